// auto-generated by cutlass_sweep.epilogue — config: {"arch": "sm_90", "cluster_m": 2, "cluster_n": 1, "dtype": "fp16", "fusion": "relu", "tile_k": 64, "tile_m": 256, "tile_n": 256}
#include "cutlass/cutlass.h"
#include "cutlass/gemm/collective/collective_builder.hpp"
#include "cutlass/gemm/device/gemm_universal_adapter.h"
#include "cutlass/gemm/kernel/gemm_universal.hpp"
#include "cutlass/epilogue/collective/collective_builder.hpp"
#include "cutlass/epilogue/fusion/operations.hpp"
#include "cutlass/epilogue/thread/activation.h"

using Elem = cutlass::half_t;
using Acc  = float;
using TileShape    = cute::Shape<cute::_256, cute::_256, cute::_64>;
using ClusterShape = cute::Shape<cute::_2, cute::_1, cute::_1>;
using FusionOp     = cutlass::epilogue::fusion::LinCombEltAct<cutlass::epilogue::thread::ReLU, Elem, Acc>;

using CollectiveEpilogue = typename cutlass::epilogue::collective::CollectiveBuilder<
    cutlass::arch::Sm90, cutlass::arch::OpClassTensorOp,
    TileShape, ClusterShape,
    cutlass::epilogue::collective::EpilogueTileAuto,
    Acc, Acc,
    Elem, cutlass::layout::RowMajor, 128 / cutlass::sizeof_bits<Elem>::value,
    Elem, cutlass::layout::RowMajor, 128 / cutlass::sizeof_bits<Elem>::value,
    cutlass::epilogue::TmaWarpSpecializedCooperative,
    FusionOp
  >::CollectiveOp;

using CollectiveMainloop = typename cutlass::gemm::collective::CollectiveBuilder<
    cutlass::arch::Sm90, cutlass::arch::OpClassTensorOp,
    Elem, cutlass::layout::RowMajor, 128 / cutlass::sizeof_bits<Elem>::value,
    Elem, cutlass::layout::ColumnMajor, 128 / cutlass::sizeof_bits<Elem>::value,
    Acc,
    TileShape, ClusterShape,
    cutlass::gemm::collective::StageCountAutoCarveout<
        static_cast<int>(sizeof(typename CollectiveEpilogue::SharedStorage))>,
    cutlass::gemm::KernelTmaWarpSpecializedCooperative
  >::CollectiveOp;

using GemmKernel = cutlass::gemm::kernel::GemmUniversal<
    cute::Shape<int,int,int,int>, CollectiveMainloop, CollectiveEpilogue>;
using Gemm = cutlass::gemm::device::GemmUniversalAdapter<GemmKernel>;

auto* _anchor = &cutlass::device_kernel<GemmKernel>;


// ===== COMPILED SASS (sm_90a) =====

	.target	sm_90a

	.elftype	@"ET_EXEC"


//--------------------- .note.nv.tkinfo           --------------------------
	.section	.note.nv.tkinfo,"",@"SHT_NOTE"
	.sectionflags	@"SHF_NOTE_NV_TKINFO"
	.tkinfo
        /*0018*/ 	.word	0x00000002
        /*0030*/ 	.string	""
        /*0030*/ 	.string	"ptxas"
        /*0030*/ 	.string	"Cuda compilation tools, release 13.0, V13.0.88"
        /*0030*/ 	.string	"Build cuda_13.0.r13.0/compiler.36424714_0"
        /*0030*/ 	.string	"-arch sm_90a -m 64 "



//--------------------- .note.nv.cuinfo           --------------------------
	.section	.note.nv.cuinfo,"",@"SHT_NOTE"
	.sectionflags	@"SHF_NOTE_NV_CUINFO"
        /*0018*/ 	.short	0x0002
        /*001a*/ 	.short	0x005a
        /*001c*/ 	.short	0x0082
	.zero		2


//--------------------- .nv.info                  --------------------------
	.section	.nv.info,"",@"SHT_CUDA_INFO"
	.align	4


	//----- nvinfo : EIATTR_REGCOUNT
	.align		4
        /*0000*/ 	.byte	0x04, 0x2f
        /*0002*/ 	.short	(.L_18 - .L_17)
	.align		4
.L_17:
        /*0004*/ 	.word	index@(_ZN7cutlass13device_kernelINS_4gemm6kernel13GemmUniversalIN4cute5tupleIJiiiiEEENS1_10collective13CollectiveMmaINS1_34MainloopSm90TmaGmmaWarpSpecializedILi3ENS5_IJNS4_1CILi2EEENSA_ILi1EEESC_EEENS1_35KernelTmaWarpSpecializedCooperativeEEENS5_IJNSA_ILi256EEESG_NSA_ILi64EEEEEENS_6half_tENS5_IJlSC_lEEESJ_SK_NS4_8TiledMMAINS4_8MMA_AtomIJNS4_4SM904GMMA26MMA_64x256x16_F32F16F16_SSILNSO_5MajorE0ELSQ_0ELNSO_7ScaleInE1ELSR_1EEEEEENS4_6LayoutISD_NS5_IJSC_NSA_ILi0EEESV_EEEEENS5_IJNS4_10UnderscoreESY_SY_EEEEENS4_13SM90_TMA_LOADENS4_14ComposedLayoutINS4_7SwizzleILi3ELi4ELi3EEENS4_18smem_ptr_flag_bitsILi16EEENSU_INS5_IJNSA_ILi8EEESH_EEENS5_IJSH_SC_EEEEEEEvNS4_8identityENS4_23SM90_TMA_LOAD_MULTICASTES1B_vS1C_EENS_8epilogue10collective18CollectiveEpilogueINS1F_22Sm90TmaWarpSpecializedILi4ELi2ELi16ELb1ELb0EEEJSI_NS5_IJNSA_ILi128EEENSA_ILi32EEEEEESJ_SK_SJ_SK_NS1F_6fusion15FusionCallbacksIS1J_NS1N_13LinCombEltActINS1F_6thread4ReLuESJ_fSJ_fLNS_15FloatRoundStyleE2EEESI_S1M_JEEES11_NS12_INS13_ILi2ELi4ELi3EEES16_NSU_INS5_IJS17_S1L_EEENS5_IJS1L_SC_EEEEEEENS4_17SM75_U32x4_LDSM_NENS4_14SM90_TMA_STOREES1Z_NS4_17SM90_U32x4_STSM_NENS4_9Copy_AtomIJS22_SJ_EEEvEEEvvEEEEvNT_6ParamsE)
        /*0008*/ 	.word	0x000000a8


	//----- nvinfo : EIATTR_FRAME_SIZE
	.align		4
.L_18:
        /*000c*/ 	.byte	0x04, 0x11
        /*000e*/ 	.short	(.L_20 - .L_19)
	.align		4
.L_19:
        /*0010*/ 	.word	index@(_ZN7cutlass13device_kernelINS_4gemm6kernel13GemmUniversalIN4cute5tupleIJiiiiEEENS1_10collective13CollectiveMmaINS1_34MainloopSm90TmaGmmaWarpSpecializedILi3ENS5_IJNS4_1CILi2EEENSA_ILi1EEESC_EEENS1_35KernelTmaWarpSpecializedCooperativeEEENS5_IJNSA_ILi256EEESG_NSA_ILi64EEEEEENS_6half_tENS5_IJlSC_lEEESJ_SK_NS4_8TiledMMAINS4_8MMA_AtomIJNS4_4SM904GMMA26MMA_64x256x16_F32F16F16_SSILNSO_5MajorE0ELSQ_0ELNSO_7ScaleInE1ELSR_1EEEEEENS4_6LayoutISD_NS5_IJSC_NSA_ILi0EEESV_EEEEENS5_IJNS4_10UnderscoreESY_SY_EEEEENS4_13SM90_TMA_LOADENS4_14ComposedLayoutINS4_7SwizzleILi3ELi4ELi3EEENS4_18smem_ptr_flag_bitsILi16EEENSU_INS5_IJNSA_ILi8EEESH_EEENS5_IJSH_SC_EEEEEEEvNS4_8identityENS4_23SM90_TMA_LOAD_MULTICASTES1B_vS1C_EENS_8epilogue10collective18CollectiveEpilogueINS1F_22Sm90TmaWarpSpecializedILi4ELi2ELi16ELb1ELb0EEEJSI_NS5_IJNSA_ILi128EEENSA_ILi32EEEEEESJ_SK_SJ_SK_NS1F_6fusion15FusionCallbacksIS1J_NS1N_13LinCombEltActINS1F_6thread4ReLuESJ_fSJ_fLNS_15FloatRoundStyleE2EEESI_S1M_JEEES11_NS12_INS13_ILi2ELi4ELi3EEES16_NSU_INS5_IJS17_S1L_EEENS5_IJS1L_SC_EEEEEEENS4_17SM75_U32x4_LDSM_NENS4_14SM90_TMA_STOREES1Z_NS4_17SM90_U32x4_STSM_NENS4_9Copy_AtomIJS22_SJ_EEEvEEEvvEEEEvNT_6ParamsE)
        /*0014*/ 	.word	0x000007c8


	//----- nvinfo : EIATTR_MIN_STACK_SIZE
	.align		4
.L_20:
        /*0018*/ 	.byte	0x04, 0x12
        /*001a*/ 	.short	(.L_22 - .L_21)
	.align		4
.L_21:
        /*001c*/ 	.word	index@(_ZN7cutlass13device_kernelINS_4gemm6kernel13GemmUniversalIN4cute5tupleIJiiiiEEENS1_10collective13CollectiveMmaINS1_34MainloopSm90TmaGmmaWarpSpecializedILi3ENS5_IJNS4_1CILi2EEENSA_ILi1EEESC_EEENS1_35KernelTmaWarpSpecializedCooperativeEEENS5_IJNSA_ILi256EEESG_NSA_ILi64EEEEEENS_6half_tENS5_IJlSC_lEEESJ_SK_NS4_8TiledMMAINS4_8MMA_AtomIJNS4_4SM904GMMA26MMA_64x256x16_F32F16F16_SSILNSO_5MajorE0ELSQ_0ELNSO_7ScaleInE1ELSR_1EEEEEENS4_6LayoutISD_NS5_IJSC_NSA_ILi0EEESV_EEEEENS5_IJNS4_10UnderscoreESY_SY_EEEEENS4_13SM90_TMA_LOADENS4_14ComposedLayoutINS4_7SwizzleILi3ELi4ELi3EEENS4_18smem_ptr_flag_bitsILi16EEENSU_INS5_IJNSA_ILi8EEESH_EEENS5_IJSH_SC_EEEEEEEvNS4_8identityENS4_23SM90_TMA_LOAD_MULTICASTES1B_vS1C_EENS_8epilogue10collective18CollectiveEpilogueINS1F_22Sm90TmaWarpSpecializedILi4ELi2ELi16ELb1ELb0EEEJSI_NS5_IJNSA_ILi128EEENSA_ILi32EEEEEESJ_SK_SJ_SK_NS1F_6fusion15FusionCallbacksIS1J_NS1N_13LinCombEltActINS1F_6thread4ReLuESJ_fSJ_fLNS_15FloatRoundStyleE2EEESI_S1M_JEEES11_NS12_INS13_ILi2ELi4ELi3EEES16_NSU_INS5_IJS17_S1L_EEENS5_IJS1L_SC_EEEEEEENS4_17SM75_U32x4_LDSM_NENS4_14SM90_TMA_STOREES1Z_NS4_17SM90_U32x4_STSM_NENS4_9Copy_AtomIJS22_SJ_EEEvEEEvvEEEEvNT_6ParamsE)
        /*0020*/ 	.word	0x000007c8
.L_22:


//--------------------- .nv.compat                --------------------------
	.section	.nv.compat,"",@"SHT_CUDA_COMPAT_INFO"
	.align	4
        /*0000*/ 	.byte	0x02, 0x09, 0x01, 0x00, 0x02, 0x02, 0x04, 0x00, 0x02, 0x05, 0x05, 0x00, 0x03, 0x07, 0x01, 0x01
        /*0010*/ 	.byte	0x02, 0x03, 0x01, 0x00, 0x02, 0x06, 0x01, 0x00, 0x04, 0x0b, 0x08, 0x00, 0x00, 0x00, 0x00, 0x00
        /*0020*/ 	.byte	0x00, 0x00, 0x00, 0x00


//--------------------- .nv.info._ZN7cutlass13device_kernelINS_4gemm6kernel13GemmUniversalIN4cute5tupleIJiiiiEEENS1_10collective13CollectiveMmaINS1_34MainloopSm90TmaGmmaWarpSpecializedILi3ENS5_IJNS4_1CILi2EEENSA_ILi1EEESC_EEENS1_35KernelTmaWarpSpecializedCooperativeEEENS5_IJNSA_ILi256EEESG_NSA_ILi64EEEEEENS_6half_tENS5_IJlSC_lEEESJ_SK_NS4_8TiledMMAINS4_8MMA_AtomIJNS4_4SM904GMMA26MMA_64x256x16_F32F16F16_SSILNSO_5MajorE0ELSQ_0ELNSO_7ScaleInE1ELSR_1EEEEEENS4_6LayoutISD_NS5_IJSC_NSA_ILi0EEESV_EEEEENS5_IJNS4_10UnderscoreESY_SY_EEEEENS4_13SM90_TMA_LOADENS4_14ComposedLayoutINS4_7SwizzleILi3ELi4ELi3EEENS4_18smem_ptr_flag_bitsILi16EEENSU_INS5_IJNSA_ILi8EEESH_EEENS5_IJSH_SC_EEEEEEEvNS4_8identityENS4_23SM90_TMA_LOAD_MULTICASTES1B_vS1C_EENS_8epilogue10collective18CollectiveEpilogueINS1F_22Sm90TmaWarpSpecializedILi4ELi2ELi16ELb1ELb0EEEJSI_NS5_IJNSA_ILi128EEENSA_ILi32EEEEEESJ_SK_SJ_SK_NS1F_6fusion15FusionCallbacksIS1J_NS1N_13LinCombEltActINS1F_6thread4ReLuESJ_fSJ_fLNS_15FloatRoundStyleE2EEESI_S1M_JEEES11_NS12_INS13_ILi2ELi4ELi3EEES16_NSU_INS5_IJS17_S1L_EEENS5_IJS1L_SC_EEEEEEENS4_17SM75_U32x4_LDSM_NENS4_14SM90_TMA_STOREES1Z_NS4_17SM90_U32x4_STSM_NENS4_9Copy_AtomIJS22_SJ_EEEvEEEvvEEEEvNT_6ParamsE --------------------------
	.section	.nv.info._ZN7cutlass13device_kernelINS_4gemm6kernel13GemmUniversalIN4cute5tupleIJiiiiEEENS1_10collective13CollectiveMmaINS1_34MainloopSm90TmaGmmaWarpSpecializedILi3ENS5_IJNS4_1CILi2EEENSA_ILi1EEESC_EEENS1_35KernelTmaWarpSpecializedCooperativeEEENS5_IJNSA_ILi256EEESG_NSA_ILi64EEEEEENS_6half_tENS5_IJlSC_lEEESJ_SK_NS4_8TiledMMAINS4_8MMA_AtomIJNS4_4SM904GMMA26MMA_64x256x16_F32F16F16_SSILNSO_5MajorE0ELSQ_0ELNSO_7ScaleInE1ELSR_1EEEEEENS4_6LayoutISD_NS5_IJSC_NSA_ILi0EEESV_EEEEENS5_IJNS4_10UnderscoreESY_SY_EEEEENS4_13SM90_TMA_LOADENS4_14ComposedLayoutINS4_7SwizzleILi3ELi4ELi3EEENS4_18smem_ptr_flag_bitsILi16EEENSU_INS5_IJNSA_ILi8EEESH_EEENS5_IJSH_SC_EEEEEEEvNS4_8identityENS4_23SM90_TMA_LOAD_MULTICASTES1B_vS1C_EENS_8epilogue10collective18CollectiveEpilogueINS1F_22Sm90TmaWarpSpecializedILi4ELi2ELi16ELb1ELb0EEEJSI_NS5_IJNSA_ILi128EEENSA_ILi32EEEEEESJ_SK_SJ_SK_NS1F_6fusion15FusionCallbacksIS1J_NS1N_13LinCombEltActINS1F_6thread4ReLuESJ_fSJ_fLNS_15FloatRoundStyleE2EEESI_S1M_JEEES11_NS12_INS13_ILi2ELi4ELi3EEES16_NSU_INS5_IJS17_S1L_EEENS5_IJS1L_SC_EEEEEEENS4_17SM75_U32x4_LDSM_NENS4_14SM90_TMA_STOREES1Z_NS4_17SM90_U32x4_STSM_NENS4_9Copy_AtomIJS22_SJ_EEEvEEEvvEEEEvNT_6ParamsE,"",@"SHT_CUDA_INFO"
	.sectionflags	@""
	.align	4


	//----- nvinfo : EIATTR_CUDA_API_VERSION
	.align		4
        /*0000*/ 	.byte	0x04, 0x37
        /*0002*/ 	.short	(.L_24 - .L_23)
.L_23:
        /*0004*/ 	.word	0x00000082


	//----- nvinfo : EIATTR_KPARAM_INFO
	.align		4
.L_24:
        /*0008*/ 	.byte	0x04, 0x17
        /*000a*/ 	.short	(.L_26 - .L_25)
.L_25:
        /*000c*/ 	.word	0x00000000
        /*0010*/ 	.short	0x0000
        /*0012*/ 	.short	0x0070
        /*0014*/ 	.byte	0x00, 0xf0, 0x01, 0x1c


	//----- nvinfo : EIATTR_SPARSE_MMA_MASK
	.align		4
.L_26:
        /*0018*/ 	.byte	0x03, 0x50
        /*001a*/ 	.short	0x0000


	//----- nvinfo : EIATTR_MAXREG_COUNT
	.align		4
        /*001c*/ 	.byte	0x03, 0x1b
        /*001e*/ 	.short	0x00a8


	//----- nvinfo : EIATTR_NUM_BARRIERS
	.align		4
        /*0020*/ 	.byte	0x02, 0x4c
        /*0022*/ 	.byte	0x02
	.zero		1


	//----- nvinfo : EIATTR_EXTERNS
	.align		4
        /*0024*/ 	.byte	0x04, 0x0f
        /*0026*/ 	.short	(.L_28 - .L_27)


	//   ....[0]....
	.align		4
.L_27:
        /*0028*/ 	.word	index@(__assertfail)


	//----- nvinfo : EIATTR_ANNOTATIONS
	.align		4
.L_28:
        /*002c*/ 	.byte	0x04, 0x55
        /*002e*/ 	.short	(.L_30 - .L_29)


	//   ....[0]....
.L_29:
        /*0030*/ 	.word	0x00000001
        /*0034*/ 	.byte	0x40, 0x0c, 0x00, 0x00, 0x01, 0x00, 0x00, 0x00, 0x50, 0x0c, 0x00, 0x00, 0x01, 0x00, 0x00, 0x00
        /* <DEDUP_REMOVED lines=684> */
        /*2b04*/ 	.byte	0x90, 0x59, 0x01, 0x00


	//----- nvinfo : EIATTR_MERCURY_ISA_VERSION
	.align		4
.L_30:
        /*2b08*/ 	.byte	0x03, 0x5f
        /*2b0a*/ 	.short	0x0101


	//----- nvinfo : EIATTR_INT_WARP_WIDE_INSTR_OFFSETS
	.align		4
        /*2b0c*/ 	.byte	0x04, 0x31
        /*2b0e*/ 	.short	(.L_32 - .L_31)


	//   ....[0]....
.L_31:
        /*2b10*/ 	.word	0x000009f0


	//   ....[1]....
        /*2b14*/ 	.word	0x00000a20


	//   ....[2]....
        /*2b18*/ 	.word	0x00000b20


	//----- nvinfo : EIATTR_COOP_GROUP_MASK_REGIDS
	.align		4
.L_32:
        /*2b1c*/ 	.byte	0x04, 0x29
        /*2b1e*/ 	.short	(.L_34 - .L_33)


	//   ....[0]....
.L_33:
        /*2b20*/ 	.word	0xffffffff


	//   ....[1]....
        /*2b24*/ 	.word	0xffffffff


	//   ....[2]....
        /*2b28*/ 	.word	0xffffffff


	//   ....[3]....
        /*2b2c*/ 	.word	0xffffffff


	//   ....[4]....
        /*2b30*/ 	.word	0xffffffff


	//   ....[5]....
        /*2b34*/ 	.word	0xffffffff


	//   ....[6]....
        /*2b38*/ 	.word	0xffffffff


	//----- nvinfo : EIATTR_COOP_GROUP_INSTR_OFFSETS
	.align		4
.L_34:
        /*2b3c*/ 	.byte	0x04, 0x28
        /*2b3e*/ 	.short	(.L_36 - .L_35)


	//   ....[0]....
.L_35:
        /*2b40*/ 	.word	0x00000080


	//   ....[1]....
        /*2b44*/ 	.word	0x00000090


	//   ....[2]....
        /*2b48*/ 	.word	0x00000450


	//   ....[3]....
        /*2b4c*/ 	.word	0x000005c0


	//   ....[4]....
        /*2b50*/ 	.word	0x000007e0


	//   ....[5]....
        /*2b54*/ 	.word	0x00000c90


	//   ....[6]....
        /*2b58*/ 	.word	0x000017e0


	//----- nvinfo : EIATTR_REG_RECONFIG
	.align		4
.L_36:
        /*2b5c*/ 	.byte	0x01, 0x54
	.zero		2


	//----- nvinfo : EIATTR_SYSCALL_OFFSETS
	.align		4
        /*2b60*/ 	.byte	0x04, 0x46
        /*2b62*/ 	.short	(.L_38 - .L_37)


	//   ....[0]....
.L_37:
        /*2b64*/ 	.word	0x00001990


	//   ....[1]....
        /*2b68*/ 	.word	0x000097c0


	//   ....[2]....
        /*2b6c*/ 	.word	0x000098b0


	//----- nvinfo : EIATTR_MBARRIER_INSTR_OFFSETS
	.align		4
.L_38:
        /*2b70*/ 	.byte	0x04, 0x39
        /*2b72*/ 	.short	(.L_40 - .L_39)


	//   ....[0]....
.L_39:
        /*2b74*/ 	.word	0x00000550
        /*2b78*/ 	.word	0x000000ff
        /*2b7c*/ 	.word	0x00000000
        /*2b80*/ 	.short	0x0100
        /*2b82*/ 	.byte	0x08
	.zero		1


	//   ....[1]....
        /*2b84*/ 	.word	0x00000560
        /*2b88*/ 	.word	0x000000ff
        /*2b8c*/ 	.word	0x00000018
        /*2b90*/ 	.short	0x0100
        /*2b92*/ 	.byte	0x08
	.zero		1


	//   ....[2]....
        /*2b94*/ 	.word	0x00000570
        /*2b98*/ 	.word	0x000000ff
        /*2b9c*/ 	.word	0x00000008
        /*2ba0*/ 	.short	0x0100
        /*2ba2*/ 	.byte	0x08
	.zero		1


	//   ....[3]....
        /*2ba4*/ 	.word	0x00000580
        /*2ba8*/ 	.word	0x000000ff
        /*2bac*/ 	.word	0x00000020
        /*2bb0*/ 	.short	0x0100
        /*2bb2*/ 	.byte	0x08
	.zero		1


	//   ....[4]....
        /*2bb4*/ 	.word	0x00000590
        /*2bb8*/ 	.word	0x000000ff
        /*2bbc*/ 	.word	0x00000010
        /*2bc0*/ 	.short	0x0100
        /*2bc2*/ 	.byte	0x08
	.zero		1


	//   ....[5]....
        /*2bc4*/ 	.word	0x000005a0
        /*2bc8*/ 	.word	0x000000ff
        /*2bcc*/ 	.word	0x00000028
        /*2bd0*/ 	.short	0x0100
        /*2bd2*/ 	.byte	0x08
	.zero		1


	//   ....[6]....
        /*2bd4*/ 	.word	0x00000700
        /*2bd8*/ 	.word	0x000000ff
        /*2bdc*/ 	.word	0x00000030
        /*2be0*/ 	.short	0x0100
        /*2be2*/ 	.byte	0x08
	.zero		1


	//   ....[7]....
        /*2be4*/ 	.word	0x00000710
        /*2be8*/ 	.word	0x000000ff
        /*2bec*/ 	.word	0x00000050
        /*2bf0*/ 	.short	0x0100
        /*2bf2*/ 	.byte	0x08
	.zero		1


	//   ....[8]....
        /*2bf4*/ 	.word	0x00000720
        /*2bf8*/ 	.word	0x000000ff
        /*2bfc*/ 	.word	0x00000038
        /*2c00*/ 	.short	0x0100
        /*2c02*/ 	.byte	0x08
	.zero		1


	//   ....[9]....
        /*2c04*/ 	.word	0x00000730
        /*2c08*/ 	.word	0x000000ff
        /*2c0c*/ 	.word	0x00000058
        /*2c10*/ 	.short	0x0100
        /*2c12*/ 	.byte	0x08
	.zero		1


	//   ....[10]....
        /*2c14*/ 	.word	0x00000740
        /*2c18*/ 	.word	0x000000ff
        /*2c1c*/ 	.word	0x00000040
        /*2c20*/ 	.short	0x0100
        /*2c22*/ 	.byte	0x08
	.zero		1


	//   ....[11]....
        /*2c24*/ 	.word	0x00000750
        /*2c28*/ 	.word	0x000000ff
        /*2c2c*/ 	.word	0x00000060
        /*2c30*/ 	.short	0x0100
        /*2c32*/ 	.byte	0x08
	.zero		1


	//   ....[12]....
        /*2c34*/ 	.word	0x00000760
        /*2c38*/ 	.word	0x000000ff
        /*2c3c*/ 	.word	0x00000048
        /*2c40*/ 	.short	0x0100
        /*2c42*/ 	.byte	0x08
	.zero		1


	//   ....[13]....
        /*2c44*/ 	.word	0x00000770
        /*2c48*/ 	.word	0x000000ff
        /*2c4c*/ 	.word	0x00000068
        /*2c50*/ 	.short	0x0100
        /*2c52*/ 	.byte	0x08
	.zero		1


	//   ....[14]....
        /*2c54*/ 	.word	0x00000b90
        /*2c58*/ 	.word	0x000000ff
        /*2c5c*/ 	.word	0x00000070
        /*2c60*/ 	.short	0x0100
        /*2c62*/ 	.byte	0x06
	.zero		1


	//   ....[15]....
        /*2c64*/ 	.word	0x00000c20
        /*2c68*/ 	.word	0x000000ff
        /*2c6c*/ 	.word	0x00000078
        /*2c70*/ 	.short	0x0100
        /*2c72*/ 	.byte	0x06
	.zero		1


	//   ....[16]....
        /*2c74*/ 	.word	0x00001a30
        /*2c78*/ 	.word	0x00000003
        /*2c7c*/ 	.word	0x00000000
        /*2c80*/ 	.short	0x010a
        /*2c82*/ 	.byte	0x3f
	.zero		1


	//   ....[17]....
        /*2c84*/ 	.word	0x00001a70
        /*2c88*/ 	.word	0x00000003
        /*2c8c*/ 	.word	0x00000000
        /*2c90*/ 	.short	0x010a
        /*2c92*/ 	.byte	0x3f
	.zero		1


	//   ....[18]....
        /*2c94*/ 	.word	0x00005130
        /*2c98*/ 	.word	0x000000ff
        /*2c9c*/ 	.word	0x00000000
        /*2ca0*/ 	.short	0x010a
        /*2ca2*/ 	.byte	0x07
	.zero		1


	//   ....[19]....
        /*2ca4*/ 	.word	0x00005170
        /*2ca8*/ 	.word	0x000000ff
        /*2cac*/ 	.word	0x00000000
        /*2cb0*/ 	.short	0x010a
        /*2cb2*/ 	.byte	0x07
	.zero		1


	//   ....[20]....
        /*2cb4*/ 	.word	0x00009350
        /*2cb8*/ 	.word	0x00000004
        /*2cbc*/ 	.word	0x00000000
        /*2cc0*/ 	.short	0x0101
        /*2cc2*/ 	.byte	0x3f
	.zero		1


	//   ....[21]....
        /*2cc4*/ 	.word	0x00009580
        /*2cc8*/ 	.word	0x00000000
        /*2ccc*/ 	.word	0x00000000
        /*2cd0*/ 	.short	0x0101
        /*2cd2*/ 	.byte	0x3f
	.zero		1


	//   ....[22]....
        /*2cd4*/ 	.word	0x00009d50
        /*2cd8*/ 	.word	0x000000ff
        /*2cdc*/ 	.word	0x00000030
        /*2ce0*/ 	.short	0x010a
        /*2ce2*/ 	.byte	0x31
	.zero		1


	//   ....[23]....
        /*2ce4*/ 	.word	0x0000a660
        /*2ce8*/ 	.word	0x000000ff
        /*2cec*/ 	.word	0x00000000
        /*2cf0*/ 	.short	0x0101
        /*2cf2*/ 	.byte	0x04
	.zero		1


	//   ....[24]....
        /*2cf4*/ 	.word	0x0000a730
        /*2cf8*/ 	.word	0x00000002
        /*2cfc*/ 	.word	0x00000030
        /*2d00*/ 	.short	0x010a
        /*2d02*/ 	.byte	0x3f
	.zero		1


	//   ....[25]....
        /*2d04*/ 	.word	0x0000ad60
        /*2d08*/ 	.word	0x000000ff
        /*2d0c*/ 	.word	0x00000000
        /*2d10*/ 	.short	0x0101
        /*2d12*/ 	.byte	0x04
	.zero		1


	//   ....[26]....
        /*2d14*/ 	.word	0x0000ae40
        /*2d18*/ 	.word	0x00000002
        /*2d1c*/ 	.word	0x00000030
        /*2d20*/ 	.short	0x010a
        /*2d22*/ 	.byte	0x3f
	.zero		1


	//   ....[27]....
        /*2d24*/ 	.word	0x0000b5a0
        /*2d28*/ 	.word	0x000000ff
        /*2d2c*/ 	.word	0x00000000
        /*2d30*/ 	.short	0x0101
        /*2d32*/ 	.byte	0x04
	.zero		1


	//   ....[28]....
        /*2d34*/ 	.word	0x0000b670
        /*2d38*/ 	.word	0x0000000c
        /*2d3c*/ 	.word	0x00000030
        /*2d40*/ 	.short	0x010a
        /*2d42*/ 	.byte	0x3f
	.zero		1


	//   ....[29]....
        /*2d44*/ 	.word	0x0000bce0
        /*2d48*/ 	.word	0x000000ff
        /*2d4c*/ 	.word	0x00000000
        /*2d50*/ 	.short	0x0101
        /*2d52*/ 	.byte	0x04
	.zero		1


	//   ....[30]....
        /*2d54*/ 	.word	0x0000bdb0
        /*2d58*/ 	.word	0x0000000c
        /*2d5c*/ 	.word	0x00000030
        /*2d60*/ 	.short	0x010a
        /*2d62*/ 	.byte	0x3f
	.zero		1


	//   ....[31]....
        /*2d64*/ 	.word	0x0000c500
        /*2d68*/ 	.word	0x000000ff
        /*2d6c*/ 	.word	0x00000000
        /*2d70*/ 	.short	0x0101
        /*2d72*/ 	.byte	0x04
	.zero		1


	//   ....[32]....
        /*2d74*/ 	.word	0x0000c5e0
        /*2d78*/ 	.word	0x0000000c
        /*2d7c*/ 	.word	0x00000030
        /*2d80*/ 	.short	0x010a
        /*2d82*/ 	.byte	0x3f
	.zero		1


	//   ....[33]....
        /*2d84*/ 	.word	0x0000cc20
        /*2d88*/ 	.word	0x000000ff
        /*2d8c*/ 	.word	0x00000000
        /*2d90*/ 	.short	0x0101
        /*2d92*/ 	.byte	0x04
	.zero		1


	//   ....[34]....
        /*2d94*/ 	.word	0x0000cd00
        /*2d98*/ 	.word	0x0000000c
        /*2d9c*/ 	.word	0x00000030
        /*2da0*/ 	.short	0x010a
        /*2da2*/ 	.byte	0x3f
	.zero		1


	//   ....[35]....
        /*2da4*/ 	.word	0x0000d440
        /*2da8*/ 	.word	0x000000ff
        /*2dac*/ 	.word	0x00000000
        /*2db0*/ 	.short	0x0101
        /*2db2*/ 	.byte	0x04
	.zero		1


	//   ....[36]....
        /*2db4*/ 	.word	0x0000d520
        /*2db8*/ 	.word	0x0000000c
        /*2dbc*/ 	.word	0x00000030
        /*2dc0*/ 	.short	0x010a
        /*2dc2*/ 	.byte	0x3f
	.zero		1


	//   ....[37]....
        /*2dc4*/ 	.word	0x0000db60
        /*2dc8*/ 	.word	0x000000ff
        /*2dcc*/ 	.word	0x00000000
        /*2dd0*/ 	.short	0x0101
        /*2dd2*/ 	.byte	0x04
	.zero		1


	//   ....[38]....
        /*2dd4*/ 	.word	0x0000dc40
        /*2dd8*/ 	.word	0x0000000c
        /*2ddc*/ 	.word	0x00000030
        /*2de0*/ 	.short	0x010a
        /*2de2*/ 	.byte	0x3f
	.zero		1


	//   ....[39]....
        /*2de4*/ 	.word	0x0000e380
        /*2de8*/ 	.word	0x000000ff
        /*2dec*/ 	.word	0x00000000
        /*2df0*/ 	.short	0x0101
        /*2df2*/ 	.byte	0x04
	.zero		1


	//   ....[40]....
        /*2df4*/ 	.word	0x0000e460
        /*2df8*/ 	.word	0x0000000c
        /*2dfc*/ 	.word	0x00000030
        /*2e00*/ 	.short	0x010a
        /*2e02*/ 	.byte	0x3f
	.zero		1


	//   ....[41]....
        /*2e04*/ 	.word	0x0000eaa0
        /*2e08*/ 	.word	0x000000ff
        /*2e0c*/ 	.word	0x00000000
        /*2e10*/ 	.short	0x0101
        /*2e12*/ 	.byte	0x04
	.zero		1


	//   ....[42]....
        /*2e14*/ 	.word	0x0000eb80
        /*2e18*/ 	.word	0x0000000c
        /*2e1c*/ 	.word	0x00000030
        /*2e20*/ 	.short	0x010a
        /*2e22*/ 	.byte	0x3f
	.zero		1


	//   ....[43]....
        /*2e24*/ 	.word	0x0000f2c0
        /*2e28*/ 	.word	0x000000ff
        /*2e2c*/ 	.word	0x00000000
        /*2e30*/ 	.short	0x0101
        /*2e32*/ 	.byte	0x04
	.zero		1


	//   ....[44]....
        /*2e34*/ 	.word	0x0000f3a0
        /*2e38*/ 	.word	0x0000000c
        /*2e3c*/ 	.word	0x00000030
        /*2e40*/ 	.short	0x010a
        /*2e42*/ 	.byte	0x3f
	.zero		1


	//   ....[45]....
        /*2e44*/ 	.word	0x0000f9e0
        /*2e48*/ 	.word	0x000000ff
        /*2e4c*/ 	.word	0x00000000
        /*2e50*/ 	.short	0x0101
        /*2e52*/ 	.byte	0x04
	.zero		1


	//   ....[46]....
        /*2e54*/ 	.word	0x0000fac0
        /*2e58*/ 	.word	0x0000000c
        /*2e5c*/ 	.word	0x00000030
        /*2e60*/ 	.short	0x010a
        /*2e62*/ 	.byte	0x3f
	.zero		1


	//   ....[47]....
        /*2e64*/ 	.word	0x00010200
        /*2e68*/ 	.word	0x000000ff
        /*2e6c*/ 	.word	0x00000000
        /*2e70*/ 	.short	0x0101
        /*2e72*/ 	.byte	0x04
	.zero		1


	//   ....[48]....
        /*2e74*/ 	.word	0x000102e0
        /*2e78*/ 	.word	0x0000000c
        /*2e7c*/ 	.word	0x00000030
        /*2e80*/ 	.short	0x010a
        /*2e82*/ 	.byte	0x3f
	.zero		1


	//   ....[49]....
        /*2e84*/ 	.word	0x00010920
        /*2e88*/ 	.word	0x000000ff
        /*2e8c*/ 	.word	0x00000000
        /*2e90*/ 	.short	0x0101
        /*2e92*/ 	.byte	0x04
	.zero		1


	//   ....[50]....
        /*2e94*/ 	.word	0x00010a00
        /*2e98*/ 	.word	0x0000000c
        /*2e9c*/ 	.word	0x00000030
        /*2ea0*/ 	.short	0x010a
        /*2ea2*/ 	.byte	0x3f
	.zero		1


	//   ....[51]....
        /*2ea4*/ 	.word	0x00011140
        /*2ea8*/ 	.word	0x000000ff
        /*2eac*/ 	.word	0x00000000
        /*2eb0*/ 	.short	0x0101
        /*2eb2*/ 	.byte	0x04
	.zero		1


	//   ....[52]....
        /*2eb4*/ 	.word	0x00011220
        /*2eb8*/ 	.word	0x0000000d
        /*2ebc*/ 	.word	0x00000030
        /*2ec0*/ 	.short	0x010a
        /*2ec2*/ 	.byte	0x3f
	.zero		1


	//   ....[53]....
        /*2ec4*/ 	.word	0x00011810
        /*2ec8*/ 	.word	0x000000ff
        /*2ecc*/ 	.word	0x00000000
        /*2ed0*/ 	.short	0x0101
        /*2ed2*/ 	.byte	0x04
	.zero		1


	//   ....[54]....
        /*2ed4*/ 	.word	0x000121c0
        /*2ed8*/ 	.word	0x000000ff
        /*2edc*/ 	.word	0x00000000
        /*2ee0*/ 	.short	0x0101
        /*2ee2*/ 	.byte	0x04
	.zero		1


	//   ....[55]....
        /*2ee4*/ 	.word	0x00012820
        /*2ee8*/ 	.word	0x000000ff
        /*2eec*/ 	.word	0x00000078
        /*2ef0*/ 	.short	0x010a
        /*2ef2*/ 	.byte	0x04
	.zero		1


	//   ....[56]....
        /*2ef4*/ 	.word	0x00012c30
        /*2ef8*/ 	.word	0x000000ff
        /*2efc*/ 	.word	0x00000050
        /*2f00*/ 	.short	0x010a
        /*2f02*/ 	.byte	0x0d
	.zero		1


	//   ....[57]....
        /*2f04*/ 	.word	0x00012d20
        /*2f08*/ 	.word	0x000000ff
        /*2f0c*/ 	.word	0x00000030
        /*2f10*/ 	.short	0x010b
        /*2f12*/ 	.byte	0x0d
	.zero		1


	//   ....[58]....
        /*2f14*/ 	.word	0x00012d80
        /*2f18*/ 	.word	0x000000ff
        /*2f1c*/ 	.word	0x00000000
        /*2f20*/ 	.short	0x0101
        /*2f22*/ 	.byte	0x1d
	.zero		1


	//   ....[59]....
        /*2f24*/ 	.word	0x00012db0
        /*2f28*/ 	.word	0x000000ff
        /*2f2c*/ 	.word	0x00000058
        /*2f30*/ 	.short	0x010a
        /*2f32*/ 	.byte	0x0d
	.zero		1


	//   ....[60]....
        /*2f34*/ 	.word	0x00012ec0
        /*2f38*/ 	.word	0x000000ff
        /*2f3c*/ 	.word	0x00000038
        /*2f40*/ 	.short	0x010b
        /*2f42*/ 	.byte	0x0d
	.zero		1


	//   ....[61]....
        /*2f44*/ 	.word	0x00012f30
        /*2f48*/ 	.word	0x000000ff
        /*2f4c*/ 	.word	0x00000000
        /*2f50*/ 	.short	0x0101
        /*2f52*/ 	.byte	0x17
	.zero		1


	//   ....[62]....
        /*2f54*/ 	.word	0x00012f60
        /*2f58*/ 	.word	0x000000ff
        /*2f5c*/ 	.word	0x00000060
        /*2f60*/ 	.short	0x010a
        /*2f62*/ 	.byte	0x0d
	.zero		1


	//   ....[63]....
        /*2f64*/ 	.word	0x00013060
        /*2f68*/ 	.word	0x000000ff
        /*2f6c*/ 	.word	0x00000040
        /*2f70*/ 	.short	0x010b
        /*2f72*/ 	.byte	0x0d
	.zero		1


	//   ....[64]....
        /*2f74*/ 	.word	0x000130c0
        /*2f78*/ 	.word	0x000000ff
        /*2f7c*/ 	.word	0x00000000
        /*2f80*/ 	.short	0x0101
        /*2f82*/ 	.byte	0x15
	.zero		1


	//   ....[65]....
        /*2f84*/ 	.word	0x000130f0
        /*2f88*/ 	.word	0x000000ff
        /*2f8c*/ 	.word	0x00000068
        /*2f90*/ 	.short	0x010a
        /*2f92*/ 	.byte	0x0d
	.zero		1


	//   ....[66]....
        /*2f94*/ 	.word	0x000131f0
        /*2f98*/ 	.word	0x000000ff
        /*2f9c*/ 	.word	0x00000048
        /*2fa0*/ 	.short	0x010b
        /*2fa2*/ 	.byte	0x0d
	.zero		1


	//   ....[67]....
        /*2fa4*/ 	.word	0x00013260
        /*2fa8*/ 	.word	0x000000ff
        /*2fac*/ 	.word	0x00000000
        /*2fb0*/ 	.short	0x0101
        /*2fb2*/ 	.byte	0x16
	.zero		1


	//   ....[68]....
        /*2fb4*/ 	.word	0x000132a0
        /*2fb8*/ 	.word	0x000000ff
        /*2fbc*/ 	.word	0x00000050
        /*2fc0*/ 	.short	0x010a
        /*2fc2*/ 	.byte	0x0d
	.zero		1


	//   ....[69]....
        /*2fc4*/ 	.word	0x00013390
        /*2fc8*/ 	.word	0x000000ff
        /*2fcc*/ 	.word	0x00000030
        /*2fd0*/ 	.short	0x010b
        /*2fd2*/ 	.byte	0x0d
	.zero		1


	//   ....[70]....
        /*2fd4*/ 	.word	0x000133d0
        /*2fd8*/ 	.word	0x000000ff
        /*2fdc*/ 	.word	0x00000000
        /*2fe0*/ 	.short	0x0101
        /*2fe2*/ 	.byte	0x1d
	.zero		1


	//   ....[71]....
        /*2fe4*/ 	.word	0x00013400
        /*2fe8*/ 	.word	0x000000ff
        /*2fec*/ 	.word	0x00000058
        /*2ff0*/ 	.short	0x010a
        /*2ff2*/ 	.byte	0x0d
	.zero		1


	//   ....[72]....
        /*2ff4*/ 	.word	0x00013500
        /*2ff8*/ 	.word	0x000000ff
        /*2ffc*/ 	.word	0x00000038
        /*3000*/ 	.short	0x010b
        /*3002*/ 	.byte	0x0d
	.zero		1


	//   ....[73]....
        /*3004*/ 	.word	0x00013540
        /*3008*/ 	.word	0x000000ff
        /*300c*/ 	.word	0x00000000
        /*3010*/ 	.short	0x0101
        /*3012*/ 	.byte	0x17
	.zero		1


	//   ....[74]....
        /*3014*/ 	.word	0x00013580
        /*3018*/ 	.word	0x000000ff
        /*301c*/ 	.word	0x00000060
        /*3020*/ 	.short	0x010a
        /*3022*/ 	.byte	0x0d
	.zero		1


	//   ....[75]....
        /*3024*/ 	.word	0x00013670
        /*3028*/ 	.word	0x000000ff
        /*302c*/ 	.word	0x00000040
        /*3030*/ 	.short	0x010b
        /*3032*/ 	.byte	0x0d
	.zero		1


	//   ....[76]....
        /*3034*/ 	.word	0x000136b0
        /*3038*/ 	.word	0x000000ff
        /*303c*/ 	.word	0x00000000
        /*3040*/ 	.short	0x0101
        /*3042*/ 	.byte	0x15
	.zero		1


	//   ....[77]....
        /*3044*/ 	.word	0x000136e0
        /*3048*/ 	.word	0x000000ff
        /*304c*/ 	.word	0x00000068
        /*3050*/ 	.short	0x010a
        /*3052*/ 	.byte	0x0d
	.zero		1


	//   ....[78]....
        /*3054*/ 	.word	0x000137e0
        /*3058*/ 	.word	0x000000ff
        /*305c*/ 	.word	0x00000048
        /*3060*/ 	.short	0x010b
        /*3062*/ 	.byte	0x0d
	.zero		1


	//   ....[79]....
        /*3064*/ 	.word	0x00013820
        /*3068*/ 	.word	0x000000ff
        /*306c*/ 	.word	0x00000000
        /*3070*/ 	.short	0x0101
        /*3072*/ 	.byte	0x16
	.zero		1


	//   ....[80]....
        /*3074*/ 	.word	0x00013860
        /*3078*/ 	.word	0x000000ff
        /*307c*/ 	.word	0x00000050
        /*3080*/ 	.short	0x010a
        /*3082*/ 	.byte	0x0d
	.zero		1


	//   ....[81]....
        /*3084*/ 	.word	0x00013960
        /*3088*/ 	.word	0x000000ff
        /*308c*/ 	.word	0x00000030
        /*3090*/ 	.short	0x010b
        /*3092*/ 	.byte	0x0d
	.zero		1


	//   ....[82]....
        /*3094*/ 	.word	0x000139a0
        /*3098*/ 	.word	0x000000ff
        /*309c*/ 	.word	0x00000000
        /*30a0*/ 	.short	0x0101
        /*30a2*/ 	.byte	0x1d
	.zero		1


	//   ....[83]....
        /*30a4*/ 	.word	0x000139d0
        /*30a8*/ 	.word	0x000000ff
        /*30ac*/ 	.word	0x00000058
        /*30b0*/ 	.short	0x010a
        /*30b2*/ 	.byte	0x0d
	.zero		1


	//   ....[84]....
        /*30b4*/ 	.word	0x00013ad0
        /*30b8*/ 	.word	0x000000ff
        /*30bc*/ 	.word	0x00000038
        /*30c0*/ 	.short	0x010b
        /*30c2*/ 	.byte	0x0d
	.zero		1


	//   ....[85]....
        /*30c4*/ 	.word	0x00013b10
        /*30c8*/ 	.word	0x000000ff
        /*30cc*/ 	.word	0x00000000
        /*30d0*/ 	.short	0x0101
        /*30d2*/ 	.byte	0x17
	.zero		1


	//   ....[86]....
        /*30d4*/ 	.word	0x00013b50
        /*30d8*/ 	.word	0x000000ff
        /*30dc*/ 	.word	0x00000060
        /*30e0*/ 	.short	0x010a
        /*30e2*/ 	.byte	0x0d
	.zero		1


	//   ....[87]....
        /*30e4*/ 	.word	0x00013c50
        /*30e8*/ 	.word	0x000000ff
        /*30ec*/ 	.word	0x00000040
        /*30f0*/ 	.short	0x010b
        /*30f2*/ 	.byte	0x0d
	.zero		1


	//   ....[88]....
        /*30f4*/ 	.word	0x00013c90
        /*30f8*/ 	.word	0x000000ff
        /*30fc*/ 	.word	0x00000000
        /*3100*/ 	.short	0x0101
        /*3102*/ 	.byte	0x15
	.zero		1


	//   ....[89]....
        /*3104*/ 	.word	0x00013cc0
        /*3108*/ 	.word	0x000000ff
        /*310c*/ 	.word	0x00000068
        /*3110*/ 	.short	0x010a
        /*3112*/ 	.byte	0x0d
	.zero		1


	//   ....[90]....
        /*3114*/ 	.word	0x00013dc0
        /*3118*/ 	.word	0x000000ff
        /*311c*/ 	.word	0x00000048
        /*3120*/ 	.short	0x010b
        /*3122*/ 	.byte	0x0d
	.zero		1


	//   ....[91]....
        /*3124*/ 	.word	0x00013e00
        /*3128*/ 	.word	0x000000ff
        /*312c*/ 	.word	0x00000000
        /*3130*/ 	.short	0x0101
        /*3132*/ 	.byte	0x16
	.zero		1


	//   ....[92]....
        /*3134*/ 	.word	0x00013e40
        /*3138*/ 	.word	0x000000ff
        /*313c*/ 	.word	0x00000050
        /*3140*/ 	.short	0x010a
        /*3142*/ 	.byte	0x0d
	.zero		1


	//   ....[93]....
        /*3144*/ 	.word	0x00013f40
        /*3148*/ 	.word	0x000000ff
        /*314c*/ 	.word	0x00000030
        /*3150*/ 	.short	0x010b
        /*3152*/ 	.byte	0x0d
	.zero		1


	//   ....[94]....
        /*3154*/ 	.word	0x00013f80
        /*3158*/ 	.word	0x000000ff
        /*315c*/ 	.word	0x00000000
        /*3160*/ 	.short	0x0101
        /*3162*/ 	.byte	0x1d
	.zero		1


	//   ....[95]....
        /*3164*/ 	.word	0x00013fb0
        /*3168*/ 	.word	0x000000ff
        /*316c*/ 	.word	0x00000058
        /*3170*/ 	.short	0x010a
        /*3172*/ 	.byte	0x0d
	.zero		1


	//   ....[96]....
        /*3174*/ 	.word	0x000140b0
        /*3178*/ 	.word	0x000000ff
        /*317c*/ 	.word	0x00000038
        /*3180*/ 	.short	0x010b
        /*3182*/ 	.byte	0x0d
	.zero		1


	//   ....[97]....
        /*3184*/ 	.word	0x000140f0
        /*3188*/ 	.word	0x000000ff
        /*318c*/ 	.word	0x00000000
        /*3190*/ 	.short	0x0101
        /*3192*/ 	.byte	0x17
	.zero		1


	//   ....[98]....
        /*3194*/ 	.word	0x00014130
        /*3198*/ 	.word	0x000000ff
        /*319c*/ 	.word	0x00000060
        /*31a0*/ 	.short	0x010a
        /*31a2*/ 	.byte	0x0d
	.zero		1


	//   ....[99]....
        /*31a4*/ 	.word	0x00014230
        /*31a8*/ 	.word	0x000000ff
        /*31ac*/ 	.word	0x00000040
        /*31b0*/ 	.short	0x010b
        /*31b2*/ 	.byte	0x0d
	.zero		1


	//   ....[100]....
        /*31b4*/ 	.word	0x00014270
        /*31b8*/ 	.word	0x000000ff
        /*31bc*/ 	.word	0x00000000
        /*31c0*/ 	.short	0x0101
        /*31c2*/ 	.byte	0x15
	.zero		1


	//   ....[101]....
        /*31c4*/ 	.word	0x000142a0
        /*31c8*/ 	.word	0x000000ff
        /*31cc*/ 	.word	0x00000068
        /*31d0*/ 	.short	0x010a
        /*31d2*/ 	.byte	0x0d
	.zero		1


	//   ....[102]....
        /*31d4*/ 	.word	0x000143a0
        /*31d8*/ 	.word	0x000000ff
        /*31dc*/ 	.word	0x00000048
        /*31e0*/ 	.short	0x010b
        /*31e2*/ 	.byte	0x0d
	.zero		1


	//   ....[103]....
        /*31e4*/ 	.word	0x000143f0
        /*31e8*/ 	.word	0x000000ff
        /*31ec*/ 	.word	0x00000000
        /*31f0*/ 	.short	0x0101
        /*31f2*/ 	.byte	0x16
	.zero		1


	//   ....[104]....
        /*31f4*/ 	.word	0x00014af0
        /*31f8*/ 	.word	0x00000000
        /*31fc*/ 	.word	0x00000050
        /*3200*/ 	.short	0x010a
        /*3202*/ 	.byte	0x3f
	.zero		1


	//   ....[105]....
        /*3204*/ 	.word	0x00014b30
        /*3208*/ 	.word	0x00000000
        /*320c*/ 	.word	0x00000058
        /*3210*/ 	.short	0x010a
        /*3212*/ 	.byte	0x3f
	.zero		1


	//   ....[106]....
        /*3214*/ 	.word	0x00014b70
        /*3218*/ 	.word	0x00000000
        /*321c*/ 	.word	0x00000060
        /*3220*/ 	.short	0x010a
        /*3222*/ 	.byte	0x3f
	.zero		1


	//   ....[107]....
        /*3224*/ 	.word	0x00014bd0
        /*3228*/ 	.word	0x00000000
        /*322c*/ 	.word	0x00000068
        /*3230*/ 	.short	0x010a
        /*3232*/ 	.byte	0x3f
	.zero		1


	//   ....[108]....
        /*3234*/ 	.word	0x00014f10
        /*3238*/ 	.word	0x0000000d
        /*323c*/ 	.word	0x00000018
        /*3240*/ 	.short	0x010a
        /*3242*/ 	.byte	0x3f
	.zero		1


	//   ....[109]....
        /*3244*/ 	.word	0x000152a0
        /*3248*/ 	.word	0x00000002
        /*324c*/ 	.word	0x00000078
        /*3250*/ 	.short	0x0101
        /*3252*/ 	.byte	0x3f
	.zero		1


	//   ....[110]....
        /*3254*/ 	.word	0x00015a40
        /*3258*/ 	.word	0x00000005
        /*325c*/ 	.word	0x00000000
        /*3260*/ 	.short	0x010a
        /*3262*/ 	.byte	0x3f
	.zero		1


	//   ....[111]....
        /*3264*/ 	.word	0x00015ad0
        /*3268*/ 	.word	0x00000007
        /*326c*/ 	.word	0x00000000
        /*3270*/ 	.short	0x010a
        /*3272*/ 	.byte	0x3f
	.zero		1


	//   ....[112]....
        /*3274*/ 	.word	0x00015b60
        /*3278*/ 	.word	0x00000003
        /*327c*/ 	.word	0x00000000
        /*3280*/ 	.short	0x010a
        /*3282*/ 	.byte	0x3f
	.zero		1


	//   ....[113]....
        /*3284*/ 	.word	0x00015bc0
        /*3288*/ 	.word	0x00000003
        /*328c*/ 	.word	0x00000000
        /*3290*/ 	.short	0x010a
        /*3292*/ 	.byte	0x3f
	.zero		1


	//   ....[114]....
        /*3294*/ 	.word	0x00015c20
        /*3298*/ 	.word	0x00000005
        /*329c*/ 	.word	0x00000000
        /*32a0*/ 	.short	0x010a
        /*32a2*/ 	.byte	0x3f
	.zero		1


	//   ....[115]....
        /*32a4*/ 	.word	0x00015c80
        /*32a8*/ 	.word	0x00000003
        /*32ac*/ 	.word	0x00000030
        /*32b0*/ 	.short	0x010a
        /*32b2*/ 	.byte	0x3f
	.zero		1


	//   ....[116]....
        /*32b4*/ 	.word	0x00015cd0
        /*32b8*/ 	.word	0x00000002
        /*32bc*/ 	.word	0x00000030
        /*32c0*/ 	.short	0x010a
        /*32c2*/ 	.byte	0x3f
	.zero		1


	//   ....[117]....
        /*32c4*/ 	.word	0x00015d20
        /*32c8*/ 	.word	0x00000002
        /*32cc*/ 	.word	0x00000030
        /*32d0*/ 	.short	0x010a
        /*32d2*/ 	.byte	0x3f
	.zero		1


	//   ....[118]....
        /*32d4*/ 	.word	0x00015d70
        /*32d8*/ 	.word	0x0000000c
        /*32dc*/ 	.word	0x00000030
        /*32e0*/ 	.short	0x010a
        /*32e2*/ 	.byte	0x3f
	.zero		1


	//   ....[119]....
        /*32e4*/ 	.word	0x00015dc0
        /*32e8*/ 	.word	0x0000000c
        /*32ec*/ 	.word	0x00000030
        /*32f0*/ 	.short	0x010a
        /*32f2*/ 	.byte	0x3f
	.zero		1


	//   ....[120]....
        /*32f4*/ 	.word	0x00015e10
        /*32f8*/ 	.word	0x0000000c
        /*32fc*/ 	.word	0x00000030
        /*3300*/ 	.short	0x010a
        /*3302*/ 	.byte	0x3f
	.zero		1


	//   ....[121]....
        /*3304*/ 	.word	0x00015e60
        /*3308*/ 	.word	0x0000000c
        /*330c*/ 	.word	0x00000030
        /*3310*/ 	.short	0x010a
        /*3312*/ 	.byte	0x3f
	.zero		1


	//   ....[122]....
        /*3314*/ 	.word	0x00015eb0
        /*3318*/ 	.word	0x0000000c
        /*331c*/ 	.word	0x00000030
        /*3320*/ 	.short	0x010a
        /*3322*/ 	.byte	0x3f
	.zero		1


	//   ....[123]....
        /*3324*/ 	.word	0x00015f00
        /*3328*/ 	.word	0x0000000c
        /*332c*/ 	.word	0x00000030
        /*3330*/ 	.short	0x010a
        /*3332*/ 	.byte	0x3f
	.zero		1


	//   ....[124]....
        /*3334*/ 	.word	0x00015f50
        /*3338*/ 	.word	0x0000000c
        /*333c*/ 	.word	0x00000030
        /*3340*/ 	.short	0x010a
        /*3342*/ 	.byte	0x3f
	.zero		1


	//   ....[125]....
        /*3344*/ 	.word	0x00015fa0
        /*3348*/ 	.word	0x0000000c
        /*334c*/ 	.word	0x00000030
        /*3350*/ 	.short	0x010a
        /*3352*/ 	.byte	0x3f
	.zero		1


	//   ....[126]....
        /*3354*/ 	.word	0x00015ff0
        /*3358*/ 	.word	0x0000000c
        /*335c*/ 	.word	0x00000030
        /*3360*/ 	.short	0x010a
        /*3362*/ 	.byte	0x3f
	.zero		1


	//   ....[127]....
        /*3364*/ 	.word	0x00016040
        /*3368*/ 	.word	0x0000000c
        /*336c*/ 	.word	0x00000030
        /*3370*/ 	.short	0x010a
        /*3372*/ 	.byte	0x3f
	.zero		1


	//   ....[128]....
        /*3374*/ 	.word	0x00016090
        /*3378*/ 	.word	0x0000000c
        /*337c*/ 	.word	0x00000030
        /*3380*/ 	.short	0x010a
        /*3382*/ 	.byte	0x3f
	.zero		1


	//   ....[129]....
        /*3384*/ 	.word	0x000160e0
        /*3388*/ 	.word	0x0000000c
        /*338c*/ 	.word	0x00000030
        /*3390*/ 	.short	0x010a
        /*3392*/ 	.byte	0x3f
	.zero		1


	//   ....[130]....
        /*3394*/ 	.word	0x00016130
        /*3398*/ 	.word	0x0000000d
        /*339c*/ 	.word	0x00000030
        /*33a0*/ 	.short	0x010a
        /*33a2*/ 	.byte	0x3f
	.zero		1


	//   ....[131]....
        /*33a4*/ 	.word	0x00016190
        /*33a8*/ 	.word	0x00000005
        /*33ac*/ 	.word	0x00000078
        /*33b0*/ 	.short	0x010a
        /*33b2*/ 	.byte	0x3f
	.zero		1


	//   ....[132]....
        /*33b4*/ 	.word	0x000161f0
        /*33b8*/ 	.word	0x00000003
        /*33bc*/ 	.word	0x00000050
        /*33c0*/ 	.short	0x010a
        /*33c2*/ 	.byte	0x3f
	.zero		1


	//   ....[133]....
        /*33c4*/ 	.word	0x00016250
        /*33c8*/ 	.word	0x00000003
        /*33cc*/ 	.word	0x00000058
        /*33d0*/ 	.short	0x010a
        /*33d2*/ 	.byte	0x3f
	.zero		1


	//   ....[134]....
        /*33d4*/ 	.word	0x000162b0
        /*33d8*/ 	.word	0x00000003
        /*33dc*/ 	.word	0x00000060
        /*33e0*/ 	.short	0x010a
        /*33e2*/ 	.byte	0x3f
	.zero		1


	//   ....[135]....
        /*33e4*/ 	.word	0x00016310
        /*33e8*/ 	.word	0x00000003
        /*33ec*/ 	.word	0x00000068
        /*33f0*/ 	.short	0x010a
        /*33f2*/ 	.byte	0x3f
	.zero		1


	//   ....[136]....
        /*33f4*/ 	.word	0x00016370
        /*33f8*/ 	.word	0x00000004
        /*33fc*/ 	.word	0x00000050
        /*3400*/ 	.short	0x010a
        /*3402*/ 	.byte	0x3f
	.zero		1


	//   ....[137]....
        /*3404*/ 	.word	0x000163d0
        /*3408*/ 	.word	0x00000004
        /*340c*/ 	.word	0x00000058
        /*3410*/ 	.short	0x010a
        /*3412*/ 	.byte	0x3f
	.zero		1


	//   ....[138]....
        /*3414*/ 	.word	0x00016430
        /*3418*/ 	.word	0x00000004
        /*341c*/ 	.word	0x00000060
        /*3420*/ 	.short	0x010a
        /*3422*/ 	.byte	0x3f
	.zero		1


	//   ....[139]....
        /*3424*/ 	.word	0x00016490
        /*3428*/ 	.word	0x00000004
        /*342c*/ 	.word	0x00000068
        /*3430*/ 	.short	0x010a
        /*3432*/ 	.byte	0x3f
	.zero		1


	//   ....[140]....
        /*3434*/ 	.word	0x000164f0
        /*3438*/ 	.word	0x00000005
        /*343c*/ 	.word	0x00000050
        /*3440*/ 	.short	0x010a
        /*3442*/ 	.byte	0x3f
	.zero		1


	//   ....[141]....
        /*3444*/ 	.word	0x00016550
        /*3448*/ 	.word	0x00000005
        /*344c*/ 	.word	0x00000058
        /*3450*/ 	.short	0x010a
        /*3452*/ 	.byte	0x3f
	.zero		1


	//   ....[142]....
        /*3454*/ 	.word	0x000165b0
        /*3458*/ 	.word	0x00000005
        /*345c*/ 	.word	0x00000060
        /*3460*/ 	.short	0x010a
        /*3462*/ 	.byte	0x3f
	.zero		1


	//   ....[143]....
        /*3464*/ 	.word	0x00016610
        /*3468*/ 	.word	0x00000005
        /*346c*/ 	.word	0x00000068
        /*3470*/ 	.short	0x010a
        /*3472*/ 	.byte	0x3f
	.zero		1


	//   ....[144]....
        /*3474*/ 	.word	0x00016670
        /*3478*/ 	.word	0x00000002
        /*347c*/ 	.word	0x00000050
        /*3480*/ 	.short	0x010a
        /*3482*/ 	.byte	0x3f
	.zero		1


	//   ....[145]....
        /*3484*/ 	.word	0x000166d0
        /*3488*/ 	.word	0x00000002
        /*348c*/ 	.word	0x00000058
        /*3490*/ 	.short	0x010a
        /*3492*/ 	.byte	0x3f
	.zero		1


	//   ....[146]....
        /*3494*/ 	.word	0x00016730
        /*3498*/ 	.word	0x00000002
        /*349c*/ 	.word	0x00000060
        /*34a0*/ 	.short	0x010a
        /*34a2*/ 	.byte	0x3f
	.zero		1


	//   ....[147]....
        /*34a4*/ 	.word	0x00016790
        /*34a8*/ 	.word	0x00000002
        /*34ac*/ 	.word	0x00000068
        /*34b0*/ 	.short	0x010a
        /*34b2*/ 	.byte	0x3f
	.zero		1


	//   ....[148]....
        /*34b4*/ 	.word	0x000167e0
        /*34b8*/ 	.word	0x00000000
        /*34bc*/ 	.word	0x00000050
        /*34c0*/ 	.short	0x010a
        /*34c2*/ 	.byte	0x3f
	.zero		1


	//   ....[149]....
        /*34c4*/ 	.word	0x00016830
        /*34c8*/ 	.word	0x00000000
        /*34cc*/ 	.word	0x00000058
        /*34d0*/ 	.short	0x010a
        /*34d2*/ 	.byte	0x3f
	.zero		1


	//   ....[150]....
        /*34d4*/ 	.word	0x00016880
        /*34d8*/ 	.word	0x00000000
        /*34dc*/ 	.word	0x00000060
        /*34e0*/ 	.short	0x010a
        /*34e2*/ 	.byte	0x3f
	.zero		1


	//   ....[151]....
        /*34e4*/ 	.word	0x00016950
        /*34e8*/ 	.word	0x0000000d
        /*34ec*/ 	.word	0x00000018
        /*34f0*/ 	.short	0x010a
        /*34f2*/ 	.byte	0x3f
	.zero		1


	//   ....[152]....
        /*34f4*/ 	.word	0x00016a20
        /*34f8*/ 	.word	0x00000005
        /*34fc*/ 	.word	0x00000000
        /*3500*/ 	.short	0x010a
        /*3502*/ 	.byte	0x3f
	.zero		1


	//   ....[153]....
        /*3504*/ 	.word	0x00016a70
        /*3508*/ 	.word	0x00000007
        /*350c*/ 	.word	0x00000000
        /*3510*/ 	.short	0x010a
        /*3512*/ 	.byte	0x3f
	.zero		1


	//----- nvinfo : EIATTR_NUM_MBARRIERS
	.align		4
.L_40:
        /*3514*/ 	.byte	0x03, 0x38
        /*3516*/ 	.short	0x0010


	//----- nvinfo : EIATTR_EXIT_INSTR_OFFSETS
	.align		4
        /*3518*/ 	.byte	0x04, 0x1c
        /*351a*/ 	.short	(.L_42 - .L_41)


	//   ....[0]....
.L_41:
        /*351c*/ 	.word	0x00015bb0


	//----- nvinfo : EIATTR_MAX_THREADS
	.align		4
.L_42:
        /*3520*/ 	.byte	0x04, 0x05
        /*3522*/ 	.short	(.L_44 - .L_43)
.L_43:
        /*3524*/ 	.word	0x00000180
        /*3528*/ 	.word	0x00000001
        /*352c*/ 	.word	0x00000001


	//----- nvinfo : EIATTR_CRS_STACK_SIZE
	.align		4
.L_44:
        /*3530*/ 	.byte	0x04, 0x1e
        /*3532*/ 	.short	(.L_46 - .L_45)
.L_45:
        /*3534*/ 	.word	0x00000000


	//----- nvinfo : EIATTR_CBANK_PARAM_SIZE
	.align		4
.L_46:
        /*3538*/ 	.byte	0x03, 0x19
        /*353a*/ 	.short	0x0770


	//----- nvinfo : EIATTR_PARAM_CBANK
	.align		4
        /*353c*/ 	.byte	0x04, 0x0a
        /*353e*/ 	.short	(.L_48 - .L_47)
	.align		4
.L_47:
        /*3540*/ 	.word	index@(.nv.constant0._ZN7cutlass13device_kernelINS_4gemm6kernel13GemmUniversalIN4cute5tupleIJiiiiEEENS1_10collective13CollectiveMmaINS1_34MainloopSm90TmaGmmaWarpSpecializedILi3ENS5_IJNS4_1CILi2EEENSA_ILi1EEESC_EEENS1_35KernelTmaWarpSpecializedCooperativeEEENS5_IJNSA_ILi256EEESG_NSA_ILi64EEEEEENS_6half_tENS5_IJlSC_lEEESJ_SK_NS4_8TiledMMAINS4_8MMA_AtomIJNS4_4SM904GMMA26MMA_64x256x16_F32F16F16_SSILNSO_5MajorE0ELSQ_0ELNSO_7ScaleInE1ELSR_1EEEEEENS4_6LayoutISD_NS5_IJSC_NSA_ILi0EEESV_EEEEENS5_IJNS4_10UnderscoreESY_SY_EEEEENS4_13SM90_TMA_LOADENS4_14ComposedLayoutINS4_7SwizzleILi3ELi4ELi3EEENS4_18smem_ptr_flag_bitsILi16EEENSU_INS5_IJNSA_ILi8EEESH_EEENS5_IJSH_SC_EEEEEEEvNS4_8identityENS4_23SM90_TMA_LOAD_MULTICASTES1B_vS1C_EENS_8epilogue10collective18CollectiveEpilogueINS1F_22Sm90TmaWarpSpecializedILi4ELi2ELi16ELb1ELb0EEEJSI_NS5_IJNSA_ILi128EEENSA_ILi32EEEEEESJ_SK_SJ_SK_NS1F_6fusion15FusionCallbacksIS1J_NS1N_13LinCombEltActINS1F_6thread4ReLuESJ_fSJ_fLNS_15FloatRoundStyleE2EEESI_S1M_JEEES11_NS12_INS13_ILi2ELi4ELi3EEES16_NSU_INS5_IJS17_S1L_EEENS5_IJS1L_SC_EEEEEEENS4_17SM75_U32x4_LDSM_NENS4_14SM90_TMA_STOREES1Z_NS4_17SM90_U32x4_STSM_NENS4_9Copy_AtomIJS22_SJ_EEEvEEEvvEEEEvNT_6ParamsE)
        /*3544*/ 	.short	0x0210
        /*3546*/ 	.short	0x0770


	//----- nvinfo : EIATTR_SW_WAR
	.align		4
.L_48:
        /*3548*/ 	.byte	0x04, 0x36
        /*354a*/ 	.short	(.L_50 - .L_49)
.L_49:
        /*354c*/ 	.word	0x00000008
.L_50:


//--------------------- .nv.callgraph             --------------------------
	.section	.nv.callgraph,"",@"SHT_CUDA_CALLGRAPH"
	.align	4
	.sectionentsize	8
	.align		4
        /*0000*/ 	.word	0x00000000
	.align		4
        /*0004*/ 	.word	0xffffffff
	.align		4
        /*0008*/ 	.word	index@(_ZN7cutlass13device_kernelINS_4gemm6kernel13GemmUniversalIN4cute5tupleIJiiiiEEENS1_10collective13CollectiveMmaINS1_34MainloopSm90TmaGmmaWarpSpecializedILi3ENS5_IJNS4_1CILi2EEENSA_ILi1EEESC_EEENS1_35KernelTmaWarpSpecializedCooperativeEEENS5_IJNSA_ILi256EEESG_NSA_ILi64EEEEEENS_6half_tENS5_IJlSC_lEEESJ_SK_NS4_8TiledMMAINS4_8MMA_AtomIJNS4_4SM904GMMA26MMA_64x256x16_F32F16F16_SSILNSO_5MajorE0ELSQ_0ELNSO_7ScaleInE1ELSR_1EEEEEENS4_6LayoutISD_NS5_IJSC_NSA_ILi0EEESV_EEEEENS5_IJNS4_10UnderscoreESY_SY_EEEEENS4_13SM90_TMA_LOADENS4_14ComposedLayoutINS4_7SwizzleILi3ELi4ELi3EEENS4_18smem_ptr_flag_bitsILi16EEENSU_INS5_IJNSA_ILi8EEESH_EEENS5_IJSH_SC_EEEEEEEvNS4_8identityENS4_23SM90_TMA_LOAD_MULTICASTES1B_vS1C_EENS_8epilogue10collective18CollectiveEpilogueINS1F_22Sm90TmaWarpSpecializedILi4ELi2ELi16ELb1ELb0EEEJSI_NS5_IJNSA_ILi128EEENSA_ILi32EEEEEESJ_SK_SJ_SK_NS1F_6fusion15FusionCallbacksIS1J_NS1N_13LinCombEltActINS1F_6thread4ReLuESJ_fSJ_fLNS_15FloatRoundStyleE2EEESI_S1M_JEEES11_NS12_INS13_ILi2ELi4ELi3EEES16_NSU_INS5_IJS17_S1L_EEENS5_IJS1L_SC_EEEEEEENS4_17SM75_U32x4_LDSM_NENS4_14SM90_TMA_STOREES1Z_NS4_17SM90_U32x4_STSM_NENS4_9Copy_AtomIJS22_SJ_EEEvEEEvvEEEEvNT_6ParamsE)
	.align		4
        /*000c*/ 	.word	index@(__assertfail)
	.align		4
        /*0010*/ 	.word	0x00000000
	.align		4
        /*0014*/ 	.word	0xfffffffe
	.align		4
        /*0018*/ 	.word	0x00000000
	.align		4
        /*001c*/ 	.word	0xfffffffd
	.align		4
        /*0020*/ 	.word	0x00000000
	.align		4
        /*0024*/ 	.word	0xfffffffc


//--------------------- .nv.constant4             --------------------------
	.section	.nv.constant4,"a",@progbits
	.align	8
	.align		8
.nv.constant4:
        /*0000*/ 	.dword	__assertfail
	.align		8
        /*0008*/ 	.dword	__unnamed_1
	.align		8
        /*0010*/ 	.dword	__unnamed_2
	.align		8
        /*0018*/ 	.dword	_ZN39_INTERNAL_46baed2f_4_k_cu_1770f1d6_41484cuda3std3__45__cpo5beginE
	.align		8
        /*0020*/ 	.dword	_ZN39_INTERNAL_46baed2f_4_k_cu_1770f1d6_41484cuda3std3__45__cpo3endE
	.align		8
        /*0028*/ 	.dword	_ZN39_INTERNAL_46baed2f_4_k_cu_1770f1d6_41484cuda3std3__45__cpo6cbeginE
	.align		8
        /*0030*/ 	.dword	_ZN39_INTERNAL_46baed2f_4_k_cu_1770f1d6_41484cuda3std3__45__cpo4cendE
	.align		8
        /*0038*/ 	.dword	_ZN39_INTERNAL_46baed2f_4_k_cu_1770f1d6_41484cuda3std3__441_GLOBAL__N__46baed2f_4_k_cu_1770f1d6_41486ignoreE
	.align		8
        /*0040*/ 	.dword	_ZN39_INTERNAL_46baed2f_4_k_cu_1770f1d6_41484cuda3std3__419piecewise_constructE
	.align		8
        /*0048*/ 	.dword	_ZN39_INTERNAL_46baed2f_4_k_cu_1770f1d6_41484cuda3std3__48in_placeE
	.align		8
        /*0050*/ 	.dword	_ZN39_INTERNAL_46baed2f_4_k_cu_1770f1d6_41484cuda3std6ranges3__45__cpo4swapE
	.align		8
        /*0058*/ 	.dword	_ZN39_INTERNAL_46baed2f_4_k_cu_1770f1d6_41484cuda3std6ranges3__45__cpo9iter_moveE
	.align		8
        /*0060*/ 	.dword	_ZN39_INTERNAL_46baed2f_4_k_cu_1770f1d6_41484cute7productE
	.align		8
        /*0068*/ 	.dword	_ZN39_INTERNAL_46baed2f_4_k_cu_1770f1d6_41484cute1_E
	.align		8
        /*0070*/ 	.dword	$str$22
	.align		8
        /*0078*/ 	.dword	$str$23
	.align		8
        /*0080*/ 	.dword	$str$26
	.align		8
        /*0088*/ 	.dword	$str$27


//--------------------- .text._ZN7cutlass13device_kernelINS_4gemm6kernel13GemmUniversalIN4cute5tupleIJiiiiEEENS1_10collective13CollectiveMmaINS1_34MainloopSm90TmaGmmaWarpSpecializedILi3ENS5_IJNS4_1CILi2EEENSA_ILi1EEESC_EEENS1_35KernelTmaWarpSpecializedCooperativeEEENS5_IJNSA_ILi256EEESG_NSA_ILi64EEEEEENS_6half_tENS5_IJlSC_lEEESJ_SK_NS4_8TiledMMAINS4_8MMA_AtomIJNS4_4SM904GMMA26MMA_64x256x16_F32F16F16_SSILNSO_5MajorE0ELSQ_0ELNSO_7ScaleInE1ELSR_1EEEEEENS4_6LayoutISD_NS5_IJSC_NSA_ILi0EEESV_EEEEENS5_IJNS4_10UnderscoreESY_SY_EEEEENS4_13SM90_TMA_LOADENS4_14ComposedLayoutINS4_7SwizzleILi3ELi4ELi3EEENS4_18smem_ptr_flag_bitsILi16EEENSU_INS5_IJNSA_ILi8EEESH_EEENS5_IJSH_SC_EEEEEEEvNS4_8identityENS4_23SM90_TMA_LOAD_MULTICASTES1B_vS1C_EENS_8epilogue10collective18CollectiveEpilogueINS1F_22Sm90TmaWarpSpecializedILi4ELi2ELi16ELb1ELb0EEEJSI_NS5_IJNSA_ILi128EEENSA_ILi32EEEEEESJ_SK_SJ_SK_NS1F_6fusion15FusionCallbacksIS1J_NS1N_13LinCombEltActINS1F_6thread4ReLuESJ_fSJ_fLNS_15FloatRoundStyleE2EEESI_S1M_JEEES11_NS12_INS13_ILi2ELi4ELi3EEES16_NSU_INS5_IJS17_S1L_EEENS5_IJS1L_SC_EEEEEEENS4_17SM75_U32x4_LDSM_NENS4_14SM90_TMA_STOREES1Z_NS4_17SM90_U32x4_STSM_NENS4_9Copy_AtomIJS22_SJ_EEEvEEEvvEEEEvNT_6ParamsE --------------------------
	.section	.text._ZN7cutlass13device_kernelINS_4gemm6kernel13GemmUniversalIN4cute5tupleIJiiiiEEENS1_10collective13CollectiveMmaINS1_34MainloopSm90TmaGmmaWarpSpecializedILi3ENS5_IJNS4_1CILi2EEENSA_ILi1EEESC_EEENS1_35KernelTmaWarpSpecializedCooperativeEEENS5_IJNSA_ILi256EEESG_NSA_ILi64EEEEEENS_6half_tENS5_IJlSC_lEEESJ_SK_NS4_8TiledMMAINS4_8MMA_AtomIJNS4_4SM904GMMA26MMA_64x256x16_F32F16F16_SSILNSO_5MajorE0ELSQ_0ELNSO_7ScaleInE1ELSR_1EEEEEENS4_6LayoutISD_NS5_IJSC_NSA_ILi0EEESV_EEEEENS5_IJNS4_10UnderscoreESY_SY_EEEEENS4_13SM90_TMA_LOADENS4_14ComposedLayoutINS4_7SwizzleILi3ELi4ELi3EEENS4_18smem_ptr_flag_bitsILi16EEENSU_INS5_IJNSA_ILi8EEESH_EEENS5_IJSH_SC_EEEEEEEvNS4_8identityENS4_23SM90_TMA_LOAD_MULTICASTES1B_vS1C_EENS_8epilogue10collective18CollectiveEpilogueINS1F_22Sm90TmaWarpSpecializedILi4ELi2ELi16ELb1ELb0EEEJSI_NS5_IJNSA_ILi128EEENSA_ILi32EEEEEESJ_SK_SJ_SK_NS1F_6fusion15FusionCallbacksIS1J_NS1N_13LinCombEltActINS1F_6thread4ReLuESJ_fSJ_fLNS_15FloatRoundStyleE2EEESI_S1M_JEEES11_NS12_INS13_ILi2ELi4ELi3EEES16_NSU_INS5_IJS17_S1L_EEENS5_IJS1L_SC_EEEEEEENS4_17SM75_U32x4_LDSM_NENS4_14SM90_TMA_STOREES1Z_NS4_17SM90_U32x4_STSM_NENS4_9Copy_AtomIJS22_SJ_EEEvEEEvvEEEEvNT_6ParamsE,"ax",@progbits
	.align	128
.text._ZN7cutlass13device_kernelINS_4gemm6kernel13GemmUniversalIN4cute5tupleIJiiiiEEENS1_10collective13CollectiveMmaINS1_34MainloopSm90TmaGmmaWarpSpecializedILi3ENS5_IJNS4_1CILi2EEENSA_ILi1EEESC_EEENS1_35KernelTmaWarpSpecializedCooperativeEEENS5_IJNSA_ILi256EEESG_NSA_ILi64EEEEEENS_6half_tENS5_IJlSC_lEEESJ_SK_NS4_8TiledMMAINS4_8MMA_AtomIJNS4_4SM904GMMA26MMA_64x256x16_F32F16F16_SSILNSO_5MajorE0ELSQ_0ELNSO_7ScaleInE1ELSR_1EEEEEENS4_6LayoutISD_NS5_IJSC_NSA_ILi0EEESV_EEEEENS5_IJNS4_10UnderscoreESY_SY_EEEEENS4_13SM90_TMA_LOADENS4_14ComposedLayoutINS4_7SwizzleILi3ELi4ELi3EEENS4_18smem_ptr_flag_bitsILi16EEENSU_INS5_IJNSA_ILi8EEESH_EEENS5_IJSH_SC_EEEEEEEvNS4_8identityENS4_23SM90_TMA_LOAD_MULTICASTES1B_vS1C_EENS_8epilogue10collective18CollectiveEpilogueINS1F_22Sm90TmaWarpSpecializedILi4ELi2ELi16ELb1ELb0EEEJSI_NS5_IJNSA_ILi128EEENSA_ILi32EEEEEESJ_SK_SJ_SK_NS1F_6fusion15FusionCallbacksIS1J_NS1N_13LinCombEltActINS1F_6thread4ReLuESJ_fSJ_fLNS_15FloatRoundStyleE2EEESI_S1M_JEEES11_NS12_INS13_ILi2ELi4ELi3EEES16_NSU_INS5_IJS17_S1L_EEENS5_IJS1L_SC_EEEEEEENS4_17SM75_U32x4_LDSM_NENS4_14SM90_TMA_STOREES1Z_NS4_17SM90_U32x4_STSM_NENS4_9Copy_AtomIJS22_SJ_EEEvEEEvvEEEEvNT_6ParamsE:
        .type           _ZN7cutlass13device_kernelINS_4gemm6kernel13GemmUniversalIN4cute5tupleIJiiiiEEENS1_10collective13CollectiveMmaINS1_34MainloopSm90TmaGmmaWarpSpecializedILi3ENS5_IJNS4_1CILi2EEENSA_ILi1EEESC_EEENS1_35KernelTmaWarpSpecializedCooperativeEEENS5_IJNSA_ILi256EEESG_NSA_ILi64EEEEEENS_6half_tENS5_IJlSC_lEEESJ_SK_NS4_8TiledMMAINS4_8MMA_AtomIJNS4_4SM904GMMA26MMA_64x256x16_F32F16F16_SSILNSO_5MajorE0ELSQ_0ELNSO_7ScaleInE1ELSR_1EEEEEENS4_6LayoutISD_NS5_IJSC_NSA_ILi0EEESV_EEEEENS5_IJNS4_10UnderscoreESY_SY_EEEEENS4_13SM90_TMA_LOADENS4_14ComposedLayoutINS4_7SwizzleILi3ELi4ELi3EEENS4_18smem_ptr_flag_bitsILi16EEENSU_INS5_IJNSA_ILi8EEESH_EEENS5_IJSH_SC_EEEEEEEvNS4_8identityENS4_23SM90_TMA_LOAD_MULTICASTES1B_vS1C_EENS_8epilogue10collective18CollectiveEpilogueINS1F_22Sm90TmaWarpSpecializedILi4ELi2ELi16ELb1ELb0EEEJSI_NS5_IJNSA_ILi128EEENSA_ILi32EEEEEESJ_SK_SJ_SK_NS1F_6fusion15FusionCallbacksIS1J_NS1N_13LinCombEltActINS1F_6thread4ReLuESJ_fSJ_fLNS_15FloatRoundStyleE2EEESI_S1M_JEEES11_NS12_INS13_ILi2ELi4ELi3EEES16_NSU_INS5_IJS17_S1L_EEENS5_IJS1L_SC_EEEEEEENS4_17SM75_U32x4_LDSM_NENS4_14SM90_TMA_STOREES1Z_NS4_17SM90_U32x4_STSM_NENS4_9Copy_AtomIJS22_SJ_EEEvEEEvvEEEEvNT_6ParamsE,@function
        .size           _ZN7cutlass13device_kernelINS_4gemm6kernel13GemmUniversalIN4cute5tupleIJiiiiEEENS1_10collective13CollectiveMmaINS1_34MainloopSm90TmaGmmaWarpSpecializedILi3ENS5_IJNS4_1CILi2EEENSA_ILi1EEESC_EEENS1_35KernelTmaWarpSpecializedCooperativeEEENS5_IJNSA_ILi256EEESG_NSA_ILi64EEEEEENS_6half_tENS5_IJlSC_lEEESJ_SK_NS4_8TiledMMAINS4_8MMA_AtomIJNS4_4SM904GMMA26MMA_64x256x16_F32F16F16_SSILNSO_5MajorE0ELSQ_0ELNSO_7ScaleInE1ELSR_1EEEEEENS4_6LayoutISD_NS5_IJSC_NSA_ILi0EEESV_EEEEENS5_IJNS4_10UnderscoreESY_SY_EEEEENS4_13SM90_TMA_LOADENS4_14ComposedLayoutINS4_7SwizzleILi3ELi4ELi3EEENS4_18smem_ptr_flag_bitsILi16EEENSU_INS5_IJNSA_ILi8EEESH_EEENS5_IJSH_SC_EEEEEEEvNS4_8identityENS4_23SM90_TMA_LOAD_MULTICASTES1B_vS1C_EENS_8epilogue10collective18CollectiveEpilogueINS1F_22Sm90TmaWarpSpecializedILi4ELi2ELi16ELb1ELb0EEEJSI_NS5_IJNSA_ILi128EEENSA_ILi32EEEEEESJ_SK_SJ_SK_NS1F_6fusion15FusionCallbacksIS1J_NS1N_13LinCombEltActINS1F_6thread4ReLuESJ_fSJ_fLNS_15FloatRoundStyleE2EEESI_S1M_JEEES11_NS12_INS13_ILi2ELi4ELi3EEES16_NSU_INS5_IJS17_S1L_EEENS5_IJS1L_SC_EEEEEEENS4_17SM75_U32x4_LDSM_NENS4_14SM90_TMA_STOREES1Z_NS4_17SM90_U32x4_STSM_NENS4_9Copy_AtomIJS22_SJ_EEEvEEEvvEEEEvNT_6ParamsE,(.L_x_404 - _ZN7cutlass13device_kernelINS_4gemm6kernel13GemmUniversalIN4cute5tupleIJiiiiEEENS1_10collective13CollectiveMmaINS1_34MainloopSm90TmaGmmaWarpSpecializedILi3ENS5_IJNS4_1CILi2EEENSA_ILi1EEESC_EEENS1_35KernelTmaWarpSpecializedCooperativeEEENS5_IJNSA_ILi256EEESG_NSA_ILi64EEEEEENS_6half_tENS5_IJlSC_lEEESJ_SK_NS4_8TiledMMAINS4_8MMA_AtomIJNS4_4SM904GMMA26MMA_64x256x16_F32F16F16_SSILNSO_5MajorE0ELSQ_0ELNSO_7ScaleInE1ELSR_1EEEEEENS4_6LayoutISD_NS5_IJSC_NSA_ILi0EEESV_EEEEENS5_IJNS4_10UnderscoreESY_SY_EEEEENS4_13SM90_TMA_LOADENS4_14ComposedLayoutINS4_7SwizzleILi3ELi4ELi3EEENS4_18smem_ptr_flag_bitsILi16EEENSU_INS5_IJNSA_ILi8EEESH_EEENS5_IJSH_SC_EEEEEEEvNS4_8identityENS4_23SM90_TMA_LOAD_MULTICASTES1B_vS1C_EENS_8epilogue10collective18CollectiveEpilogueINS1F_22Sm90TmaWarpSpecializedILi4ELi2ELi16ELb1ELb0EEEJSI_NS5_IJNSA_ILi128EEENSA_ILi32EEEEEESJ_SK_SJ_SK_NS1F_6fusion15FusionCallbacksIS1J_NS1N_13LinCombEltActINS1F_6thread4ReLuESJ_fSJ_fLNS_15FloatRoundStyleE2EEESI_S1M_JEEES11_NS12_INS13_ILi2ELi4ELi3EEES16_NSU_INS5_IJS17_S1L_EEENS5_IJS1L_SC_EEEEEEENS4_17SM75_U32x4_LDSM_NENS4_14SM90_TMA_STOREES1Z_NS4_17SM90_U32x4_STSM_NENS4_9Copy_AtomIJS22_SJ_EEEvEEEvvEEEEvNT_6ParamsE)
        .other          _ZN7cutlass13device_kernelINS_4gemm6kernel13GemmUniversalIN4cute5tupleIJiiiiEEENS1_10collective13CollectiveMmaINS1_34MainloopSm90TmaGmmaWarpSpecializedILi3ENS5_IJNS4_1CILi2EEENSA_ILi1EEESC_EEENS1_35KernelTmaWarpSpecializedCooperativeEEENS5_IJNSA_ILi256EEESG_NSA_ILi64EEEEEENS_6half_tENS5_IJlSC_lEEESJ_SK_NS4_8TiledMMAINS4_8MMA_AtomIJNS4_4SM904GMMA26MMA_64x256x16_F32F16F16_SSILNSO_5MajorE0ELSQ_0ELNSO_7ScaleInE1ELSR_1EEEEEENS4_6LayoutISD_NS5_IJSC_NSA_ILi0EEESV_EEEEENS5_IJNS4_10UnderscoreESY_SY_EEEEENS4_13SM90_TMA_LOADENS4_14ComposedLayoutINS4_7SwizzleILi3ELi4ELi3EEENS4_18smem_ptr_flag_bitsILi16EEENSU_INS5_IJNSA_ILi8EEESH_EEENS5_IJSH_SC_EEEEEEEvNS4_8identityENS4_23SM90_TMA_LOAD_MULTICASTES1B_vS1C_EENS_8epilogue10collective18CollectiveEpilogueINS1F_22Sm90TmaWarpSpecializedILi4ELi2ELi16ELb1ELb0EEEJSI_NS5_IJNSA_ILi128EEENSA_ILi32EEEEEESJ_SK_SJ_SK_NS1F_6fusion15FusionCallbacksIS1J_NS1N_13LinCombEltActINS1F_6thread4ReLuESJ_fSJ_fLNS_15FloatRoundStyleE2EEESI_S1M_JEEES11_NS12_INS13_ILi2ELi4ELi3EEES16_NSU_INS5_IJS17_S1L_EEENS5_IJS1L_SC_EEEEEEENS4_17SM75_U32x4_LDSM_NENS4_14SM90_TMA_STOREES1Z_NS4_17SM90_U32x4_STSM_NENS4_9Copy_AtomIJS22_SJ_EEEvEEEvvEEEEvNT_6ParamsE,@"STO_CUDA_ENTRY STV_DEFAULT"
_ZN7cutlass13device_kernelINS_4gemm6kernel13GemmUniversalIN4cute5tupleIJiiiiEEENS1_10collective13CollectiveMmaINS1_34MainloopSm90TmaGmmaWarpSpecializedILi3ENS5_IJNS4_1CILi2EEENSA_ILi1EEESC_EEENS1_35KernelTmaWarpSpecializedCooperativeEEENS5_IJNSA_ILi256EEESG_NSA_ILi64EEEEEENS_6half_tENS5_IJlSC_lEEESJ_SK_NS4_8TiledMMAINS4_8MMA_AtomIJNS4_4SM904GMMA26MMA_64x256x16_F32F16F16_SSILNSO_5MajorE0ELSQ_0ELNSO_7ScaleInE1ELSR_1EEEEEENS4_6LayoutISD_NS5_IJSC_NSA_ILi0EEESV_EEEEENS5_IJNS4_10UnderscoreESY_SY_EEEEENS4_13SM90_TMA_LOADENS4_14ComposedLayoutINS4_7SwizzleILi3ELi4ELi3EEENS4_18smem_ptr_flag_bitsILi16EEENSU_INS5_IJNSA_ILi8EEESH_EEENS5_IJSH_SC_EEEEEEEvNS4_8identityENS4_23SM90_TMA_LOAD_MULTICASTES1B_vS1C_EENS_8epilogue10collective18CollectiveEpilogueINS1F_22Sm90TmaWarpSpecializedILi4ELi2ELi16ELb1ELb0EEEJSI_NS5_IJNSA_ILi128EEENSA_ILi32EEEEEESJ_SK_SJ_SK_NS1F_6fusion15FusionCallbacksIS1J_NS1N_13LinCombEltActINS1F_6thread4ReLuESJ_fSJ_fLNS_15FloatRoundStyleE2EEESI_S1M_JEEES11_NS12_INS13_ILi2ELi4ELi3EEES16_NSU_INS5_IJS17_S1L_EEENS5_IJS1L_SC_EEEEEEENS4_17SM75_U32x4_LDSM_NENS4_14SM90_TMA_STOREES1Z_NS4_17SM90_U32x4_STSM_NENS4_9Copy_AtomIJS22_SJ_EEEvEEEvvEEEEvNT_6ParamsE:
[----:B------:R-:W1:Y:S02]  /*0000*/  LDC R1, c[0x0][0x28] ;  /* 0x00000a00ff017b82 */ /* 0x000e640000000800 */
[----:B-1----:R-:W-:Y:S01]  /*0010*/  IADD3 R1, R1, -0x7c8, RZ ;  /* 0xfffff83801017810 */ /* 0x002fe20007ffe0ff */
[----:B------:R-:W1:Y:S05]  /*0020*/  S2R R9, SR_TID.X ;  /* 0x0000000000097919 */ /* 0x000e6a0000002100 */
[----:B------:R-:W2:Y:S01]  /*0030*/  LDC.64 R6, c[0x0][0x588] ;  /* 0x00016200ff067b82 */ /* 0x000ea20000000a00 */
[----:B------:R-:W-:Y:S01]  /*0040*/  ELECT P0, URZ, PT ;  /* 0x00000000003f782f */ /* 0x000fe20003800000 */
[----:B------:R-:W-:Y:S01]  /*0050*/  BSSY B0, `(.L_x_0) ;  /* 0x0000016000007945 */ /* 0x000fe20003800000 */
[----:B-1----:R-:W-:-:S02]  /*0060*/  SHF.R.U32.HI R8, RZ, 0x5, R9 ;  /* 0x00000005ff087819 */ /* 0x002fc40000011609 */
[----:B------:R-:W-:-:S03]  /*0070*/  SHF.R.U32.HI R2, RZ, 0x7, R9 ;  /* 0x00000007ff027819 */ /* 0x000fc60000011609 */
[----:B------:R-:W1:Y:S04]  /*0080*/  SHFL.IDX PT, R0, R8, RZ, 0x1f ;  /* 0x00001fff08007589 */ /* 0x000e6800000e0000 */
[----:B------:R3:W4:Y:S01]  /*0090*/  SHFL.IDX PT, R5, R2, RZ, 0x1f ;  /* 0x00001fff02057589 */ /* 0x00072200000e0000 */
[----:B-1----:R-:W-:Y:S02]  /*00a0*/  ISETP.NE.OR P0, PT, R0, RZ, !P0 ;  /* 0x000000ff0000720c */ /* 0x002fe40004705670 */
[----:B------:R-:W-:-:S11]  /*00b0*/  SHF.R.S32.HI R3, RZ, 0x1f, R0 ;  /* 0x0000001fff037819 */ /* 0x000fd60000011400 */
[----:B--234-:R-:W-:Y:S05]  /*00c0*/  @P0 BRA `(.L_x_1) ;  /* 0x0000000000380947 */ /* 0x01cfea0003800000 */
[----:B------:R-:W-:Y:S02]  /*00d0*/  ULDC.64 UR4, c[0x0][0x198] ;  /* 0x0000660000047ab9 */ /* 0x000fe40000000a00 */
[----:B------:R-:W-:Y:S02]  /*00e0*/  UIADD3 UR6, UP0, UR4, 0xf0, URZ ;  /* 0x000000f004067890 */ /* 0x000fe4000ff1e03f */
[----:B------:R-:W-:Y:S02]  /*00f0*/  UIADD3 UR8, UP1, UR4, 0x1f0, URZ ;  /* 0x000001f004087890 */ /* 0x000fe4000ff3e03f */
[----:B------:R-:W-:Y:S02]  /*0100*/  UIADD3 UR10, UP2, UR4, 0x3f0, URZ ;  /* 0x000003f0040a7890 */ /* 0x000fe4000ff5e03f */
[----:B------:R-:W-:Y:S02]  /*0110*/  UIADD3 UR4, UP3, UR4, 0x4f0, URZ ;  /* 0x000004f004047890 */ /* 0x000fe4000ff7e03f */
[----:B------:R-:W-:-:S02]  /*0120*/  UIADD3.X UR7, URZ, UR5, URZ, UP0, !UPT ;  /* 0x000000053f077290 */ /* 0x000fc400087fe43f */
[----:B------:R-:W-:Y:S02]  /*0130*/  UIADD3.X UR9, URZ, UR5, URZ, UP1, !UPT ;  /* 0x000000053f097290 */ /* 0x000fe40008ffe43f */
[----:B------:R-:W-:Y:S02]  /*0140*/  UIADD3.X UR11, URZ, UR5, URZ, UP2, !UPT ;  /* 0x000000053f0b7290 */ /* 0x000fe400097fe43f */
[----:B------:R-:W-:-:S03]  /*0150*/  UIADD3.X UR5, URZ, UR5, URZ, UP3, !UPT ;  /* 0x000000053f057290 */ /* 0x000fc60009ffe43f */
[----:B------:R1:W-:Y:S02]  /*0160*/  UTMACCTL.PF [UR6] ;  /* 0x00000000060079b9 */ /* 0x0003e40008040000 */
[----:B------:R1:W-:Y:S02]  /*0170*/  UTMACCTL.PF [UR8] ;  /* 0x00000000080079b9 */ /* 0x0003e40008040000 */
[----:B------:R1:W-:Y:S02]  /*0180*/  UTMACCTL.PF [UR10] ;  /* 0x000000000a0079b9 */ /* 0x0003e40008040000 */
[----:B------:R1:W-:Y:S02]  /*0190*/  UTMACCTL.PF [UR4] ;  /* 0x00000000040079b9 */ /* 0x0003e40008040000 */
[----:B-1----:R-:W-:Y:S01]  /*01a0*/  NOP ;  /* 0x0000000000007918 */ /* 0x002fe20000000000 */
.L_x_1:
[----:B------:R-:W-:Y:S05]  /*01b0*/  BSYNC B0 ;  /* 0x0000000000007941 */ /* 0x000fea0003800000 */
.L_x_0:
[----:B------:R-:W-:Y:S01]  /*01c0*/  ULDC.64 UR4, c[0x0][0x590] ;  /* 0x0001640000047ab9 */ /* 0x000fe20000000a00 */
[----:B------:R-:W-:Y:S01]  /*01d0*/  LEA.HI R3, R3, R0, RZ, 0x2 ;  /* 0x0000000003037211 */ /* 0x000fe200078f10ff */
[----:B------:R-:W-:Y:S01]  /*01e0*/  ULDC.64 UR54, c[0x0][0x208] ;  /* 0x0000820000367ab9 */ /* 0x000fe20000000a00 */
[----:B------:R-:W-:Y:S02]  /*01f0*/  ISETP.NE.U32.AND P2, PT, RZ, UR4, PT ;  /* 0x00000004ff007c0c */ /* 0x000fe4000bf45070 */
[----:B------:R-:W-:Y:S02]  /*0200*/  LOP3.LUT R3, R3, 0xfffffffc, RZ, 0xc0, !PT ;  /* 0xfffffffc03037812 */ /* 0x000fe400078ec0ff */
[----:B------:R-:W-:Y:S02]  /*0210*/  ISETP.NE.AND.EX P3, PT, RZ, UR5, PT, P2 ;  /* 0x00000005ff007c0c */ /* 0x000fe4000bf65320 */
[----:B------:R-:W-:Y:S01]  /*0220*/  PRMT R4, RZ, 0x7610, R4 ;  /* 0x00007610ff047816 */ /* 0x000fe20000000004 */
[----:B------:R-:W-:Y:S01]  /*0230*/  IMAD.IADD R0, R0, 0x1, -R3 ;  /* 0x0000000100007824 */ /* 0x000fe200078e0a03 */
[----:B------:R-:W-:Y:S01]  /*0240*/  MOV R2, R6 ;  /* 0x0000000600027202 */ /* 0x000fe20000000f00 */
[----:B------:R-:W-:-:S08]  /*0250*/  IMAD.MOV.U32 R3, RZ, RZ, R7 ;  /* 0x000000ffff037224 */ /* 0x000fd000078e0007 */
[----:B------:R-:W-:Y:S05]  /*0260*/  @P3 BRA `(.L_x_2) ;  /* 0x0000000000303947 */ /* 0x000fea0003800000 */
[----:B------:R-:W-:Y:S02]  /*0270*/  ULDC.64 UR6, c[0x0][0x588] ;  /* 0x0001620000067ab9 */ /* 0x000fe40000000a00 */
[----:B------:R-:W-:-:S04]  /*0280*/  ISETP.NE.U32.AND P0, PT, RZ, UR6, PT ;  /* 0x00000006ff007c0c */ /* 0x000fc8000bf05070 */
[----:B------:R-:W-:-:S13]  /*0290*/  ISETP.NE.AND.EX P0, PT, RZ, UR7, PT, P0 ;  /* 0x00000007ff007c0c */ /* 0x000fda000bf05300 */
[----:B------:R-:W-:Y:S05]  /*02a0*/  @!P0 BRA `(.L_x_3) ;  /* 0x0000000000108947 */ /* 0x000fea0003800000 */
[----:B------:R-:W2:Y:S02]  /*02b0*/  LDG.E R4, desc[UR54][R2.64] ;  /* 0x0000003602047981 */ /* 0x000ea4000c1e1900 */
[----:B--2---:R-:W-:Y:S02]  /*02c0*/  FSETP.NEU.AND P1, PT, R4, RZ, PT ;  /* 0x000000ff0400720b */ /* 0x004fe40003f2d000 */
[----:B------:R-:W-:Y:S01]  /*02d0*/  MOV R4, 0x1 ;  /* 0x0000000100047802 */ /* 0x000fe20000000f00 */
[----:B------:R-:W-:Y:S10]  /*02e0*/  BRA `(.L_x_2) ;  /* 0x0000000000107947 */ /* 0x000ff40003800000 */
.L_x_3:
[----:B------:R-:W-:Y:S01]  /*02f0*/  ULDC UR6, c[0x0][0x580] ;  /* 0x0001600000067ab9 */ /* 0x000fe20000000800 */
[----:B------:R-:W-:Y:S01]  /*0300*/  IMAD.MOV.U32 R4, RZ, RZ, 0x1 ;  /* 0x00000001ff047424 */ /* 0x000fe200078e00ff */
[----:B------:R-:W-:Y:S02]  /*0310*/  FSETP.NEU.AND P1, PT, RZ, UR6, PT ;  /* 0x00000006ff007c0b */ /* 0x000fe4000bf2d000 */
[----:B------:R-:W-:-:S11]  /*0320*/  CS2R R2, SRZ ;  /* 0x0000000000027805 */ /* 0x000fd6000001ff00 */
.L_x_2:
[----:B------:R-:W-:Y:S02]  /*0330*/  ISETP.NE.U32.AND P4, PT, R2, RZ, PT ;  /* 0x000000ff0200720c */ /* 0x000fe40003f85070 */
[----:B------:R-:W-:Y:S02]  /*0340*/  ISETP.NE.AND.EX P5, PT, RZ, UR5, PT, P2 ;  /* 0x00000005ff007c0c */ /* 0x000fe4000bfa5320 */
[----:B------:R-:W-:Y:S02]  /*0350*/  ISETP.NE.AND.EX P2, PT, R3, RZ, PT, P4 ;  /* 0x000000ff0300720c */ /* 0x000fe40003f45340 */
[----:B------:R-:W-:-:S11]  /*0360*/  PLOP3.LUT P0, PT, PT, PT, PT, 0x8, 0x0 ;  /* 0x000000000000781c */ /* 0x000fd60003f0e170 */
[----:B------:R-:W-:Y:S05]  /*0370*/  @P2 BRA P5, `(.L_x_4) ;  /* 0x0000000000342947 */ /* 0x000fea0002800000 */
[----:B------:R-:W-:-:S04]  /*0380*/  ISETP.NE.U32.AND P0, PT, RZ, UR4, PT ;  /* 0x00000004ff007c0c */ /* 0x000fc8000bf05070 */
[----:B------:R-:W-:-:S13]  /*0390*/  ISETP.NE.AND.EX P0, PT, RZ, UR5, PT, P0 ;  /* 0x00000005ff007c0c */ /* 0x000fda000bf05300 */
[----:B------:R-:W-:Y:S05]  /*03a0*/  @!P0 BRA `(.L_x_5) ;  /* 0x0000000000248947 */ /* 0x000fea0003800000 */
[----:B------:R-:W-:Y:S02]  /*03b0*/  PRMT R4, R4, 0x9910, RZ ;  /* 0x0000991004047816 */ /* 0x000fe400000000ff */
[----:B------:R-:W-:Y:S02]  /*03c0*/  ISETP.NE.U32.AND P0, PT, R2, RZ, PT ;  /* 0x000000ff0200720c */ /* 0x000fe40003f05070 */
[----:B------:R-:W-:Y:S02]  /*03d0*/  ISETP.NE.AND P2, PT, R4, RZ, PT ;  /* 0x000000ff0400720c */ /* 0x000fe40003f45270 */
[----:B------:R-:W-:Y:S02]  /*03e0*/  ISETP.NE.AND.EX P0, PT, R3, RZ, PT, P0 ;  /* 0x000000ff0300720c */ /* 0x000fe40003f05300 */
[----:B------:R-:W-:-:S09]  /*03f0*/  SEL R2, RZ, 0xffffffff, P1 ;  /* 0xffffffffff027807 */ /* 0x000fd20000800000 */
[----:B------:R-:W-:-:S04]  /*0400*/  @!P2 SEL R2, RZ, 0xffffffff, P0 ;  /* 0xffffffffff02a807 */ /* 0x000fc80000000000 */
[----:B------:R-:W-:-:S04]  /*0410*/  LOP3.LUT R2, R2, 0x1, RZ, 0xc0, !PT ;  /* 0x0000000102027812 */ /* 0x000fc800078ec0ff */
[----:B------:R-:W-:Y:S01]  /*0420*/  ISETP.EQ.U32.AND P0, PT, R2, 0x1, PT ;  /* 0x000000010200780c */ /* 0x000fe20003f02070 */
[----:B------:R-:W-:-:S12]  /*0430*/  BRA `(.L_x_4) ;  /* 0x0000000000047947 */ /* 0x000fd80003800000 */
.L_x_5:
[----:B------:R-:W-:-:S13]  /*0440*/  PLOP3.LUT P0, PT, P1, PT, PT, 0x8, 0x0 ;  /* 0x000000000000781c */ /* 0x000fda0000f0e170 */
.L_x_4:
[----:B------:R-:W1:Y:S02]  /*0450*/  SHFL.IDX PT, R2, R8, RZ, 0x1f ;  /* 0x00001fff08027589 */ /* 0x000e6400000e0000 */
[----:B-1----:R-:W-:-:S13]  /*0460*/  ISETP.NE.AND P1, PT, R2, RZ, PT ;  /* 0x000000ff0200720c */ /* 0x002fda0003f25270 */
[----:B------:R-:W-:Y:S05]  /*0470*/  @P1 BRA `(.L_x_6) ;  /* 0x0000000000501947 */ /* 0x000fea0003800000 */
[----:B------:R-:W1:Y:S01]  /*0480*/  S2UR UR8, SR_CgaCtaId ;  /* 0x00000000000879c3 */ /* 0x000e620000008800 */
[----:B------:R-:W-:Y:S01]  /*0490*/  UMOV UR4, 0x400 ;  /* 0x0000040000047882 */ /* 0x000fe20000000000 */
[----:B------:R-:W-:Y:S01]  /*04a0*/  UMOV UR5, 0x1 ;  /* 0x0000000100057882 */ /* 0x000fe20000000000 */
[----:B------:R-:W-:Y:S01]  /*04b0*/  UMOV UR6, 0x4 ;  /* 0x0000000400067882 */ /* 0x000fe20000000000 */
[----:B------:R-:W-:Y:S01]  /*04c0*/  ELECT P1, URZ, PT ;  /* 0x00000000003f782f */ /* 0x000fe20003820000 */
[----:B------:R-:W-:-:S04]  /*04d0*/  UIADD3 UR6, -UR6, 0x100000, URZ ;  /* 0x0010000006067890 */ /* 0x000fc8000fffe13f */
[----:B------:R-:W-:Y:S02]  /*04e0*/  USHF.L.U32 UR7, UR6, 0xb, URZ ;  /* 0x0000000b06077899 */ /* 0x000fe4000800063f */
[----:B------:R-:W-:Y:S02]  /*04f0*/  USHF.L.U32 UR6, UR6, 0x1, URZ ;  /* 0x0000000106067899 */ /* 0x000fe4000800063f */
[----:B-1----:R-:W-:Y:S02]  /*0500*/  ULEA UR8, UR8, UR4, 0x18 ;  /* 0x0000000408087291 */ /* 0x002fe4000f8ec03f */
[----:B------:R-:W-:-:S04]  /*0510*/  UIADD3 UR4, -UR5, 0x100000, URZ ;  /* 0x0010000005047890 */ /* 0x000fc8000fffe13f */
[----:B------:R-:W-:Y:S02]  /*0520*/  USHF.L.U32 UR5, UR4, 0xb, URZ ;  /* 0x0000000b04057899 */ /* 0x000fe4000800063f */
[----:B------:R-:W-:Y:S01]  /*0530*/  USHF.L.U32 UR4, UR4, 0x1, URZ ;  /* 0x0000000104047899 */ /* 0x000fe2000800063f */
[----:B------:R-:W1:Y:S11]  /*0540*/  FENCE.VIEW.ASYNC.S ;  /* 0x00000000000073c6 */ /* 0x000e760000000000 */
[----:B-1----:R1:W2:Y:S01]  /*0550*/  SYNCS.EXCH.64 URZ, [UR8], UR4 ;  /* 0x00000004083f75b2 */ /* 0x0022a20008000100 */
[----:B------:R1:W3:Y:S01]  /*0560*/  SYNCS.EXCH.64 URZ, [UR8+0x18], UR6 ;  /* 0x00001806083f75b2 */ /* 0x0002e20008000100 */
[----:B------:R1:W4:Y:S01]  /*0570*/  SYNCS.EXCH.64 URZ, [UR8+0x8], UR4 ;  /* 0x00000804083f75b2 */ /* 0x0003220008000100 */
[----:B------:R1:W1:Y:S01]  /*0580*/  SYNCS.EXCH.64 URZ, [UR8+0x20], UR6 ;  /* 0x00002006083f75b2 */ /* 0x0002620008000100 */
[----:B------:R1:W1:Y:S01]  /*0590*/  SYNCS.EXCH.64 URZ, [UR8+0x10], UR4 ;  /* 0x00001004083f75b2 */ /* 0x0002620008000100 */
[----:B------:R1:W1:Y:S01]  /*05a0*/  SYNCS.EXCH.64 URZ, [UR8+0x28], UR6 ;  /* 0x00002806083f75b2 */ /* 0x0002620008000100 */
[----:B------:R-:W-:Y:S01]  /*05b0*/  NOP ;  /* 0x0000000000007918 */ /* 0x000fe20000000000 */
.L_x_6:
[----:B------:R-:W5:Y:S01]  /*05c0*/  SHFL.IDX PT, R3, R8, RZ, 0x1f ;  /* 0x00001fff08037589 */ /* 0x000f6200000e0000 */
[----:B------:R-:W1:Y:S01]  /*05d0*/  S2UR UR9, SR_CTAID.X ;  /* 0x00000000000979c3 */ /* 0x000e620000002500 */
[----:B------:R-:W-:Y:S01]  /*05e0*/  NOP ;  /* 0x0000000000007918 */ /* 0x000fe20000000000 */
[----:B-----5:R-:W-:Y:S02]  /*05f0*/  ISETP.NE.AND P1, PT, R3, RZ, PT ;  /* 0x000000ff0300720c */ /* 0x020fe40003f25270 */
[----:B------:R-:W-:-:S04]  /*0600*/  SHF.R.S32.HI R3, RZ, 0x1f, R9 ;  /* 0x0000001fff037819 */ /* 0x000fc80000011409 */
[----:B------:R-:W-:-:S07]  /*0610*/  LEA.HI R3, R3, R9, RZ, 0x7 ;  /* 0x0000000903037211 */ /* 0x000fce00078f38ff */
[----:B-1----:R-:W-:Y:S05]  /*0620*/  @P1 BRA `(.L_x_7) ;  /* 0x0000000000581947 */ /* 0x002fea0003800000 */
[----:B------:R-:W1:Y:S01]  /*0630*/  S2UR UR5, SR_CgaCtaId ;  /* 0x00000000000579c3 */ /* 0x000e620000008800 */
[----:B------:R-:W-:Y:S01]  /*0640*/  UMOV UR4, 0x400 ;  /* 0x0000040000047882 */ /* 0x000fe20000000000 */
[----:B------:R-:W-:Y:S01]  /*0650*/  UMOV UR6, 0x20 ;  /* 0x0000002000067882 */ /* 0x000fe20000000000 */
[----:B------:R-:W-:Y:S01]  /*0660*/  UMOV UR7, 0x100 ;  /* 0x0000010000077882 */ /* 0x000fe20000000000 */
[----:B------:R-:W-:Y:S01]  /*0670*/  ELECT P1, URZ, PT ;  /* 0x00000000003f782f */ /* 0x000fe20003820000 */
[----:B-1----:R-:W-:Y:S02]  /*0680*/  ULEA UR8, UR5, UR4, 0x18 ;  /* 0x0000000405087291 */ /* 0x002fe4000f8ec03f */
[----:B------:R-:W-:-:S04]  /*0690*/  UIADD3 UR4, -UR6, 0x100000, URZ ;  /* 0x0010000006047890 */ /* 0x000fc8000fffe13f */
[----:B------:R-:W-:Y:S02]  /*06a0*/  USHF.L.U32 UR5, UR4, 0xb, URZ ;  /* 0x0000000b04057899 */ /* 0x000fe4000800063f */
[----:B------:R-:W-:Y:S02]  /*06b0*/  USHF.L.U32 UR4, UR4, 0x1, URZ ;  /* 0x0000000104047899 */ /* 0x000fe4000800063f */
[----:B------:R-:W-:-:S04]  /*06c0*/  UIADD3 UR6, -UR7, 0x100000, URZ ;  /* 0x0010000007067890 */ /* 0x000fc8000fffe13f */
[----:B------:R-:W-:Y:S02]  /*06d0*/  USHF.L.U32 UR7, UR6, 0xb, URZ ;  /* 0x0000000b06077899 */ /* 0x000fe4000800063f */
[----:B------:R-:W-:Y:S01]  /*06e0*/  USHF.L.U32 UR6, UR6, 0x1, URZ ;  /* 0x0000000106067899 */ /* 0x000fe2000800063f */
[----:B------:R-:W1:Y:S03]  /*06f0*/  FENCE.VIEW.ASYNC.S ;  /* 0x00000000000073c6 */ /* 0x000e660000000000 */
[----:B-1----:R1:W1:Y:S08]  /*0700*/  SYNCS.EXCH.64 URZ, [UR8+0x30], UR4 ;  /* 0x00003004083f75b2 */ /* 0x0022700008000100 */
[----:B------:R1:W1:Y:S01]  /*0710*/  SYNCS.EXCH.64 URZ, [UR8+0x50], UR6 ;  /* 0x00005006083f75b2 */ /* 0x0002620008000100 */
[----:B------:R1:W1:Y:S01]  /*0720*/  SYNCS.EXCH.64 URZ, [UR8+0x38], UR4 ;  /* 0x00003804083f75b2 */ /* 0x0002620008000100 */
[----:B------:R1:W1:Y:S01]  /*0730*/  SYNCS.EXCH.64 URZ, [UR8+0x58], UR6 ;  /* 0x00005806083f75b2 */ /* 0x0002620008000100 */
[----:B------:R1:W1:Y:S01]  /*0740*/  SYNCS.EXCH.64 URZ, [UR8+0x40], UR4 ;  /* 0x00004004083f75b2 */ /* 0x0002620008000100 */
[----:B------:R1:W1:Y:S01]  /*0750*/  SYNCS.EXCH.64 URZ, [UR8+0x60], UR6 ;  /* 0x00006006083f75b2 */ /* 0x0002620008000100 */
[----:B------:R1:W1:Y:S01]  /*0760*/  SYNCS.EXCH.64 URZ, [UR8+0x48], UR4 ;  /* 0x00004804083f75b2 */ /* 0x0002620008000100 */
[----:B------:R1:W1:Y:S01]  /*0770*/  SYNCS.EXCH.64 URZ, [UR8+0x68], UR6 ;  /* 0x00006806083f75b2 */ /* 0x0002620008000100 */
[----:B------:R-:W-:Y:S01]  /*0780*/  NOP ;  /* 0x0000000000007918 */ /* 0x000fe20000000000 */
.L_x_7:
[----:B------:R-:W-:Y:S01]  /*0790*/  LOP3.LUT R3, R3, 0xffffff80, RZ, 0xc0, !PT ;  /* 0xffffff8003037812 */ /* 0x000fe200078ec0ff */
[----:B------:R-:W5:Y:S01]  /*07a0*/  S2R R4, SR_CTAID.Y ;  /* 0x0000000000047919 */ /* 0x000f620000002600 */
[----:B------:R-:W-:Y:S01]  /*07b0*/  SHF.R.S32.HI R11, RZ, 0x1f, R2 ;  /* 0x0000001fff0b7819 */ /* 0x000fe20000011402 */
[----:B-1----:R-:W-:Y:S01]  /*07c0*/  ULDC UR4, c[0x0][0x150] ;  /* 0x0000540000047ab9 */ /* 0x002fe20000000800 */
[----:B------:R-:W-:Y:S01]  /*07d0*/  IADD3 R3, -R3, R9, RZ ;  /* 0x0000000903037210 */ /* 0x000fe20007ffe1ff */
[----:B------:R-:W1:Y:S01]  /*07e0*/  SHFL.IDX PT, R8, R8, RZ, 0x1f ;  /* 0x00001fff08087589 */ /* 0x000e6200000e0000 */
[----:B------:R-:W-:Y:S01]  /*07f0*/  I2FP.F32.U32 R12, UR9 ;  /* 0x00000009000c7c45 */ /* 0x000fe20008201000 */
[----:B------:R-:W2:Y:S01]  /*0800*/  LDC R13, c[0x0][0x144] ;  /* 0x00005100ff0d7b82 */ /* 0x000ea20000000800 */
[----:B------:R-:W-:Y:S02]  /*0810*/  SHF.R.S32.HI R10, RZ, 0x1f, R3 ;  /* 0x0000001fff0a7819 */ /* 0x000fe40000011403 */
[----:B------:R-:W-:-:S02]  /*0820*/  ELECT P1, URZ, PT ;  /* 0x00000000003f782f */ /* 0x000fc40003820000 */
[----:B------:R-:W-:Y:S01]  /*0830*/  LEA.HI R11, R11, R2, RZ, 0x2 ;  /* 0x000000020b0b7211 */ /* 0x000fe200078f10ff */
[----:B------:R-:W-:Y:S01]  /*0840*/  FMUL R12, R12, UR4 ;  /* 0x000000040c0c7c20 */ /* 0x000fe20008400000 */
[----:B------:R-:W-:Y:S01]  /*0850*/  LEA.HI R10, R10, R3, RZ, 0x3 ;  /* 0x000000030a0a7211 */ /* 0x000fe200078f18ff */
[----:B------:R-:W-:Y:S01]  /*0860*/  ULDC UR4, c[0x0][0x154] ;  /* 0x0000550000047ab9 */ /* 0x000fe20000000800 */
[----:B------:R-:W-:Y:S01]  /*0870*/  LOP3.LUT R11, R11, 0x3ffffffc, RZ, 0xc0, !PT ;  /* 0x3ffffffc0b0b7812 */ /* 0x000fe200078ec0ff */
[----:B------:R-:W-:Y:S01]  /*0880*/  NOP ;  /* 0x0000000000007918 */ /* 0x000fe20000000000 */
[--C-:B------:R-:W-:Y:S01]  /*0890*/  SHF.R.S32.HI R9, RZ, 0x3, R10.reuse ;  /* 0x00000003ff097819 */ /* 0x100fe2000001140a */
[----:B------:R-:W3:Y:S01]  /*08a0*/  F2I.U32.TRUNC.NTZ R12, R12 ;  /* 0x0000000c000c7305 */ /* 0x000ee2000020f000 */
[----:B------:R-:W-:Y:S01]  /*08b0*/  SHF.R.S32.HI R10, RZ, 0x1f, R10 ;  /* 0x0000001fff0a7819 */ /* 0x000fe2000001140a */
[----:B------:R-:W-:Y:S01]  /*08c0*/  IMAD.IADD R11, R2, 0x1, -R11 ;  /* 0x00000001020b7824 */ /* 0x000fe200078e0a0b */
[----:B------:R-:W-:-:S02]  /*08d0*/  ISETP.NE.AND P4, PT, R0, RZ, PT ;  /* 0x000000ff0000720c */ /* 0x000fc40003f85270 */
[----:B------:R-:W-:Y:S02]  /*08e0*/  LEA.HI R10, R10, R9, RZ, 0x2 ;  /* 0x000000090a0a7211 */ /* 0x000fe400078f10ff */
[----:B------:R-:W-:Y:S02]  /*08f0*/  MOV R22, 0x1 ;  /* 0x0000000100167802 */ /* 0x000fe40000000f00 */
[----:B------:R-:W-:Y:S02]  /*0900*/  LOP3.LUT R10, R10, 0xfffffffc, RZ, 0xc0, !PT ;  /* 0xfffffffc0a0a7812 */ /* 0x000fe400078ec0ff */
[----:B------:R-:W-:Y:S02]  /*0910*/  ISETP.EQ.OR P2, PT, R0, 0x3, !P4 ;  /* 0x000000030000780c */ /* 0x000fe40006742670 */
[----:B------:R-:W-:Y:S02]  /*0920*/  IADD3 R10, R9, -R10, RZ ;  /* 0x8000000a090a7210 */ /* 0x000fe40007ffe0ff */
[----:B-1----:R-:W-:Y:S01]  /*0930*/  ISETP.NE.OR P1, PT, R8, RZ, !P1 ;  /* 0x000000ff0800720c */ /* 0x002fe20004f25670 */
[----:B------:R-:W1:Y:S01]  /*0940*/  LDC R9, c[0x0][0x148] ;  /* 0x00005200ff097b82 */ /* 0x000e620000000800 */
[----:B-----5:R-:W-:Y:S01]  /*0950*/  I2FP.F32.U32 R8, R4 ;  /* 0x0000000400087245 */ /* 0x020fe20000201000 */
[----:B------:R-:W-:Y:S01]  /*0960*/  IMAD R10, R11, 0x4, R10 ;  /* 0x000000040b0a7824 */ /* 0x000fe200078e020a */
[----:B---3--:R-:W-:-:S02]  /*0970*/  IADD3 R14, -R12, RZ, RZ ;  /* 0x000000ff0c0e7210 */ /* 0x008fc40007ffe1ff */
[----:B------:R-:W-:Y:S01]  /*0980*/  ISETP.EQ.AND P2, PT, R5, RZ, P2 ;  /* 0x000000ff0500720c */ /* 0x000fe20001742270 */
[----:B------:R-:W-:Y:S01]  /*0990*/  FMUL R12, R8, UR4 ;  /* 0x00000004080c7c20 */ /* 0x000fe20008400000 */
[C---:B------:R-:W-:Y:S01]  /*09a0*/  LEA.HI R2, R10.reuse, R10, RZ, 0x1 ;  /* 0x0000000a0a027211 */ /* 0x040fe200078f08ff */
[----:B--2---:R-:W-:Y:S01]  /*09b0*/  IMAD R8, R13, R14, UR9 ;  /* 0x000000090d087e24 */ /* 0x004fe2000f8e020e */
[----:B------:R-:W-:Y:S01]  /*09c0*/  SHF.L.U32 R23, R10, 0x2, RZ ;  /* 0x000000020a177819 */ /* 0x000fe200000006ff */
[----:B------:R-:W-:Y:S01]  /*09d0*/  UMOV UR4, 0x20 ;  /* 0x0000002000047882 */ /* 0x000fe20000000000 */
[----:B------:R-:W-:Y:S01]  /*09e0*/  LOP3.LUT R11, R2, 0xfffffffe, RZ, 0xc0, !PT ;  /* 0xfffffffe020b7812 */ /* 0x000fe200078ec0ff */
[----:B------:R-:W-:Y:S01]  /*09f0*/  VOTEU.ALL UP0, P1 ;  /* 0x00000000003f7886 */ /* 0x000fe20000800000 */
[----:B------:R-:W2:Y:S01]  /*0a00*/  F2I.U32.TRUNC.NTZ R12, R12 ;  /* 0x0000000c000c7305 */ /* 0x000ea2000020f000 */
[C---:B------:R-:W-:Y:S01]  /*0a10*/  LOP3.LUT R23, R10.reuse, 0xc, R23, 0x78, !PT ;  /* 0x0000000c0a177812 */ /* 0x040fe200078e7817 */
[----:B------:R-:W-:Y:S01]  /*0a20*/  VOTEU.ALL UP1, P1 ;  /* 0x00000000003f7886 */ /* 0x000fe20000820000 */
[----:B------:R-:W-:Y:S01]  /*0a30*/  IMAD.IADD R11, R10, 0x1, -R11 ;  /* 0x000000010a0b7824 */ /* 0x000fe200078e0a0b */
[----:B------:R-:W3:Y:S01]  /*0a40*/  @!UP0 S2UR UR7, SR_CgaCtaId ;  /* 0x00000000000789c3 */ /* 0x000ee20000008800 */
[----:B------:R-:W-:Y:S01]  /*0a50*/  @!UP0 UMOV UR6, 0x400 ;  /* 0x0000040000068882 */ /* 0x000fe20000000000 */
[----:B------:R-:W-:-:S04]  /*0a60*/  @!UP0 UIADD3 UR4, -UR4, 0x100000, URZ ;  /* 0x0010000004048890 */ /* 0x000fc8000fffe13f */
[----:B------:R-:W-:Y:S02]  /*0a70*/  @!UP0 USHF.L.U32 UR5, UR4, 0xb, URZ ;  /* 0x0000000b04058899 */ /* 0x000fe4000800063f */
[----:B------:R-:W-:Y:S01]  /*0a80*/  @!UP0 USHF.L.U32 UR4, UR4, 0x1, URZ ;  /* 0x0000000104048899 */ /* 0x000fe2000800063f */
[----:B------:R-:W-:Y:S01]  /*0a90*/  ISETP.NE.AND P5, PT, R11, R8, PT ;  /* 0x000000080b00720c */ /* 0x000fe20003fa5270 */
[----:B------:R-:W5:Y:S01]  /*0aa0*/  LDC R10, c[0x0][0x140] ;  /* 0x00005000ff0a7b82 */ /* 0x000f620000000800 */
[----:B--2---:R-:W-:Y:S02]  /*0ab0*/  IMAD.MOV R16, RZ, RZ, -R12 ;  /* 0x000000ffff107224 */ /* 0x004fe400078e0a0c */
[----:B------:R-:W-:Y:S02]  /*0ac0*/  VIADD R12, R5, 0xffffffff ;  /* 0xffffffff050c7836 */ /* 0x000fe40000000000 */
[----:B-1----:R-:W-:-:S07]  /*0ad0*/  IMAD R11, R9, R16, R4 ;  /* 0x00000010090b7224 */ /* 0x002fce00078e0204 */
[----:B------:R-:W-:-:S04]  /*0ae0*/  @P5 LEA.HI R2, R23, R23, RZ, 0x1 ;  /* 0x0000001717025211 */ /* 0x000fc800078f08ff */
[----:B------:R-:W-:Y:S01]  /*0af0*/  @P5 SHF.R.S32.HI R2, RZ, 0x1, R2 ;  /* 0x00000001ff025819 */ /* 0x000fe20000011402 */
[----:B---3--:R-:W-:-:S03]  /*0b00*/  @!UP0 ULEA UR6, UR7, UR6, 0x18 ;  /* 0x0000000607068291 */ /* 0x008fc6000f8ec03f */
[----:B------:R-:W-:Y:S01]  /*0b10*/  @P5 ISETP.NE.AND P6, PT, R2, R11, PT ;  /* 0x0000000b0200520c */ /* 0x000fe20003fc5270 */
[----:B------:R-:W-:Y:S01]  /*0b20*/  VOTEU.ALL UP0, P1 ;  /* 0x00000000003f7886 */ /* 0x000fe20000800000 */
[----:B------:R-:W-:Y:S02]  /*0b30*/  LOP3.LUT P1, RZ, R3, 0x7, RZ, 0xc0, !PT ;  /* 0x0000000703ff7812 */ /* 0x000fe4000782c0ff */
[----:B------:R-:W-:Y:S02]  /*0b40*/  @P5 SEL R22, RZ, 0x1, P6 ;  /* 0x00000001ff165807 */ /* 0x000fe40003000000 */
[----:B------:R-:W-:Y:S02]  /*0b50*/  ISETP.NE.AND P5, PT, R5, RZ, PT ;  /* 0x000000ff0500720c */ /* 0x000fe40003fa5270 */
[----:B------:R-:W-:Y:S02]  /*0b60*/  ISETP.LT.U32.AND P1, PT, R23, 0x2, !P1 ;  /* 0x000000021700780c */ /* 0x000fe40004f21070 */
[----:B------:R-:W-:Y:S01]  /*0b70*/  ISETP.EQ.AND P6, PT, R0, 0x2, !P5 ;  /* 0x000000020000780c */ /* 0x000fe20006fc2270 */
[----:B------:R-:W1:Y:S02]  /*0b80*/  FENCE.VIEW.ASYNC.S ;  /* 0x00000000000073c6 */ /* 0x000e640000000000 */
[----:B-1----:R1:W2:Y:S01]  /*0b90*/  @!UP0 SYNCS.EXCH.64 URZ, [UR6+0x70], UR4 ;  /* 0x00007004063f85b2 */ /* 0x0022a20008000100 */
[----:B------:R-:W-:-:S02]  /*0ba0*/  SEL R2, RZ, 0x1, !P2 ;  /* 0x00000001ff027807 */ /* 0x000fc40005000000 */
[----:B-----5:R-:W-:Y:S02]  /*0bb0*/  ISETP.EQ.U32.AND P2, PT, R10, 0x1, PT ;  /* 0x000000010a00780c */ /* 0x020fe40003f42070 */
[----:B------:R-:W-:Y:S02]  /*0bc0*/  SEL R3, RZ, 0x1, !P1 ;  /* 0x00000001ff037807 */ /* 0x000fe40004800000 */
[----:B------:R-:W-:Y:S02]  /*0bd0*/  ISETP.GE.U32.AND P1, PT, R12, 0x2, PT ;  /* 0x000000020c00780c */ /* 0x000fe40003f26070 */
[----:B------:R-:W-:Y:S02]  /*0be0*/  SEL R10, RZ, 0x1, !P6 ;  /* 0x00000001ff0a7807 */ /* 0x000fe40007000000 */
[----:B------:R-:W-:Y:S02]  /*0bf0*/  LOP3.LUT R22, R22, R3, RZ, 0xc0, !PT ;  /* 0x0000000316167212 */ /* 0x000fe400078ec0ff */
[----:B------:R-:W-:-:S02]  /*0c00*/  SEL R3, R10, 0x2, P1 ;  /* 0x000000020a037807 */ /* 0x000fc40000800000 */
[----:B------:R-:W-:Y:S01]  /*0c10*/  SEL R2, R2, 0x2, P1 ;  /* 0x0000000202027807 */ /* 0x000fe20000800000 */
[----:B------:R1:W3:Y:S01]  /*0c20*/  @!UP1 SYNCS.EXCH.64 URZ, [UR6+0x78], UR4 ;  /* 0x00007804063f95b2 */ /* 0x0002e20008000100 */
[----:B------:R-:W-:Y:S01]  /*0c30*/  NOP ;  /* 0x0000000000007918 */ /* 0x000fe20000000000 */
[----:B------:R1:W-:Y:S04]  /*0c40*/  STL [R1+0x210], R3 ;  /* 0x0002100301007387 */ /* 0x0003e80000100800 */
[----:B------:R1:W-:Y:S01]  /*0c50*/  STL [R1+0x208], R2 ;  /* 0x0002080201007387 */ /* 0x0003e20000100800 */
[----:B--2---:R-:W-:Y:S05]  /*0c60*/  @!P2 BRA `(.L_x_8) ;  /* 0x000000000008a947 */ /* 0x004fea0003800000 */
[----:B---34-:R-:W-:Y:S01]  /*0c70*/  UCGABAR_ARV ;  /* 0x00000000000079c7 */ /* 0x018fe20008000000 */
[----:B------:R-:W-:Y:S05]  /*0c80*/  BRA `(.L_x_9) ;  /* 0x0000000000047947 */ /* 0x000fea0003800000 */
.L_x_8:
[----:B---34-:R-:W-:Y:S01]  /*0c90*/  NOP ;  /* 0x0000000000007918 */ /* 0x018fe20000000000 */
.L_x_9:
[----:B-1----:R-:W1:Y:S01]  /*0ca0*/  LDC R2, c[0x0][0x904] ;  /* 0x00024100ff027b82 */ /* 0x002e620000000800 */
[----:B------:R-:W-:Y:S02]  /*0cb0*/  MOV R3, RZ ;  /* 0x000000ff00037202 */ /* 0x000fe40000000f00 */
[----:B-1----:R-:W-:Y:S02]  /*0cc0*/  ISETP.NE.AND P1, PT, R2, 0x1, PT ;  /* 0x000000010200780c */ /* 0x002fe40003f25270 */
[----:B------:R-:W-:-:S11]  /*0cd0*/  MOV R2, UR9 ;  /* 0x0000000900027c02 */ /* 0x000fd60008000f00 */
[----:B------:R-:W1:Y:S01]  /*0ce0*/  @P1 LDC R11, c[0x0][0x10] ;  /* 0x00000400ff0b1b82 */ /* 0x000e620000000800 */
[----:B------:R-:W-:Y:S02]  /*0cf0*/  @P1 IMAD.MOV.U32 R5, RZ, RZ, RZ ;  /* 0x000000ffff051224 */ /* 0x000fe400078e00ff */
[----:B------:R-:W-:-:S05]  /*0d00*/  @P1 IMAD.MOV.U32 R15, RZ, RZ, RZ ;  /* 0x000000ffff0f1224 */ /* 0x000fca00078e00ff */
[----:B------:R-:W2:Y:S01]  /*0d10*/  @!P1 LDC R13, c[0x0][0xc] ;  /* 0x00000300ff0d9b82 */ /* 0x000ea20000000800 */
[----:B------:R-:W-:Y:S01]  /*0d20*/  ULDC UR4, c[0x0][0xc] ;  /* 0x0000030000047ab9 */ /* 0x000fe20000000800 */
[----:B------:R-:W-:Y:S01]  /*0d30*/  ULDC UR5, c[0x0][0x10] ;  /* 0x0000040000057ab9 */ /* 0x000fe20000000800 */
[----:B------:R-:W-:Y:S01]  /*0d40*/  ULDC UR6, c[0x0][0x14] ;  /* 0x0000050000067ab9 */ /* 0x000fe20000000800 */
[----:B------:R-:W-:-:S04]  /*0d50*/  UIMAD.WIDE.U32 UR4, UR4, UR5, URZ ;  /* 0x00000005040472a5 */ /* 0x000fc8000f8e003f */
[----:B------:R-:W-:Y:S02]  /*0d60*/  UIMAD.WIDE.U32 UR46, UR4, UR6, URZ ;  /* 0x00000006042e72a5 */ /* 0x000fe4000f8e003f */
[----:B------:R-:W-:-:S04]  /*0d70*/  UIMAD UR38, UR5, UR6, URZ ;  /* 0x00000006052672a4 */ /* 0x000fc8000f8e023f */
[----:B------:R-:W-:Y:S01]  /*0d80*/  UIADD3 UR38, UR47, UR38, URZ ;  /* 0x000000262f267290 */ /* 0x000fe2000fffe03f */
[----:B-1----:R-:W-:-:S04]  /*0d90*/  @P1 IMAD.WIDE.U32 R10, R11, UR9, R4 ;  /* 0x000000090b0a1c25 */ /* 0x002fc8000f8e0004 */
[----:B------:R-:W-:Y:S01]  /*0da0*/  @P1 IMAD.IADD R24, R11, 0x1, R15 ;  /* 0x000000010b181824 */ /* 0x000fe200078e020f */
[----:B------:R-:W-:Y:S01]  /*0db0*/  @P1 MOV R17, R10 ;  /* 0x0000000a00111202 */ /* 0x000fe20000000f00 */
[----:B--2---:R-:W-:-:S04]  /*0dc0*/  @!P1 IMAD.WIDE.U32 R2, R4, R13, R2 ;  /* 0x0000000d04029225 */ /* 0x004fc800078e0002 */
[----:B------:R-:W-:Y:S01]  /*0dd0*/  @!P1 IMAD.MOV.U32 R24, RZ, RZ, R3 ;  /* 0x000000ffff189224 */ /* 0x000fe200078e0003 */
[----:B------:R-:W-:-:S05]  /*0de0*/  @!P1 MOV R17, R2 ;  /* 0x0000000200119202 */ /* 0x000fca0000000f00 */
[----:B------:R1:W-:Y:S04]  /*0df0*/  STL [R1+0x200], R17 ;  /* 0x0002001101007387 */ /* 0x0003e80000100800 */
[----:B------:R1:W-:Y:S01]  /*0e00*/  STL [R1+0x204], R24 ;  /* 0x0002041801007387 */ /* 0x0003e20000100800 */
[----:B------:R-:W-:Y:S05]  /*0e10*/  @!P2 BRA `(.L_x_10) ;  /* 0x00000000000ca947 */ /* 0x000fea0003800000 */
[----:B------:R-:W-:Y:S01]  /*0e20*/  UCGABAR_WAIT ;  /* 0x0000000000007dc7 */ /* 0x000fe20008000000 */
[----:B------:R-:W-:Y:S01]  /*0e30*/  CCTL.IVALL ;  /* 0x00000000ff00798f */ /* 0x000fe20002000000 */
[----:B------:R-:W-:Y:S05]  /*0e40*/  BRA `(.L_x_11) ;  /* 0x0000000000047947 */ /* 0x000fea0003800000 */
.L_x_10:
[----:B------:R-:W-:Y:S06]  /*0e50*/  BAR.SYNC.DEFER_BLOCKING 0x0 ;  /* 0x0000000000007b1d */ /* 0x000fec0000010000 */
.L_x_11:
[----:B------:R-:W2:Y:S01]  /*0e60*/  S2UR UR37, SR_CgaCtaId ;  /* 0x00000000002579c3 */ /* 0x000ea20000008800 */
[----:B------:R-:W-:Y:S04]  /*0e70*/  BSSY B6, `(.L_x_12) ;  /* 0x00014d3000067945 */ /* 0x000fe80003800000 */
[----:B------:R-:W-:Y:S05]  /*0e80*/  @!P5 BRA `(.L_x_13) ;  /* 0x0000011000d4d947 */ /* 0x000fea0003800000 */
[----:B------:R-:W-:-:S13]  /*0e90*/  ISETP.GT.U32.AND P0, PT, R12, 0x1, PT ;  /* 0x000000010c00780c */ /* 0x000fda0003f04070 */
[----:B------:R-:W-:Y:S05]  /*0ea0*/  @P0 BRA `(.L_x_14) ;  /* 0x0000014c003c0947 */ /* 0x000fea0003800000 */
[----:B------:R-:W-:Y:S01]  /*0eb0*/  ULDC.64 UR4, c[0x0][0x8f8] ;  /* 0x00023e0000047ab9 */ /* 0x000fe20000000a00 */
[----:B------:R-:W-:Y:S01]  /*0ec0*/  UMOV UR43, 0xffffffff ;  /* 0xffffffff002b7882 */ /* 0x000fe20000000000 */
[----:B------:R-:W-:Y:S01]  /*0ed0*/  ISETP.GE.U32.AND P0, PT, R17, UR4, PT ;  /* 0x0000000411007c0c */ /* 0x000fe2000bf06070 */
[----:B------:R-:W-:Y:S01]  /*0ee0*/  IMAD.MOV.U32 R152, RZ, RZ, -0x1 ;  /* 0xffffffffff987424 */ /* 0x000fe200078e00ff */
[----:B------:R-:W-:Y:S02]  /*0ef0*/  PRMT R155, RZ, 0x7610, R155 ;  /* 0x00007610ff9b7816 */ /* 0x000fe4000000009b */
[----:B------:R-:W-:Y:S02]  /*0f00*/  ISETP.GE.U32.AND.EX P0, PT, R24, UR5, PT, P0 ;  /* 0x0000000518007c0c */ /* 0x000fe4000bf06100 */
[----:B------:R-:W-:Y:S02]  /*0f10*/  MOV R154, 0xffffffff ;  /* 0xffffffff009a7802 */ /* 0x000fe40000000f00 */
[----:B------:R-:W-:-:S09]  /*0f20*/  PRMT R0, RZ, 0x7610, R0 ;  /* 0x00007610ff007816 */ /* 0x000fd20000000000 */
[----:B------:R-:W-:Y:S05]  /*0f30*/  @P0 BRA `(.L_x_15) ;  /* 0x0000000400300947 */ /* 0x000fea0003800000 */
[----:B------:R-:W3:Y:S01]  /*0f40*/  LDC.64 R14, c[0x0][0x8d0] ;  /* 0x00023400ff0e7b82 */ /* 0x000ee20000000a00 */
[----:B------:R-:W-:Y:S01]  /*0f50*/  MOV R2, R17 ;  /* 0x0000001100027202 */ /* 0x000fe20000000f00 */
[----:B------:R-:W-:-:S06]  /*0f60*/  IMAD.MOV.U32 R3, RZ, RZ, R24 ;  /* 0x000000ffff037224 */ /* 0x000fcc00078e0018 */
[----:B------:R-:W4:Y:S08]  /*0f70*/  LDC R0, c[0x0][0x8d8] ;  /* 0x00023600ff007b82 */ /* 0x000f300000000800 */
[----:B------:R-:W1:Y:S01]  /*0f80*/  LDC.64 R18, c[0x0][0x8c8] ;  /* 0x00023200ff127b82 */ /* 0x000e620000000a00 */
[----:B---3--:R-:W-:-:S04]  /*0f90*/  ISETP.NE.U32.AND P0, PT, R14, RZ, PT ;  /* 0x000000ff0e00720c */ /* 0x008fc80003f05070 */
[----:B------:R-:W-:-:S13]  /*0fa0*/  ISETP.NE.AND.EX P0, PT, R15, RZ, PT, P0 ;  /* 0x000000ff0f00720c */ /* 0x000fda0003f05300 */
[----:B-1--4-:R-:W-:Y:S05]  /*0fb0*/  @!P0 BRA `(.L_x_16) ;  /* 0x0000000000288947 */ /* 0x012fea0003800000 */
[----:B------:R-:W1:Y:S02]  /*0fc0*/  LDC R11, c[0x0][0x8dc] ;  /* 0x00023700ff0b7b82 */ /* 0x000e640000000800 */
[----:B-1----:R-:W-:-:S04]  /*0fd0*/  IADD3 R11, P0, R17, R11, RZ ;  /* 0x0000000b110b7210 */ /* 0x002fc80007f1e0ff */
[----:B------:R-:W-:-:S05]  /*0fe0*/  IADD3.X R13, RZ, R24, RZ, P0, !PT ;  /* 0x00000018ff0d7210 */ /* 0x000fca00007fe4ff */
[----:B------:R-:W-:-:S04]  /*0ff0*/  IMAD.WIDE.U32 R2, R13, R14, RZ ;  /* 0x0000000e0d027225 */ /* 0x000fc800078e00ff */
[----:B------:R-:W-:-:S04]  /*1000*/  IMAD.WIDE.U32 R6, P0, R11, R15, R2 ;  /* 0x0000000f0b067225 */ /* 0x000fc80007800002 */
[----:B------:R-:W-:Y:S01]  /*1010*/  IMAD.WIDE.U32 R2, R11, R14, RZ ;  /* 0x0000000e0b027225 */ /* 0x000fe200078e00ff */
[----:B------:R-:W-:-:S03]  /*1020*/  MOV R10, R7 ;  /* 0x00000007000a7202 */ /* 0x000fc60000000f00 */
[----:B------:R-:W-:Y:S01]  /*1030*/  IMAD.X R11, RZ, RZ, RZ, P0 ;  /* 0x000000ffff0b7224 */ /* 0x000fe200000e06ff */
[----:B------:R-:W-:-:S05]  /*1040*/  IADD3 RZ, P0, R3, R6, RZ ;  /* 0x0000000603ff7210 */ /* 0x000fca0007f1e0ff */
[----:B------:R-:W-:-:S08]  /*1050*/  IMAD.WIDE.U32.X R2, R13, R15, R10, P0 ;  /* 0x0000000f0d027225 */ /* 0x000fd000000e040a */
.L_x_16:
[----:B------:R-:W1:Y:S01]  /*1060*/  LDC.64 R20, c[0x0][0x8e8] ;  /* 0x00023a00ff147b82 */ /* 0x000e620000000a00 */
[-CC-:B------:R-:W-:Y:S02]  /*1070*/  SHF.R.U64 R25, R2, R0.reuse, R3.reuse ;  /* 0x0000000002197219 */ /* 0x180fe40000001203 */
[----:B------:R-:W-:Y:S02]  /*1080*/  SHF.R.U32.HI R0, RZ, R0, R3 ;  /* 0x00000000ff007219 */ /* 0x000fe40000011603 */
[----:B------:R-:W-:Y:S02]  /*1090*/  IADD3 R5, P0, RZ, -R25, RZ ;  /* 0x80000019ff057210 */ /* 0x000fe40007f1e0ff */
[----:B------:R-:W-:Y:S01]  /*10a0*/  MOV R2, R17 ;  /* 0x0000001100027202 */ /* 0x000fe20000000f00 */
[----:B------:R-:W3:Y:S02]  /*10b0*/  LDC R6, c[0x0][0x8c0] ;  /* 0x00023000ff067b82 */ /* 0x000ee40000000800 */
[----:B------:R-:W-:-:S04]  /*10c0*/  IMAD.X R3, RZ, RZ, ~R0, P0 ;  /* 0x000000ffff037224 */ /* 0x000fc800000e0e00 */
[-C--:B------:R-:W-:Y:S02]  /*10d0*/  IMAD R0, R3, R18.reuse, RZ ;  /* 0x0000001203007224 */ /* 0x080fe400078e02ff */
[----:B------:R-:W4:Y:S01]  /*10e0*/  LDC R12, c[0x0][0x8b0] ;  /* 0x00022c00ff0c7b82 */ /* 0x000f220000000800 */
[----:B------:R-:W-:Y:S02]  /*10f0*/  IMAD.MOV.U32 R3, RZ, RZ, R24 ;  /* 0x000000ffff037224 */ /* 0x000fe400078e0018 */
[----:B------:R-:W-:-:S05]  /*1100*/  IMAD.WIDE.U32 R2, R5, R18, R2 ;  /* 0x0000001205027225 */ /* 0x000fca00078e0002 */
[----:B------:R-:W5:Y:S01]  /*1110*/  LDC R15, c[0x0][0x900] ;  /* 0x00024000ff0f7b82 */ /* 0x000f620000000800 */
[----:B------:R-:W-:Y:S01]  /*1120*/  IMAD R5, R5, R19, R0 ;  /* 0x0000001305057224 */ /* 0x000fe200078e0200 */
[----:B-1----:R-:W-:Y:S01]  /*1130*/  ISETP.NE.U32.AND P0, PT, R20, RZ, PT ;  /* 0x000000ff1400720c */ /* 0x002fe20003f05070 */
[----:B------:R-:W-:Y:S02]  /*1140*/  IMAD.MOV.U32 R0, RZ, RZ, -0x1 ;  /* 0xffffffffff007424 */ /* 0x000fe400078e00ff */
[----:B------:R-:W-:Y:S01]  /*1150*/  IMAD R19, R9, R16, R4 ;  /* 0x0000001009137224 */ /* 0x000fe200078e0204 */
[----:B------:R-:W-:Y:S02]  /*1160*/  IADD3 R3, R3, R5, RZ ;  /* 0x0000000503037210 */ /* 0x000fe40007ffe0ff */
[----:B------:R-:W1:Y:S01]  /*1170*/  LDC R13, c[0x0][0x8a8] ;  /* 0x00022a00ff0d7b82 */ /* 0x000e620000000800 */
[----:B------:R-:W-:Y:S02]  /*1180*/  ISETP.NE.AND.EX P0, PT, R21, RZ, PT, P0 ;  /* 0x000000ff1500720c */ /* 0x000fe40003f05300 */
[----:B---3--:R-:W-:-:S02]  /*1190*/  SHF.R.U64 R10, R2, R6, R3 ;  /* 0x00000006020a7219 */ /* 0x008fc40000001203 */
[----:B------:R-:W-:Y:S02]  /*11a0*/  SHF.R.U32.HI R3, RZ, R6, R3 ;  /* 0x00000006ff037219 */ /* 0x000fe40000011603 */
[----:B------:R-:W-:Y:S01]  /*11b0*/  MOV R16, 0x1 ;  /* 0x0000000100107802 */ /* 0x000fe20000000f00 */
[----:B------:R-:W3:Y:S01]  /*11c0*/  LDC R14, c[0x0][0x8f0] ;  /* 0x00023c00ff0e7b82 */ /* 0x000ee20000000800 */
[-CC-:B----4-:R-:W-:Y:S02]  /*11d0*/  SHF.R.U64 R24, R10, R12.reuse, R3.reuse ;  /* 0x0000000c0a187219 */ /* 0x190fe40000001203 */
[----:B------:R-:W-:-:S05]  /*11e0*/  SHF.R.U32.HI R2, RZ, R12, R3 ;  /* 0x0000000cff027219 */ /* 0x000fca0000011603 */
[----:B------:R-:W4:Y:S01]  /*11f0*/  LDC R17, c[0x0][0x8e0] ;  /* 0x00023800ff117b82 */ /* 0x000f220000000800 */
[-CC-:B-----5:R-:W-:Y:S02]  /*1200*/  SHF.R.U64 R12, R24, R15.reuse, R2.reuse ;  /* 0x0000000f180c7219 */ /* 0x1a0fe40000001202 */
[-C--:B------:R-:W-:Y:S02]  /*1210*/  SHF.L.U32 R0, R0, R15.reuse, RZ ;  /* 0x0000000f00007219 */ /* 0x080fe400000006ff */
[----:B------:R-:W-:Y:S01]  /*1220*/  SHF.R.U32.HI R3, RZ, R15, R2 ;  /* 0x0000000fff037219 */ /* 0x000fe20000011602 */
[----:B------:R-:W-:Y:S01]  /*1230*/  IMAD.MOV.U32 R2, RZ, RZ, R12 ;  /* 0x000000ffff027224 */ /* 0x000fe200078e000c */
[----:B------:R-:W-:Y:S01]  /*1240*/  LOP3.LUT R9, RZ, R0, RZ, 0x33, !PT ;  /* 0x00000000ff097212 */ /* 0x000fe200078e33ff */
[----:B------:R-:W1:Y:S01]  /*1250*/  LDC R18, c[0x0][0x8b8] ;  /* 0x00022e00ff127b82 */ /* 0x000e620000000800 */
[----:B------:R-:W-:Y:S05]  /*1260*/  @!P0 BRA `(.L_x_17) ;  /* 0x0000000000288947 */ /* 0x000fea0003800000 */
[----:B------:R-:W5:Y:S02]  /*1270*/  LDC R7, c[0x0][0x8f4] ;  /* 0x00023d00ff077b82 */ /* 0x000f640000000800 */
[----:B-----5:R-:W-:-:S04]  /*1280*/  IADD3 R7, P0, R12, R7, RZ ;  /* 0x000000070c077210 */ /* 0x020fc80007f1e0ff */
        /* <DEDUP_REMOVED lines=8> */
.L_x_17:
[----:B---3--:R-:W-:Y:S01]  /*1310*/  SHF.R.U64 R2, R2, R14, R3 ;  /* 0x0000000e02027219 */ /* 0x008fe20000001203 */
[----:B-1----:R-:W-:Y:S01]  /*1320*/  VIADD R3, R13, 0xffffffff ;  /* 0xffffffff0d037836 */ /* 0x002fe20000000000 */
[----:B------:R-:W-:Y:S02]  /*1330*/  SHF.L.U32 R0, R16, R15, RZ ;  /* 0x0000000f10007219 */ /* 0x000fe400000006ff */
[----:B------:R-:W-:Y:S02]  /*1340*/  LOP3.LUT R9, R24, R9, RZ, 0xc0, !PT ;  /* 0x0000000918097212 */ /* 0x000fe400078ec0ff */
[----:B------:R-:W-:Y:S02]  /*1350*/  IADD3 R4, -R2, RZ, RZ ;  /* 0x000000ff02047210 */ /* 0x000fe40007ffe1ff */
[----:B------:R-:W-:Y:S01]  /*1360*/  SEL R8, R8, R19, !P1 ;  /* 0x0000001308087207 */ /* 0x000fe20004800000 */
[----:B------:R-:W-:Y:S01]  /*1370*/  IMAD R9, R0, R2, R9 ;  /* 0x0000000200097224 */ /* 0x000fe200078e0209 */
[----:B------:R-:W-:Y:S01]  /*1380*/  LOP3.LUT R3, R10, R3, RZ, 0xc0, !PT ;  /* 0x000000030a037212 */ /* 0x000fe200078ec0ff */
[----:B----4-:R-:W-:Y:S01]  /*1390*/  IMAD R0, R4, R17, R12 ;  /* 0x0000001104007224 */ /* 0x010fe200078e020c */
[----:B------:R-:W-:Y:S01]  /*13a0*/  R2UR UR43, R25 ;  /* 0x00000000192b72ca */ /* 0x000fe200000e0000 */
[----:B------:R-:W-:-:S02]  /*13b0*/  IMAD R8, R9, R18, R8 ;  /* 0x0000001209087224 */ /* 0x000fc400078e0208 */
[----:B------:R-:W-:Y:S02]  /*13c0*/  IMAD R3, R0, R13, R3 ;  /* 0x0000000d00037224 */ /* 0x000fe400078e0203 */
[----:B------:R-:W-:-:S03]  /*13d0*/  IMAD.MOV.U32 R0, RZ, RZ, 0x1 ;  /* 0x00000001ff007424 */ /* 0x000fc600078e00ff */
[----:B------:R-:W-:Y:S02]  /*13e0*/  SEL R152, R3, R8, !P1 ;  /* 0x0000000803987207 */ /* 0x000fe40004800000 */
[----:B------:R-:W-:-:S07]  /*13f0*/  SEL R154, R8, R3, !P1 ;  /* 0x00000003089a7207 */ /* 0x000fce0004800000 */
.L_x_15:
[----:B------:R-:W-:-:S08]  /*1400*/  NOP ;  /* 0x0000000000007918 */ /* 0x000fd00000000000 */
[----:B------:R-:W3:Y:S02]  /*1410*/  USETMAXREG.TRY_ALLOC.CTAPOOL UP0, 0xf0 ;  /* 0x000000f0000079c8 */ /* 0x000ee40008000600 */
[----:B---3--:R-:W-:-:S13]  /*1420*/  PLOP3.LUT P0, PT, PT, PT, UP0, 0x80, 0x0 ;  /* 0x000000000000781c */ /* 0x008fda0003f0f008 */
[----:B------:R-:W-:Y:S05]  /*1430*/  @!P0 BRA `(.L_x_15) ;  /* 0xfffffffc00f08947 */ /* 0x000fea000383ffff */
[----:B------:R-:W-:Y:S02]  /*1440*/  ULDC.64 UR4, c[0x0][0x590] ;  /* 0x0001640000047ab9 */ /* 0x000fe40000000a00 */
[----:B------:R-:W-:Y:S01]  /*1450*/  MOV R153, UR4 ;  /* 0x0000000400997c02 */ /* 0x000fe20008000f00 */
[----:B------:R-:W-:-:S03]  /*1460*/  IMAD.U32 R158, RZ, RZ, UR5 ;  /* 0x00000005ff9e7e24 */ /* 0x000fc6000f8e00ff */
[----:B------:R-:W-:-:S04]  /*1470*/  ISETP.NE.U32.AND P1, PT, R153, RZ, PT ;  /* 0x000000ff9900720c */ /* 0x000fc80003f25070 */
[----:B------:R-:W-:-:S13]  /*1480*/  ISETP.NE.AND.EX P0, PT, R158, RZ, PT, P1 ;  /* 0x000000ff9e00720c */ /* 0x000fda0003f05310 */
[----:B------:R-:W-:Y:S05]  /*1490*/  @P0 BRA `(.L_x_18) ;  /* 0x00000000002c0947 */ /* 0x000fea0003800000 */
[----:B------:R-:W-:Y:S02]  /*14a0*/  ULDC.64 UR4, c[0x0][0x588] ;  /* 0x0001620000047ab9 */ /* 0x000fe40000000a00 */
[----:B------:R-:W-:-:S04]  /*14b0*/  ISETP.NE.U32.AND P0, PT, RZ, UR4, PT ;  /* 0x00000004ff007c0c */ /* 0x000fc8000bf05070 */
[----:B------:R-:W-:-:S13]  /*14c0*/  ISETP.NE.AND.EX P0, PT, RZ, UR5, PT, P0 ;  /* 0x00000005ff007c0c */ /* 0x000fda000bf05300 */
[----:B------:R-:W-:Y:S05]  /*14d0*/  @!P0 BRA `(.L_x_19) ;  /* 0x0000000000108947 */ /* 0x000fea0003800000 */
[----:B-1----:R-:W1:Y:S02]  /*14e0*/  LDC.64 R16, c[0x0][0x588] ;  /* 0x00016200ff107b82 */ /* 0x002e640000000a00 */
[----:B-1----:R3:W5:Y:S01]  /*14f0*/  LDG.E R16, desc[UR54][R16.64] ;  /* 0x0000003610107981 */ /* 0x002762000c1e1900 */
[----:B------:R-:W-:Y:S01]  /*1500*/  MOV R155, 0x1 ;  /* 0x00000001009b7802 */ /* 0x000fe20000000f00 */
[----:B------:R-:W-:Y:S06]  /*1510*/  BRA `(.L_x_18) ;  /* 0x00000000000c7947 */ /* 0x000fec0003800000 */
.L_x_19:
[----:B------:R-:W-:Y:S01]  /*1520*/  ULDC UR4, c[0x0][0x580] ;  /* 0x0001600000047ab9 */ /* 0x000fe20000000800 */
[----:B------:R-:W-:Y:S01]  /*1530*/  IMAD.MOV.U32 R155, RZ, RZ, 0x1 ;  /* 0x00000001ff9b7424 */ /* 0x000fe200078e00ff */
[----:B------:R-:W-:-:S07]  /*1540*/  MOV R16, UR4 ;  /* 0x0000000400107c02 */ /* 0x000fce0008000f00 */
.L_x_18:
[----:B------:R-:W-:Y:S02]  /*1550*/  ULDC.64 UR4, c[0x0][0x5b0] ;  /* 0x00016c0000047ab9 */ /* 0x000fe40000000a00 */
[----:B------:R-:W-:-:S04]  /*1560*/  ISETP.NE.U32.AND P0, PT, RZ, UR4, PT ;  /* 0x00000004ff007c0c */ /* 0x000fc8000bf05070 */
[----:B------:R-:W-:-:S13]  /*1570*/  ISETP.NE.AND.EX P0, PT, RZ, UR5, PT, P0 ;  /* 0x00000005ff007c0c */ /* 0x000fda000bf05300 */
[----:B------:R-:W-:Y:S05]  /*1580*/  @P0 BRA `(.L_x_20) ;  /* 0x0000000000240947 */ /* 0x000fea0003800000 */
[----:B------:R-:W-:Y:S02]  /*1590*/  ULDC.64 UR4, c[0x0][0x5a8] ;  /* 0x00016a0000047ab9 */ /* 0x000fe40000000a00 */
[----:B------:R-:W-:-:S04]  /*15a0*/  ISETP.NE.U32.AND P0, PT, RZ, UR4, PT ;  /* 0x00000004ff007c0c */ /* 0x000fc8000bf05070 */
[----:B------:R-:W-:-:S13]  /*15b0*/  ISETP.NE.AND.EX P0, PT, RZ, UR5, PT, P0 ;  /* 0x00000005ff007c0c */ /* 0x000fda000bf05300 */
[----:B------:R-:W-:Y:S05]  /*15c0*/  @!P0 BRA `(.L_x_21) ;  /* 0x00000000000c8947 */ /* 0x000fea0003800000 */
[----:B------:R-:W1:Y:S02]  /*15d0*/  LDC.64 R2, c[0x0][0x5a8] ;  /* 0x00016a00ff027b82 */ /* 0x000e640000000a00 */
[----:B-1-3--:R4:W5:Y:S01]  /*15e0*/  LDG.E R17, desc[UR54][R2.64] ;  /* 0x0000003602117981 */ /* 0x00a962000c1e1900 */
[----:B------:R-:W-:Y:S05]  /*15f0*/  BRA `(.L_x_20) ;  /* 0x0000000000087947 */ /* 0x000fea0003800000 */
.L_x_21:
[----:B------:R-:W-:Y:S02]  /*1600*/  ULDC UR4, c[0x0][0x5a0] ;  /* 0x0001680000047ab9 */ /* 0x000fe40000000800 */
[----:B-1-3--:R-:W-:-:S07]  /*1610*/  IMAD.U32 R17, RZ, RZ, UR4 ;  /* 0x00000004ff117e24 */ /* 0x00afce000f8e00ff */
.L_x_20:
[----:B------:R-:W-:Y:S01]  /*1620*/  LOP3.LUT P2, RZ, R0, 0xff, RZ, 0xc0, !PT ;  /* 0x000000ff00ff7812 */ /* 0x000fe2000784c0ff */
[----:B------:R-:W-:Y:S01]  /*1630*/  UMOV UR36, URZ ;  /* 0x0000003f00247c82 */ /* 0x000fe20008000000 */
[----:B------:R-:W-:-:S11]  /*1640*/  PLOP3.LUT P0, PT, PT, PT, PT, 0x80, 0x0 ;  /* 0x000000000000781c */ /* 0x000fd60003f0f070 */
[----:B------:R-:W-:Y:S05]  /*1650*/  @!P2 BRA `(.L_x_22) ;  /* 0x000001080044a947 */ /* 0x000fea0003800000 */
[----:B----4-:R-:W4:Y:S01]  /*1660*/  LDL R2, [R1+0x210] ;  /* 0x0002100001027983 */ /* 0x010f220000100800 */
[----:B------:R-:W-:Y:S01]  /*1670*/  ULDC UR4, c[0x0][0x28c] ;  /* 0x0000a30000047ab9 */ /* 0x000fe20000000800 */
[----:B------:R-:W-:Y:S01]  /*1680*/  MOV R19, 0x10 ;  /* 0x0000001000137802 */ /* 0x000fe20000000f00 */
[----:B------:R-:W-:Y:S01]  /*1690*/  UIADD3 UR4, UR4, 0x3f, URZ ;  /* 0x0000003f04047890 */ /* 0x000fe2000fffe03f */
[----:B------:R-:W1:Y:S01]  /*16a0*/  S2R R3, SR_TID.X ;  /* 0x0000000000037919 */ /* 0x000e620000002100 */
[----:B------:R-:W-:Y:S01]  /*16b0*/  ULDC.64 UR50, c[0x0][0x198] ;  /* 0x0000660000327ab9 */ /* 0x000fe20000000a00 */
[----:B------:R-:W-:Y:S01]  /*16c0*/  UMOV UR39, URZ ;  /* 0x0000003f00277c82 */ /* 0x000fe20008000000 */
[----:B------:R-:W-:Y:S01]  /*16d0*/  USHF.R.S32.HI UR5, URZ, 0x1f, UR4 ;  /* 0x0000001f3f057899 */ /* 0x000fe20008011404 */
[----:B------:R-:W-:Y:S01]  /*16e0*/  UMOV UR44, URZ ;  /* 0x0000003f002c7c82 */ /* 0x000fe20008000000 */
[----:B------:R-:W-:Y:S02]  /*16f0*/  UMOV UR40, URZ ;  /* 0x0000003f00287c82 */ /* 0x000fe40008000000 */
[----:B------:R-:W-:Y:S01]  /*1700*/  ULEA.HI UR5, UR5, UR4, URZ, 0x6 ;  /* 0x0000000405057291 */ /* 0x000fe2000f8f303f */
[----:B------:R-:W-:-:S03]  /*1710*/  UMOV UR36, URZ ;  /* 0x0000003f00247c82 */ /* 0x000fc60008000000 */
[----:B------:R-:W-:Y:S01]  /*1720*/  USHF.R.S32.HI UR45, URZ, 0x6, UR5 ;  /* 0x000000063f2d7899 */ /* 0x000fe20008011405 */
[C---:B-1----:R-:W-:Y:S02]  /*1730*/  LOP3.LUT R159, R3.reuse, 0xff, RZ, 0xc0, !PT ;  /* 0x000000ff039f7812 */ /* 0x042fe400078ec0ff */
[----:B------:R-:W-:-:S03]  /*1740*/  LOP3.LUT P0, RZ, R3, 0x4, RZ, 0xc0, !PT ;  /* 0x0000000403ff7812 */ /* 0x000fc6000780c0ff */
[----:B------:R-:W-:Y:S01]  /*1750*/  VIADD R159, R159, 0x1f ;  /* 0x0000001f9f9f7836 */ /* 0x000fe20000000000 */
[----:B------:R-:W-:Y:S02]  /*1760*/  SEL R19, R19, 0xfffffff0, !P0 ;  /* 0xfffffff013137807 */ /* 0x000fe40004000000 */
[----:B----4-:R-:W-:-:S07]  /*1770*/  LOP3.LUT R18, R2, 0x1, RZ, 0xfc, !PT ;  /* 0x0000000102127812 */ /* 0x010fce00078efcff */
.L_x_215:
[----:B------:R-:W1:Y:S01]  /*1780*/  S2R R0, SR_TID.X ;  /* 0x0000000000007919 */ /* 0x000e620000002100 */
[----:B------:R-:W4:Y:S01]  /*1790*/  S2UR UR48, SR_CgaCtaId ;  /* 0x00000000003079c3 */ /* 0x000f220000008800 */
[----:B------:R-:W-:Y:S02]  /*17a0*/  UMOV UR49, 0x400 ;  /* 0x0000040000317882 */ /* 0x000fe40000000000 */
[----:B----4-:R-:W-:Y:S01]  /*17b0*/  ULEA UR49, UR48, UR49, 0x18 ;  /* 0x0000003130317291 */ /* 0x010fe2000f8ec03f */
[----:B-1----:R-:W-:-:S04]  /*17c0*/  LOP3.LUT R0, R0, 0x80, RZ, 0xc0, !PT ;  /* 0x0000008000007812 */ /* 0x002fc800078ec0ff */
[----:B------:R-:W-:-:S06]  /*17d0*/  SHF.R.U32.HI R0, RZ, 0x7, R0 ;  /* 0x00000007ff007819 */ /* 0x000fcc0000011600 */
[----:B------:R-:W1:Y:S02]  /*17e0*/  SHFL.IDX PT, R0, R0, RZ, 0x1f ;  /* 0x00001fff00007589 */ /* 0x000e6400000e0000 */
[----:B-1----:R-:W-:-:S13]  /*17f0*/  R2UR UR4, R0 ;  /* 0x00000000000472ca */ /* 0x002fda00000e0000 */
[----:B------:R-:W-:-:S04]  /*1800*/  ULEA.HI UR5, UR4, UR4, URZ, 0x1 ;  /* 0x0000000404057291 */ /* 0x000fc8000f8f083f */
[----:B------:R-:W-:-:S04]  /*1810*/  ULOP3.LUT UR5, UR5, 0x7fffe, URZ, 0xc0, !UPT ;  /* 0x0007fffe05057892 */ /* 0x000fc8000f8ec03f */
[----:B------:R-:W-:-:S03]  /*1820*/  UIADD3 UR5, UR4, -UR5, URZ ;  /* 0x8000000504057290 */ /* 0x000fc6000fffe03f */
[----:B------:R-:W-:Y:S01]  /*1830*/  ULDC UR4, c[0x0][0x28c] ;  /* 0x0000a30000047ab9 */ /* 0x000fe20000000800 */
[----:B------:R-:W-:Y:S01]  /*1840*/  ULEA UR5, UR5, UR49, 0xd ;  /* 0x0000003105057291 */ /* 0x000fe2000f8e683f */
[----:B------:R-:W-:-:S03]  /*1850*/  ISETP.LT.AND P0, PT, RZ, UR4, PT ;  /* 0x00000004ff007c0c */ /* 0x000fc6000bf01270 */
[----:B------:R-:W-:-:S04]  /*1860*/  UIADD3 UR5, UR5, 0x8400, URZ ;  /* 0x0000840005057890 */ /* 0x000fc8000fffe03f */
[----:B------:R-:W-:-:S04]  /*1870*/  USHF.R.U32.HI UR5, URZ, 0x4, UR5 ;  /* 0x000000043f057899 */ /* 0x000fc80008011605 */
[----:B------:R-:W-:Y:S02]  /*1880*/  ULOP3.LUT UR41, UR5, 0x3fff, URZ, 0xc0, !UPT ;  /* 0x00003fff05297892 */ /* 0x000fe4000f8ec03f */
[----:B------:R-:W-:Y:S10]  /*1890*/  @P0 BRA `(.L_x_23) ;  /* 0x0000000000400947 */ /* 0x000ff40003800000 */
[----:B------:R-:W-:Y:S01]  /*18a0*/  MOV R0, 0x0 ;  /* 0x0000000000007802 */ /* 0x000fe20000000f00 */
[----:B------:R-:W-:Y:S01]  /*18b0*/  ULDC.64 UR4, c[0x4][0x70] ;  /* 0x01001c0000047ab9 */ /* 0x000fe20000000a00 */
[----:B------:R-:W-:Y:S01]  /*18c0*/  ULDC.64 UR6, c[0x4][0x8] ;  /* 0x0100020000067ab9 */ /* 0x000fe20000000a00 */
[----:B------:R-:W-:Y:S01]  /*18d0*/  MOV R4, UR4 ;  /* 0x0000000400047c02 */ /* 0x000fe20008000f00 */
[----:B------:R1:W4:Y:S01]  /*18e0*/  LDC.64 R2, c[0x4][R0] ;  /* 0x0100000000027b82 */ /* 0x0003220000000a00 */
[----:B------:R-:W-:Y:S01]  /*18f0*/  IMAD.U32 R5, RZ, RZ, UR5 ;  /* 0x00000005ff057e24 */ /* 0x000fe2000f8e00ff */
[----:B------:R-:W-:Y:S01]  /*1900*/  ULDC.64 UR4, c[0x4][0x78] ;  /* 0x01001e0000047ab9 */ /* 0x000fe20000000a00 */
[----:B------:R-:W-:Y:S01]  /*1910*/  MOV R10, UR6 ;  /* 0x00000006000a7c02 */ /* 0x000fe20008000f00 */
[----:B------:R-:W-:Y:S01]  /*1920*/  IMAD.U32 R7, RZ, RZ, UR5 ;  /* 0x00000005ff077e24 */ /* 0x000fe2000f8e00ff */
[----:B------:R-:W-:Y:S01]  /*1930*/  MOV R6, UR4 ;  /* 0x0000000400067c02 */ /* 0x000fe20008000f00 */
[----:B------:R-:W-:Y:S01]  /*1940*/  IMAD.U32 R11, RZ, RZ, UR7 ;  /* 0x00000007ff0b7e24 */ /* 0x000fe2000f8e00ff */
[----:B------:R-:W-:Y:S01]  /*1950*/  MOV R8, 0x1e1 ;  /* 0x000001e100087802 */ /* 0x000fe20000000f00 */
[----:B------:R-:W-:Y:S01]  /*1960*/  IMAD.MOV.U32 R12, RZ, RZ, 0x1 ;  /* 0x00000001ff0c7424 */ /* 0x000fe200078e00ff */
[----:B-1----:R-:W-:-:S07]  /*1970*/  MOV R13, RZ ;  /* 0x000000ff000d7202 */ /* 0x002fce0000000f00 */
[----:B------:R-:W-:-:S07]  /*1980*/  LEPC R20, `(.L_x_23) ;  /* 0x000000001014794e */ /* 0x000fce0000000000 */
[----:B--2345:R-:W-:Y:S05]  /*1990*/  CALL.ABS.NOINC R2 ;  /* 0x0000000002007343 */ /* 0x03cfea0003c00000 */
.L_x_23:
[----:B------:R-:W4:Y:S02]  /*19a0*/  LDL R2, [R1+0x208] ;  /* 0x0002080001027983 */ /* 0x000f240000100800 */
[----:B----4-:R-:W-:-:S04]  /*19b0*/  LOP3.LUT R0, R2, 0x1, RZ, 0xfc, !PT ;  /* 0x0000000102007812 */ /* 0x010fc800078efcff */
[----:B------:R-:W-:-:S13]  /*19c0*/  ISETP.NE.AND P0, PT, R0, 0x3, PT ;  /* 0x000000030000780c */ /* 0x000fda0003f05270 */
[----:B------:R-:W-:Y:S05]  /*19d0*/  @!P0 BRA `(.L_x_24) ;  /* 0x0000000000048947 */ /* 0x000fea0003800000 */
[----:B--2---:R-:W-:Y:S01]  /*19e0*/  BPT.TRAP 0x1 ;  /* 0x000000040000795c */ /* 0x004fe20000300000 */
.L_x_24:
[----:B------:R-:W-:Y:S01]  /*19f0*/  IMAD.U32 R3, RZ, RZ, UR40 ;  /* 0x00000028ff037e24 */ /* 0x000fe2000f8e00ff */
[----:B------:R-:W-:-:S04]  /*1a00*/  MOV R0, UR44 ;  /* 0x0000002c00007c02 */ /* 0x000fc80008000f00 */
[----:B------:R-:W-:Y:S02]  /*1a10*/  LEA R3, R3, UR49, 0x3 ;  /* 0x0000003103037c11 */ /* 0x000fe4000f8e18ff */
[----:B------:R-:W-:-:S04]  /*1a20*/  SHF.L.U32 R0, R0, 0x1f, RZ ;  /* 0x0000001f00007819 */ /* 0x000fc800000006ff */
[----:B------:R1:W4:Y:S01]  /*1a30*/  SYNCS.PHASECHK.TRANS64.TRYWAIT P1, [R3+URZ], R0 ;  /* 0x00000000030075a7 */ /* 0x000322000802017f */
[----:B------:R-:W-:Y:S05]  /*1a40*/  @!P0 BRA `(.L_x_25) ;  /* 0x0000000000048947 */ /* 0x000fea0003800000 */
[----:B--2---:R-:W-:Y:S01]  /*1a50*/  BPT.TRAP 0x1 ;  /* 0x000000040000795c */ /* 0x004fe20000300000 */
.L_x_25:
[----:B----4-:R-:W-:Y:S05]  /*1a60*/  @P1 BRA `(.L_x_26) ;  /* 0x0000000000081947 */ /* 0x010fea0003800000 */
[----:B------:R-:W4:Y:S02]  /*1a70*/  SYNCS.PHASECHK.TRANS64.TRYWAIT P1, [R3+URZ], R0 ;  /* 0x00000000030075a7 */ /* 0x000f24000802017f */
[----:B----4-:R-:W-:Y:S05]  /*1a80*/  @!P1 BRA `(.L_x_27) ;  /* 0x00000140004c9947 */ /* 0x010fea0003800000 */
.L_x_26:
[----:B------:R-:W-:-:S04]  /*1a90*/  UISETP.LT.AND UP0, UPT, UR45, 0x1, UPT ;  /* 0x000000012d00788c */ /* 0x000fc8000bf01270 */
[----:B------:R-:W-:-:S06]  /*1aa0*/  USEL UR4, UR45, 0x1, UP0 ;  /* 0x000000012d047887 */ /* 0x000fcc0008000000 */
[----:B-1--4-:R-:W-:Y:S01]  /*1ab0*/  IMAD.U32 R3, RZ, RZ, UR4 ;  /* 0x00000004ff037e24 */ /* 0x012fe2000f8e00ff */
[----:B------:R-:W-:Y:S05]  /*1ac0*/  WARPSYNC.ALL ;  /* 0x0000000000007948 */ /* 0x000fea0003800000 */
[----:B------:R-:W-:-:S04]  /*1ad0*/  IADD3 R3, -R3, UR45, RZ ;  /* 0x0000002d03037c10 */ /* 0x000fc8000fffe1ff */
[----:B------:R-:W-:Y:S01]  /*1ae0*/  ISETP.GE.AND P1, PT, R3, 0x1, PT ;  /* 0x000000010300780c */ /* 0x000fe20003f26270 */
[----:B------:R-:W-:Y:S01]  /*1af0*/  UIADD3 UR4, UR49, 0x20400, URZ ;  /* 0x0002040031047890 */ /* 0x000fe2000fffe03f */
[----:B------:R-:W-:Y:S01]  /*1b00*/  WARPGROUP.ARRIVE ;  /* 0x00000000000079c5 */ /* 0x000fe20000000000 */
[----:B------:R-:W-:Y:S01]  /*1b10*/  UMOV UR9, 0x40000040 ;  /* 0x4000004000097882 */ /* 0x000fe20000000000 */
[----:B------:R-:W-:Y:S01]  /*1b20*/  UMOV UR11, 0x40000040 ;  /* 0x40000040000b7882 */ /* 0x000fe20000000000 */
[----:B------:R-:W-:Y:S01]  /*1b30*/  USHF.R.U32.HI UR4, URZ, 0x4, UR4 ;  /* 0x000000043f047899 */ /* 0x000fe20008011604 */
[----:B------:R1:W-:Y:S03]  /*1b40*/  STL [R1+0x2f4], R23 ;  /* 0x0002f41701007387 */ /* 0x0003e60000100800 */
[----:B------:R-:W-:Y:S01]  /*1b50*/  ULOP3.LUT UR5, UR4, 0x3fff, URZ, 0xc0, !UPT ;  /* 0x00003fff04057892 */ /* 0x000fe2000f8ec03f */
[----:B------:R4:W-:Y:S01]  /*1b60*/  STL [R1+0x2f0], R22 ;  /* 0x0002f01601007387 */ /* 0x0009e20000100800 */
[----:B------:R-:W-:-:S02]  /*1b70*/  ULOP3.LUT UR4, UR41, 0x10000, URZ, 0xfc, !UPT ;  /* 0x0001000029047892 */ /* 0x000fc4000f8efc3f */
[----:B------:R-:W-:Y:S01]  /*1b80*/  ULOP3.LUT UR5, UR5, 0x10000, URZ, 0xfc, !UPT ;  /* 0x0001000005057892 */ /* 0x000fe2000f8efc3f */
[----:B------:R2:W-:Y:S01]  /*1b90*/  STL [R1+0x2ec], R19 ;  /* 0x0002ec1301007387 */ /* 0x0005e20000100800 */
[----:B------:R-:W-:Y:S02]  /*1ba0*/  ULEA UR6, UR40, UR4, 0xb ;  /* 0x0000000428067291 */ /* 0x000fe4000f8e583f */
[----:B------:R-:W-:Y:S01]  /*1bb0*/  ULEA UR7, UR40, UR5, 0xb ;  /* 0x0000000528077291 */ /* 0x000fe2000f8e583f */
[----:B------:R3:W-:Y:S04]  /*1bc0*/  STL [R1+0x2e8], R18 ;  /* 0x0002e81201007387 */ /* 0x0007e80000100800 */
[----:B------:R-:W-:Y:S01]  /*1bd0*/  UMOV UR8, UR6 ;  /* 0x0000000600087c82 */ /* 0x000fe20008000000 */
[----:B-----5:R3:W-:Y:S01]  /*1be0*/  STL [R1+0x2e4], R17 ;  /* 0x0002e41101007387 */ /* 0x0207e20000100800 */
[----:B------:R-:W-:-:S02]  /*1bf0*/  UMOV UR10, UR7 ;  /* 0x00000007000a7c82 */ /* 0x000fc40008000000 */
[----:B------:R-:W-:Y:S01]  /*1c00*/  HGMMA.64x256x16.F32 R24, gdesc[UR8], RZ, !UPT, gsb0 ;  /* 0x03e00000081879f0 */ /* 0x000fe2000c0008ff */
[----:B------:R3:W-:Y:S01]  /*1c10*/  STL [R1+0x2e0], R16 ;  /* 0x0002e01001007387 */ /* 0x0007e20000100800 */
[----:B------:R-:W-:Y:S01]  /*1c20*/  UIADD3 UR8, UR6, 0x400, URZ ;  /* 0x0000040006087890 */ /* 0x000fe2000fffe03f */
[----:B------:R-:W-:Y:S02]  /*1c30*/  UMOV UR9, 0x40000040 ;  /* 0x4000004000097882 */ /* 0x000fe40000000000 */
[----:B------:R3:W-:Y:S01]  /*1c40*/  STL [R1+0x2dc], R3 ;  /* 0x0002dc0301007387 */ /* 0x0007e20000100800 */
[----:B------:R-:W-:-:S03]  /*1c50*/  WARPGROUP.DEPBAR.LE gsb0, 0x0 ;  /* 0x00008000000079c5 */ /* 0x000fc60000010000 */
[----:B------:R-:W-:Y:S01]  /*1c60*/  STL.64 [R1], R24 ;  /* 0x0000001801007387 */ /* 0x000fe20000100a00 */
[----:B------:R-:W-:Y:S01]  /*1c70*/  MOV R235, R49 ;  /* 0x0000003100eb7202 */ /* 0x000fe20000000f00 */
[----:B------:R-:W-:Y:S01]  /*1c80*/  IMAD.MOV.U32 R234, RZ, RZ, R50 ;  /* 0x000000ffffea7224 */ /* 0x000fe200078e0032 */
[----:B------:R-:W-:Y:S01]  /*1c90*/  MOV R233, R51 ;  /* 0x0000003300e97202 */ /* 0x000fe20000000f00 */
[----:B------:R-:W-:Y:S01]  /*1ca0*/  STL.64 [R1+0x8], R26 ;  /* 0x0000081a01007387 */ /* 0x000fe20000100a00 */
[----:B------:R-:W-:Y:S01]  /*1cb0*/  IMAD.MOV.U32 R232, RZ, RZ, R52 ;  /* 0x000000ffffe87224 */ /* 0x000fe200078e0034 */
[----:B------:R-:W-:Y:S01]  /*1cc0*/  MOV R231, R53 ;  /* 0x0000003500e77202 */ /* 0x000fe20000000f00 */
[----:B------:R-:W-:Y:S01]  /*1cd0*/  IMAD.MOV.U32 R230, RZ, RZ, R54 ;  /* 0x000000ffffe67224 */ /* 0x000fe200078e0036 */
[----:B------:R-:W-:Y:S01]  /*1ce0*/  STL.64 [R1+0x10], R28 ;  /* 0x0000101c01007387 */ /* 0x000fe20000100a00 */
        /* <DEDUP_REMOVED lines=83> */
[----:B-1----:R-:W-:Y:S01]  /*2220*/  MOV R23, R129 ;  /* 0x0000008100177202 */ /* 0x002fe20000000f00 */
[----:B----4-:R-:W-:Y:S01]  /*2230*/  IMAD.MOV.U32 R22, RZ, RZ, R130 ;  /* 0x000000ffff167224 */ /* 0x010fe200078e0082 */
[----:B------:R-:W-:Y:S01]  /*2240*/  MOV R21, R131 ;  /* 0x0000008300157202 */ /* 0x000fe20000000f00 */
[----:B------:R-:W-:Y:S01]  /*2250*/  IMAD.MOV.U32 R20, RZ, RZ, R132 ;  /* 0x000000ffff147224 */ /* 0x000fe200078e0084 */
[----:B--2---:R-:W-:Y:S01]  /*2260*/  MOV R19, R133 ;  /* 0x0000008500137202 */ /* 0x004fe20000000f00 */
[----:B---3--:R-:W-:Y:S01]  /*2270*/  IMAD.MOV.U32 R18, RZ, RZ, R134 ;  /* 0x000000ffff127224 */ /* 0x008fe200078e0086 */
        /* <DEDUP_REMOVED lines=16> */
[----:B------:R1:W-:Y:S01]  /*2380*/  STL [R1+0x60], R48 ;  /* 0x0000603001007387 */ /* 0x0003e20000100800 */
[----:B------:R-:W-:-:S03]  /*2390*/  MOV R0, R151 ;  /* 0x0000009700007202 */ /* 0x000fc60000000f00 */
[----:B------:R-:W-:Y:S04]  /*23a0*/  STL [R1+0x5b8], R159 ;  /* 0x0005b89f01007387 */ /* 0x000fe80000100800 */
[----:B------:R-:W-:Y:S01]  /*23b0*/  STL.64 [R1+0x5b0], R154 ;  /* 0x0005b09a01007387 */ /* 0x000fe20000100a00 */
[----:B-1----:R-:W-:-:S03]  /*23c0*/  WARPGROUP.ARRIVE ;  /* 0x00000000000079c5 */ /* 0x002fc60000000000 */
[----:B------:R-:W-:Y:S03]  /*23d0*/  STL [R1+0x5a8], R152 ;  /* 0x0005a89801007387 */ /* 0x000fe60000100800 */
[----:B------:R-:W-:Y:S03]  /*23e0*/  HGMMA.64x256x16.F32 R24, gdesc[UR8], RZ, !UPT, gsb0 ;  /* 0x03e00000081879f0 */ /* 0x000fe6000c0008ff */
[----:B------:R-:W-:Y:S02]  /*23f0*/  WARPGROUP.DEPBAR.LE gsb0, 0x0 ;  /* 0x00008000000079c5 */ /* 0x000fe40000010000 */
[----:B------:R-:W-:Y:S04]  /*2400*/  STL.64 [R1+0x5a0], R150 ;  /* 0x0005a09601007387 */ /* 0x000fe80000100a00 */
        /* <DEDUP_REMOVED lines=20> */
[----:B------:R1:W-:Y:S04]  /*2550*/  STL.64 [R1+0x4f8], R108 ;  /* 0x0004f86c01007387 */ /* 0x0003e80000100a00 */
[----:B-1----:R-:W2:Y:S04]  /*2560*/  LDL.LU R108, [R1] ;  /* 0x00000000016c7983 */ /* 0x002ea80000300800 */
[----:B------:R-:W2:Y:S04]  /*2570*/  LDL.LU R109, [R1+0x4] ;  /* 0x00000400016d7983 */ /* 0x000ea80000300800 */
        /* <DEDUP_REMOVED lines=22> */
[----:B------:R-:W2:Y:S01]  /*26e0*/  LDL.LU R132, [R1+0x60] ;  /* 0x0000600001847983 */ /* 0x000ea20000300800 */
        /* <DEDUP_REMOVED lines=46> */
[----:B------:R-:W-:-:S02]  /*29d0*/  UIADD3 UR8, UR6, 0x2, URZ ;  /* 0x0000000206087890 */ /* 0x000fc4000fffe03f */
[----:B------:R-:W-:Y:S01]  /*29e0*/  UIADD3 UR10, UR7, 0x2, URZ ;  /* 0x00000002070a7890 */ /* 0x000fe2000fffe03f */
[----:B------:R-:W-:Y:S01]  /*29f0*/  UMOV UR9, 0x40000040 ;  /* 0x4000004000097882 */ /* 0x000fe20000000000 */
[----:B------:R-:W-:Y:S01]  /*2a00*/  UMOV UR11, 0x40000040 ;  /* 0x40000040000b7882 */ /* 0x000fe20000000000 */
[----:B--2---:R-:W-:-:S06]  /*2a10*/  WARPGROUP.ARRIVE ;  /* 0x00000000000079c5 */ /* 0x004fcc0000000000 */
[----:B------:R-:W-:Y:S03]  /*2a20*/  HGMMA.64x256x16.F32 R108, gdesc[UR8], R108, gsb0 ;  /* 0x03e00000086c79f0 */ /* 0x000fe6000800086c */
[----:B------:R-:W-:Y:S02]  /*2a30*/  WARPGROUP.DEPBAR.LE gsb0, 0x0 ;  /* 0x00008000000079c5 */ /* 0x000fe40000010000 */
[----:B------:R-:W-:Y:S04]  /*2a40*/  STL.64 [R1], R108 ;  /* 0x0000006c01007387 */ /* 0x000fe80000100a00 */
        /* <DEDUP_REMOVED lines=63> */
[----:B-1----:R-:W2:Y:S04]  /*2e40*/  LDL.LU R159, [R1+0x5b8] ;  /* 0x0005b800019f7983 */ /* 0x002ea80000300800 */
[----:B------:R-:W3:Y:S04]  /*2e50*/  LDL.LU.64 R154, [R1+0x5b0] ;  /* 0x0005b000019a7983 */ /* 0x000ee80000300a00 */
[----:B------:R-:W4:Y:S04]  /*2e60*/  LDL.LU R152, [R1+0x5a8] ;  /* 0x0005a80001987983 */ /* 0x000f280000300800 */
[----:B------:R-:W2:Y:S04]  /*2e70*/  LDL.LU.64 R150, [R1+0x5a0] ;  /* 0x0005a00001967983 */ /* 0x000ea80000300a00 */
        /* <DEDUP_REMOVED lines=20> */
[----:B------:R-:W2:Y:S01]  /*2fc0*/  LDL.LU.64 R108, [R1+0x4f8] ;  /* 0x0004f800016c7983 */ /* 0x000ea20000300a00 */
[----:B------:R-:W-:Y:S01]  /*2fd0*/  UIADD3 UR8, UR6, 0x402, URZ ;  /* 0x0000040206087890 */ /* 0x000fe2000fffe03f */
[----:B------:R-:W-:Y:S01]  /*2fe0*/  UMOV UR9, 0x40000040 ;  /* 0x4000004000097882 */ /* 0x000fe20000000000 */
[----:B--2---:R-:W-:-:S07]  /*2ff0*/  WARPGROUP.ARRIVE ;  /* 0x00000000000079c5 */ /* 0x004fce0000000000 */
[----:B------:R-:W-:Y:S03]  /*3000*/  HGMMA.64x256x16.F32 R24, gdesc[UR8], R24, gsb0 ;  /* 0x03e00000081879f0 */ /* 0x000fe60008000818 */
        /* <DEDUP_REMOVED lines=65> */
[----:B-1----:R-:W2:Y:S04]  /*3420*/  LDL.LU.64 R24, [R1] ;  /* 0x0000000001187983 */ /* 0x002ea80000300a00 */
        /* <DEDUP_REMOVED lines=63> */
[----:B------:R-:W-:-:S02]  /*3820*/  UIADD3 UR8, UR6, 0x4, URZ ;  /* 0x0000000406087890 */ /* 0x000fc4000fffe03f */
[----:B------:R-:W-:Y:S01]  /*3830*/  UIADD3 UR10, UR7, 0x4, URZ ;  /* 0x00000004070a7890 */ /* 0x000fe2000fffe03f */
[----:B------:R-:W-:Y:S01]  /*3840*/  UMOV UR9, 0x40000040 ;  /* 0x4000004000097882 */ /* 0x000fe20000000000 */
[----:B------:R-:W-:Y:S01]  /*3850*/  UMOV UR11, 0x40000040 ;  /* 0x40000040000b7882 */ /* 0x000fe20000000000 */
[----:B--2---:R-:W-:-:S06]  /*3860*/  WARPGROUP.ARRIVE ;  /* 0x00000000000079c5 */ /* 0x004fcc0000000000 */
[----:B------:R-:W-:Y:S03]  /*3870*/  HGMMA.64x256x16.F32 R24, gdesc[UR8], R24, gsb0 ;  /* 0x03e00000081879f0 */ /* 0x000fe60008000818 */
[----:B------:R-:W-:Y:S02]  /*3880*/  WARPGROUP.DEPBAR.LE gsb0, 0x0 ;  /* 0x00008000000079c5 */ /* 0x000fe40000010000 */
        /* <DEDUP_REMOVED lines=48> */
[----:B------:R1:W-:Y:S01]  /*3b90*/  STL [R1+0x60], R48 ;  /* 0x0000603001007387 */ /* 0x0003e20000100800 */
[----:B------:R-:W-:Y:S01]  /*3ba0*/  MOV R198, R114 ;  /* 0x0000007200c67202 */ /* 0x000fe20000000f00 */
[----:B------:R-:W-:Y:S01]  /*3bb0*/  IMAD.MOV.U32 R199, RZ, RZ, R115 ;  /* 0x000000ffffc77224 */ /* 0x000fe200078e0073 */
[----:B------:R-:W-:Y:S01]  /*3bc0*/  MOV R196, R112 ;  /* 0x0000007000c47202 */ /* 0x000fe20000000f00 */
[----:B------:R-:W2:Y:S01]  /*3bd0*/  LDL.LU.64 R150, [R1+0x4f0] ;  /* 0x0004f00001967983 */ /* 0x000ea20000300a00 */
[----:B------:R-:W-:Y:S01]  /*3be0*/  IMAD.MOV.U32 R197, RZ, RZ, R113 ;  /* 0x000000ffffc57224 */ /* 0x000fe200078e0071 */
[----:B------:R-:W-:Y:S01]  /*3bf0*/  MOV R194, R110 ;  /* 0x0000006e00c27202 */ /* 0x000fe20000000f00 */
[----:B------:R-:W-:Y:S01]  /*3c00*/  IMAD.MOV.U32 R195, RZ, RZ, R111 ;  /* 0x000000ffffc37224 */ /* 0x000fe200078e006f */
[----:B------:R-:W2:Y:S01]  /*3c10*/  LDL.LU.64 R148, [R1+0x4e8] ;  /* 0x0004e80001947983 */ /* 0x000ea20000300a00 */
        /* <DEDUP_REMOVED lines=80> */
[----:B------:R-:W-:-:S03]  /*4120*/  IMAD.MOV.U32 R23, RZ, RZ, R49 ;  /* 0x000000ffff177224 */ /* 0x000fc600078e0031 */
        /* <DEDUP_REMOVED lines=29> */
[----:B-1----:R-:W2:Y:S04]  /*4300*/  LDL.LU.64 R48, [R1+0x358] ;  /* 0x0003580001307983 */ /* 0x002ea80000300a00 */
        /* <DEDUP_REMOVED lines=13> */
[----:B------:R-:W-:-:S02]  /*43e0*/  UMOV UR9, 0x40000040 ;  /* 0x4000004000097882 */ /* 0x000fc40000000000 */
[----:B------:R-:W-:Y:S04]  /*43f0*/  STL [R1+0x2d8], R159 ;  /* 0x0002d89f01007387 */ /* 0x000fe80000100800 */
[----:B---3--:R-:W-:Y:S04]  /*4400*/  STL.64 [R1+0x2d0], R154 ;  /* 0x0002d09a01007387 */ /* 0x008fe80000100a00 */
[----:B----4-:R-:W-:Y:S01]  /*4410*/  STL [R1+0x2c8], R152 ;  /* 0x0002c89801007387 */ /* 0x010fe20000100800 */
[----:B--2---:R-:W-:-:S06]  /*4420*/  WARPGROUP.ARRIVE ;  /* 0x00000000000079c5 */ /* 0x004fcc0000000000 */
        /* <DEDUP_REMOVED lines=83> */
[----:B------:R-:W-:Y:S01]  /*4960*/  UIADD3 UR8, UR6, 0x6, URZ ;  /* 0x0000000606087890 */ /* 0x000fe2000fffe03f */
[----:B------:R-:W-:Y:S01]  /*4970*/  MOV R228, R9 ;  /* 0x0000000900e47202 */ /* 0x000fe20000000f00 */
[----:B------:R-:W-:Y:S01]  /*4980*/  UIADD3 UR10, UR7, 0x6, URZ ;  /* 0x00000006070a7890 */ /* 0x000fe2000fffe03f */
[----:B------:R-:W-:Y:S01]  /*4990*/  MOV R230, R7 ;  /* 0x0000000700e67202 */ /* 0x000fe20000000f00 */
[----:B------:R-:W-:Y:S01]  /*49a0*/  UMOV UR9, 0x40000040 ;  /* 0x4000004000097882 */ /* 0x000fe20000000000 */
[----:B------:R-:W-:Y:S01]  /*49b0*/  MOV R231, R6 ;  /* 0x0000000600e77202 */ /* 0x000fe20000000f00 */
[----:B------:R-:W-:Y:S01]  /*49c0*/  UMOV UR11, 0x40000040 ;  /* 0x40000040000b7882 */ /* 0x000fe20000000000 */
[----:B------:R-:W-:Y:S01]  /*49d0*/  MOV R233, R4 ;  /* 0x0000000400e97202 */ /* 0x000fe20000000f00 */
[----:B------:R1:W5:Y:S01]  /*49e0*/  LDL.LU R23, [R1+0x2f4] ;  /* 0x0002f40001177983 */ /* 0x0003620000300800 */
[----:B------:R-:W-:-:S03]  /*49f0*/  MOV R234, R2 ;  /* 0x0000000200ea7202 */ /* 0x000fc60000000f00 */
[----:B------:R1:W5:Y:S04]  /*4a00*/  LDL.LU R22, [R1+0x2f0] ;  /* 0x0002f00001167983 */ /* 0x0003680000300800 */
[----:B------:R1:W5:Y:S04]  /*4a10*/  LDL.LU R19, [R1+0x2ec] ;  /* 0x0002ec0001137983 */ /* 0x0003680000300800 */
[----:B------:R1:W5:Y:S04]  /*4a20*/  LDL.LU R18, [R1+0x2e8] ;  /* 0x0002e80001127983 */ /* 0x0003680000300800 */
[----:B------:R1:W5:Y:S04]  /*4a30*/  LDL.LU R17, [R1+0x2e4] ;  /* 0x0002e40001117983 */ /* 0x0003680000300800 */
[----:B------:R1:W5:Y:S04]  /*4a40*/  LDL.LU R16, [R1+0x2e0] ;  /* 0x0002e00001107983 */ /* 0x0003680000300800 */
[----:B------:R1:W5:Y:S01]  /*4a50*/  LDL.LU R3, [R1+0x2dc] ;  /* 0x0002dc0001037983 */ /* 0x0003620000300800 */
        /* <DEDUP_REMOVED lines=67> */
[----:B--2---:R1:W5:Y:S04]  /*4e90*/  LDL.LU R159, [R1+0x2d8] ;  /* 0x0002d800019f7983 */ /* 0x0043680000300800 */
[----:B------:R1:W5:Y:S04]  /*4ea0*/  LDL.LU.64 R154, [R1+0x2d0] ;  /* 0x0002d000019a7983 */ /* 0x0003680000300a00 */
[----:B------:R1:W5:Y:S04]  /*4eb0*/  LDL.LU R152, [R1+0x2c8] ;  /* 0x0002c80001987983 */ /* 0x0003680000300800 */
        /* <DEDUP_REMOVED lines=27> */
[----:B-1----:R-:W-:Y:S05]  /*5070*/  @!P1 BRA `(.L_x_28) ;  /* 0x0000004000f09947 */ /* 0x002fea0003800000 */
[----:B------:R-:W-:Y:S02]  /*5080*/  UIADD3 UR6, UR40, 0x1, URZ ;  /* 0x0000000128067890 */ /* 0x000fe4000fffe03f */
[----:B------:R-:W-:Y:S02]  /*5090*/  MOV R0, UR40 ;  /* 0x0000002800007c02 */ /* 0x000fe40008000f00 */
[----:B------:R-:W-:-:S04]  /*50a0*/  UISETP.NE.AND UP0, UPT, UR6, 0x3, UPT ;  /* 0x000000030600788c */ /* 0x000fc8000bf05270 */
[----:B------:R-:W-:Y:S02]  /*50b0*/  USEL UR7, URZ, 0x1, UP0 ;  /* 0x000000013f077887 */ /* 0x000fe40008000000 */
[----:B------:R-:W-:Y:S02]  /*50c0*/  USEL UR6, UR6, URZ, UP0 ;  /* 0x0000003f06067287 */ /* 0x000fe40008000000 */
[----:B------:R-:W-:-:S06]  /*50d0*/  ULOP3.LUT UR7, UR44, UR7, URZ, 0x3c, !UPT ;  /* 0x000000072c077292 */ /* 0x000fcc000f8e3c3f */
[----:B------:R-:W-:-:S07]  /*50e0*/  MOV R2, UR7 ;  /* 0x0000000700027c02 */ /* 0x000fce0008000f00 */
.L_x_35:
[----:B------:R-:W-:Y:S05]  /*50f0*/  @!P0 BRA `(.L_x_29) ;  /* 0x0000000000048947 */ /* 0x000fea0003800000 */
[----:B------:R-:W-:Y:S01]  /*5100*/  BPT.TRAP 0x1 ;  /* 0x000000040000795c */ /* 0x000fe20000300000 */
.L_x_29:
[----:B------:R-:W-:Y:S01]  /*5110*/  ULEA UR7, UR6, UR49, 0x3 ;  /* 0x0000003106077291 */ /* 0x000fe2000f8e183f */
[----:B------:R-:W-:-:S08]  /*5120*/  SHF.L.U32 R4, R2, 0x1f, RZ ;  /* 0x0000001f02047819 */ /* 0x000fd000000006ff */
[----:B------:R1:W2:Y:S01]  /*5130*/  SYNCS.PHASECHK.TRANS64.TRYWAIT P1, [UR7], R4 ;  /* 0x00000004ff0075a7 */ /* 0x0002a20008020147 */
[----:B------:R-:W-:Y:S05]  /*5140*/  @!P0 BRA `(.L_x_30) ;  /* 0x0000000000048947 */ /* 0x000fea0003800000 */
[----:B------:R-:W-:Y:S01]  /*5150*/  BPT.TRAP 0x1 ;  /* 0x000000040000795c */ /* 0x000fe20000300000 */
.L_x_30:
[----:B--2---:R-:W-:Y:S05]  /*5160*/  @P1 BRA `(.L_x_31) ;  /* 0x0000000000081947 */ /* 0x004fea0003800000 */
[----:B------:R-:W2:Y:S02]  /*5170*/  SYNCS.PHASECHK.TRANS64.TRYWAIT P1, [UR7], R4 ;  /* 0x00000004ff0075a7 */ /* 0x000ea40008020147 */
[----:B--2---:R-:W-:Y:S05]  /*5180*/  @!P1 BRA `(.L_x_32) ;  /* 0x0000010800a09947 */ /* 0x004fea0003800000 */
.L_x_31:
        /* <DEDUP_REMOVED lines=64> */
[----:B---3--:R-:W3:Y:S04]  /*5590*/  LDL.LU.64 R24, [R1] ;  /* 0x0000000001187983 */ /* 0x008ee80000300a00 */
[----:B------:R-:W3:Y:S04]  /*55a0*/  LDL.LU.64 R26, [R1+0x8] ;  /* 0x00000800011a7983 */ /* 0x000ee80000300a00 */
        /* <DEDUP_REMOVED lines=61> */
[----:B------:R-:W3:Y:S01]  /*5980*/  LDL.LU.64 R150, [R1+0x1f8] ;  /* 0x0001f80001967983 */ /* 0x000ee20000300a00 */
[----:B------:R-:W-:-:S02]  /*5990*/  ULEA UR7, UR6, UR4, 0xb ;  /* 0x0000000406077291 */ /* 0x000fc4000f8e583f */
[----:B------:R-:W-:Y:S01]  /*59a0*/  ULEA UR12, UR6, UR5, 0xb ;  /* 0x00000005060c7291 */ /* 0x000fe2000f8e583f */
[----:B-----5:R-:W-:Y:S01]  /*59b0*/  STL [R1+0x2fc], R23 ;  /* 0x0002fc1701007387 */ /* 0x020fe20000100800 */
[----:B------:R-:W-:Y:S01]  /*59c0*/  UMOV UR9, 0x40000040 ;  /* 0x4000004000097882 */ /* 0x000fe20000000000 */
[----:B------:R-:W-:Y:S02]  /*59d0*/  UMOV UR11, 0x40000040 ;  /* 0x40000040000b7882 */ /* 0x000fe40000000000 */
[----:B------:R-:W-:Y:S01]  /*59e0*/  UMOV UR8, UR7 ;  /* 0x0000000700087c82 */ /* 0x000fe20008000000 */
[----:B------:R-:W-:Y:S01]  /*59f0*/  STL [R1+0x2f8], R22 ;  /* 0x0002f81601007387 */ /* 0x000fe20000100800 */
[----:B------:R-:W-:-:S03]  /*5a00*/  UMOV UR10, UR12 ;  /* 0x0000000c000a7c82 */ /* 0x000fc60008000000 */
[----:B------:R-:W-:Y:S04]  /*5a10*/  STL [R1+0x2f4], R19 ;  /* 0x0002f41301007387 */ /* 0x000fe80000100800 */
[----:B------:R-:W-:Y:S04]  /*5a20*/  STL [R1+0x2f0], R18 ;  /* 0x0002f01201007387 */ /* 0x000fe80000100800 */
[----:B------:R-:W-:Y:S04]  /*5a30*/  STL [R1+0x2ec], R17 ;  /* 0x0002ec1101007387 */ /* 0x000fe80000100800 */
[----:B------:R-:W-:Y:S04]  /*5a40*/  STL [R1+0x2e8], R16 ;  /* 0x0002e81001007387 */ /* 0x000fe80000100800 */
[----:B------:R-:W-:Y:S04]  /*5a50*/  STL [R1+0x2e4], R3 ;  /* 0x0002e40301007387 */ /* 0x000fe80000100800 */
[----:B------:R4:W-:Y:S04]  /*5a60*/  STL [R1+0x2e0], R2 ;  /* 0x0002e00201007387 */ /* 0x0009e80000100800 */
[----:B------:R1:W-:Y:S01]  /*5a70*/  STL [R1+0x2dc], R0 ;  /* 0x0002dc0001007387 */ /* 0x0003e20000100800 */
[----:B---3--:R-:W-:-:S06]  /*5a80*/  WARPGROUP.ARRIVE ;  /* 0x00000000000079c5 */ /* 0x008fcc0000000000 */
[----:B------:R-:W-:Y:S03]  /*5a90*/  HGMMA.64x256x16.F32 R24, gdesc[UR8], R24, gsb0 ;  /* 0x03e00000081879f0 */ /* 0x000fe60008000818 */
[----:B------:R-:W-:Y:S02]  /*5aa0*/  WARPGROUP.DEPBAR.LE gsb0, 0x0 ;  /* 0x00008000000079c5 */ /* 0x000fe40000010000 */
[----:B------:R-:W-:Y:S01]  /*5ab0*/  STL.64 [R1], R24 ;  /* 0x0000001801007387 */ /* 0x000fe20000100a00 */
[----:B----4-:R-:W-:Y:S01]  /*5ac0*/  MOV R2, R150 ;  /* 0x0000009600027202 */ /* 0x010fe20000000f00 */
[----:B-1----:R-:W-:Y:S01]  /*5ad0*/  IMAD.MOV.U32 R0, RZ, RZ, R151 ;  /* 0x000000ffff007224 */ /* 0x002fe200078e0097 */
[----:B------:R-:W-:Y:S01]  /*5ae0*/  MOV R3, R149 ;  /* 0x0000009500037202 */ /* 0x000fe20000000f00 */
[----:B------:R-:W-:Y:S01]  /*5af0*/  STL.64 [R1+0x8], R26 ;  /* 0x0000081a01007387 */ /* 0x000fe20000100a00 */
[----:B--2---:R-:W-:Y:S01]  /*5b00*/  IMAD.MOV.U32 R4, RZ, RZ, R148 ;  /* 0x000000ffff047224 */ /* 0x004fe200078e0094 */
[----:B------:R-:W-:Y:S01]  /*5b10*/  MOV R6, R146 ;  /* 0x0000009200067202 */ /* 0x000fe20000000f00 */
[----:B------:R-:W-:Y:S01]  /*5b20*/  IMAD.MOV.U32 R7, RZ, RZ, R145 ;  /* 0x000000ffff077224 */ /* 0x000fe200078e0091 */
[----:B------:R-:W-:Y:S01]  /*5b30*/  STL.64 [R1+0x10], R28 ;  /* 0x0000101c01007387 */ /* 0x000fe20000100a00 */
[----:B------:R-:W-:Y:S01]  /*5b40*/  MOV R5, R147 ;  /* 0x0000009300057202 */ /* 0x000fe20000000f00 */
[----:B------:R-:W-:Y:S01]  /*5b50*/  IMAD.MOV.U32 R10, RZ, RZ, R142 ;  /* 0x000000ffff0a7224 */ /* 0x000fe200078e008e */
[----:B------:R-:W-:Y:S01]  /*5b60*/  MOV R8, R144 ;  /* 0x0000009000087202 */ /* 0x000fe20000000f00 */
        /* <DEDUP_REMOVED lines=36> */
[----:B------:R1:W-:Y:S01]  /*5db0*/  STL [R1+0x60], R48 ;  /* 0x0000603001007387 */ /* 0x0003e20000100800 */
[----:B------:R-:W-:Y:S01]  /*5dc0*/  MOV R201, R117 ;  /* 0x0000007500c97202 */ /* 0x000fe20000000f00 */
[----:B------:R-:W-:Y:S01]  /*5dd0*/  IMAD.MOV.U32 R196, RZ, RZ, R112 ;  /* 0x000000ffffc47224 */ /* 0x000fe200078e0070 */
[----:B------:R-:W-:Y:S01]  /*5de0*/  MOV R198, R114 ;  /* 0x0000007200c67202 */ /* 0x000fe20000000f00 */
[----:B------:R-:W2:Y:S01]  /*5df0*/  LDL.LU.64 R150, [R1+0x7c0] ;  /* 0x0007c00001967983 */ /* 0x000ea20000300a00 */
        /* <DEDUP_REMOVED lines=84> */
[----:B------:R-:W-:-:S03]  /*6340*/  MOV R233, R51 ;  /* 0x0000003300e97202 */ /* 0x000fc60000000f00 */
        /* <DEDUP_REMOVED lines=45> */
[----:B------:R-:W-:Y:S04]  /*6620*/  STL.64 [R1+0x5b8], R154 ;  /* 0x0005b89a01007387 */ /* 0x000fe80000100a00 */
[----:B------:R-:W-:Y:S01]  /*6630*/  STL [R1+0x5b0], R152 ;  /* 0x0005b09801007387 */ /* 0x000fe20000100800 */
        /* <DEDUP_REMOVED lines=78> */
[----:B------:R-:W-:-:S02]  /*6b20*/  MOV R155, R214 ;  /* 0x000000d6009b7202 */ /* 0x000fc40000000f00 */
[----:B------:R-:W-:Y:S01]  /*6b30*/  MOV R159, R213 ;  /* 0x000000d5009f7202 */ /* 0x000fe20000000f00 */
[----:B------:R-:W-:Y:S01]  /*6b40*/  IMAD.MOV.U32 R213, RZ, RZ, R23 ;  /* 0x000000ffffd57224 */ /* 0x000fe200078e0017 */
[----:B------:R-:W-:Y:S02]  /*6b50*/  MOV R214, R22 ;  /* 0x0000001600d67202 */ /* 0x000fe40000000f00 */
[----:B------:R-:W-:Y:S02]  /*6b60*/  MOV R215, R21 ;  /* 0x0000001500d77202 */ /* 0x000fe40000000f00 */
[----:B------:R-:W-:Y:S02]  /*6b70*/  MOV R217, R19 ;  /* 0x0000001300d97202 */ /* 0x000fe40000000f00 */
[----:B------:R-:W-:Y:S02]  /*6b80*/  MOV R218, R18 ;  /* 0x0000001200da7202 */ /* 0x000fe40000000f00 */
[----:B------:R-:W-:-:S02]  /*6b90*/  MOV R220, R16 ;  /* 0x0000001000dc7202 */ /* 0x000fc40000000f00 */
[----:B------:R-:W-:Y:S02]  /*6ba0*/  MOV R221, R15 ;  /* 0x0000000f00dd7202 */ /* 0x000fe40000000f00 */
        /* <DEDUP_REMOVED lines=8> */
[----:B------:R-:W-:Y:S01]  /*6c30*/  MOV R235, R0 ;  /* 0x0000000000eb7202 */ /* 0x000fe20000000f00 */
[----:B------:R-:W-:Y:S02]  /*6c40*/  UIADD3 UR8, UR7, 0x2, URZ ;  /* 0x0000000207087890 */ /* 0x000fe4000fffe03f */
        /* <DEDUP_REMOVED lines=243> */
[----:B------:R-:W-:Y:S01]  /*7b80*/  STL.64 [R1+0x40], R40 ;  /* 0x0000402801007387 */ /* 0x000fe20000100a00 */
[----:B------:R-:W-:-:S03]  /*7b90*/  MOV R5, R150 ;  /* 0x0000009600057202 */ /* 0x000fc60000000f00 */
[----:B------:R-:W-:Y:S01]  /*7ba0*/  STL.64 [R1+0x48], R42 ;  /* 0x0000482a01007387 */ /* 0x000fe20000100a00 */
[----:B------:R-:W-:-:S03]  /*7bb0*/  MOV R4, R151 ;  /* 0x0000009700047202 */ /* 0x000fc60000000f00 */
[----:B------:R-:W-:Y:S01]  /*7bc0*/  STL.64 [R1+0x50], R44 ;  /* 0x0000502c01007387 */ /* 0x000fe20000100a00 */
[----:B------:R-:W-:Y:S01]  /*7bd0*/  MOV R7, R148 ;  /* 0x0000009400077202 */ /* 0x000fe20000000f00 */
[----:B------:R-:W-:Y:S02]  /*7be0*/  IMAD.MOV.U32 R6, RZ, RZ, R149 ;  /* 0x000000ffff067224 */ /* 0x000fe400078e0095 */
[----:B------:R-:W-:Y:S01]  /*7bf0*/  STL.64 [R1+0x58], R46 ;  /* 0x0000582e01007387 */ /* 0x000fe20000100a00 */
[----:B------:R-:W-:Y:S01]  /*7c00*/  IMAD.MOV.U32 R9, RZ, RZ, R146 ;  /* 0x000000ffff097224 */ /* 0x000fe200078e0092 */
[----:B------:R-:W-:Y:S02]  /*7c10*/  MOV R8, R147 ;  /* 0x0000009300087202 */ /* 0x000fe40000000f00 */
[----:B------:R1:W-:Y:S01]  /*7c20*/  STL [R1+0x60], R48 ;  /* 0x0000603001007387 */ /* 0x0003e20000100800 */
[----:B------:R-:W-:-:S03]  /*7c30*/  MOV R11, R144 ;  /* 0x00000090000b7202 */ /* 0x000fc60000000f00 */
[----:B------:R-:W2:Y:S01]  /*7c40*/  LDL.LU.64 R150, [R1+0x4f8] ;  /* 0x0004f80001967983 */ /* 0x000ea20000300a00 */
[----:B------:R-:W-:Y:S01]  /*7c50*/  MOV R10, R145 ;  /* 0x00000091000a7202 */ /* 0x000fe20000000f00 */
[----:B------:R-:W-:Y:S02]  /*7c60*/  IMAD.MOV.U32 R12, RZ, RZ, R143 ;  /* 0x000000ffff0c7224 */ /* 0x000fe400078e008f */
[----:B------:R-:W2:Y:S01]  /*7c70*/  LDL.LU.64 R148, [R1+0x4f0] ;  /* 0x0004f00001947983 */ /* 0x000ea20000300a00 */
[----:B------:R-:W-:Y:S01]  /*7c80*/  MOV R13, R142 ;  /* 0x0000008e000d7202 */ /* 0x000fe20000000f00 */
[----:B------:R-:W-:Y:S02]  /*7c90*/  IMAD.MOV.U32 R15, RZ, RZ, R140 ;  /* 0x000000ffff0f7224 */ /* 0x000fe400078e008c */
[----:B------:R-:W2:Y:S01]  /*7ca0*/  LDL.LU.64 R146, [R1+0x4e8] ;  /* 0x0004e80001927983 */ /* 0x000ea20000300a00 */
[----:B------:R-:W-:-:S03]  /*7cb0*/  MOV R14, R141 ;  /* 0x0000008d000e7202 */ /* 0x000fc60000000f00 */
[----:B------:R-:W2:Y:S01]  /*7cc0*/  LDL.LU.64 R144, [R1+0x4e0] ;  /* 0x0004e00001907983 */ /* 0x000ea20000300a00 */
[----:B------:R-:W-:Y:S01]  /*7cd0*/  MOV R21, R138 ;  /* 0x0000008a00157202 */ /* 0x000fe20000000f00 */
[----:B------:R-:W-:Y:S01]  /*7ce0*/  IMAD.MOV.U32 R221, RZ, RZ, R137 ;  /* 0x000000ffffdd7224 */ /* 0x000fe200078e0089 */
[----:B------:R-:W-:Y:S01]  /*7cf0*/  MOV R20, R139 ;  /* 0x0000008b00147202 */ /* 0x000fe20000000f00 */
        /* <DEDUP_REMOVED lines=132> */
[----:B------:R-:W-:-:S03]  /*8540*/  MOV R23, R49 ;  /* 0x0000003100177202 */ /* 0x000fc60000000f00 */
        /* <DEDUP_REMOVED lines=105> */
[----:B------:R-:W-:-:S02]  /*8be0*/  MOV R225, R14 ;  /* 0x0000000e00e17202 */ /* 0x000fc40000000f00 */
[----:B------:R-:W-:Y:S01]  /*8bf0*/  MOV R227, R12 ;  /* 0x0000000c00e37202 */ /* 0x000fe20000000f00 */
[----:B------:R1:W5:Y:S01]  /*8c00*/  LDL.LU R22, [R1+0x2f8] ;  /* 0x0002f80001167983 */ /* 0x0003620000300800 */
[----:B------:R-:W-:Y:S02]  /*8c10*/  MOV R228, R11 ;  /* 0x0000000b00e47202 */ /* 0x000fe40000000f00 */
[----:B------:R-:W-:Y:S01]  /*8c20*/  MOV R230, R9 ;  /* 0x0000000900e67202 */ /* 0x000fe20000000f00 */
[----:B------:R1:W5:Y:S01]  /*8c30*/  LDL.LU R19, [R1+0x2f4] ;  /* 0x0002f40001137983 */ /* 0x0003620000300800 */
[----:B------:R-:W-:Y:S02]  /*8c40*/  MOV R231, R8 ;  /* 0x0000000800e77202 */ /* 0x000fe40000000f00 */
[----:B------:R-:W-:Y:S01]  /*8c50*/  MOV R233, R6 ;  /* 0x0000000600e97202 */ /* 0x000fe20000000f00 */
[----:B------:R1:W5:Y:S01]  /*8c60*/  LDL.LU R18, [R1+0x2f0] ;  /* 0x0002f00001127983 */ /* 0x0003620000300800 */
[----:B------:R-:W-:-:S03]  /*8c70*/  MOV R234, R5 ;  /* 0x0000000500ea7202 */ /* 0x000fc60000000f00 */
        /* <DEDUP_REMOVED lines=103> */
[----:B------:R-:W-:Y:S01]  /*92f0*/  BPT.TRAP 0x1 ;  /* 0x000000040000795c */ /* 0x000fe20000300000 */
.L_x_33:
[----:B------:R-:W2:Y:S01]  /*9300*/  LDL R5, [R1+0x208] ;  /* 0x0002080001057983 */ /* 0x000ea20000100800 */
[----:B-----5:R-:W-:-:S13]  /*9310*/  ISETP.NE.AND P1, PT, R22, RZ, PT ;  /* 0x000000ff1600720c */ /* 0x020fda0003f25270 */
[----:B------:R-:W-:-:S04]  /*9320*/  @P1 LEA R4, R0, UR49, 0x3 ;  /* 0x0000003100041c11 */ /* 0x000fc8000f8e18ff */
[----:B------:R-:W-:-:S04]  /*9330*/  @P1 IADD3 R4, R4, 0x18, RZ ;  /* 0x0000001804041810 */ /* 0x000fc80007ffe0ff */
[----:B------:R-:W-:-:S04]  /*9340*/  @P1 PRMT R4, R23, 0x654, R4 ;  /* 0x0000065417041816 */ /* 0x000fc80000000004 */
[----:B------:R1:W-:Y:S01]  /*9350*/  @P1 SYNCS.ARRIVE.TRANS64.RED.A1T0 RZ, [R4+URZ], RZ ;  /* 0x000000ff04ff19a7 */ /* 0x0003e2000810043f */
[----:B--2---:R-:W-:-:S13]  /*9360*/  ISETP.GT.U32.AND P1, PT, R5, 0x1, PT ;  /* 0x000000010500780c */ /* 0x004fda0003f24070 */
[----:B-1----:R-:W-:Y:S05]  /*9370*/  @P1 BRA `(.L_x_34) ;  /* 0x0000000000041947 */ /* 0x002fea0003800000 */
[----:B------:R-:W-:Y:S01]  /*9380*/  BPT.TRAP 0x1 ;  /* 0x000000040000795c */ /* 0x000fe20000300000 */
.L_x_34:
[----:B------:R-:W-:Y:S01]  /*9390*/  UIADD3 UR6, UR6, 0x1, URZ ;  /* 0x0000000106067890 */ /* 0x000fe2000fffe03f */
[C---:B------:R-:W-:Y:S01]  /*93a0*/  ISETP.GT.AND P2, PT, R3.reuse, 0x1, PT ;  /* 0x000000010300780c */ /* 0x040fe20003f44270 */
[----:B------:R-:W-:Y:S01]  /*93b0*/  VIADD R3, R3, 0xffffffff ;  /* 0xffffffff03037836 */ /* 0x000fe20000000000 */
[----:B------:R-:W-:Y:S01]  /*93c0*/  IADD3 R0, R0, 0x1, RZ ;  /* 0x0000000100007810 */ /* 0x000fe20007ffe0ff */
[----:B------:R-:W-:-:S03]  /*93d0*/  UISETP.NE.AND UP0, UPT, UR6, 0x3, UPT ;  /* 0x000000030600788c */ /* 0x000fc6000bf05270 */
[C---:B------:R-:W-:Y:S01]  /*93e0*/  ISETP.NE.AND P1, PT, R0.reuse, 0x3, PT ;  /* 0x000000030000780c */ /* 0x040fe20003f25270 */
[----:B------:R-:W-:Y:S02]  /*93f0*/  USEL UR7, URZ, 0x1, UP0 ;  /* 0x000000013f077887 */ /* 0x000fe40008000000 */
[----:B------:R-:W-:Y:S01]  /*9400*/  USEL UR6, UR6, URZ, UP0 ;  /* 0x0000003f06067287 */ /* 0x000fe20008000000 */
[----:B------:R-:W-:-:S03]  /*9410*/  SEL R0, R0, RZ, P1 ;  /* 0x000000ff00007207 */ /* 0x000fc60000800000 */
[----:B------:R-:W-:Y:S01]  /*9420*/  LOP3.LUT R2, R2, UR7, RZ, 0x3c, !PT ;  /* 0x0000000702027c12 */ /* 0x000fe2000f8e3cff */
[----:B------:R-:W-:Y:S07]  /*9430*/  @P2 BRA `(.L_x_35) ;  /* 0xffffffbc002c2947 */ /* 0x000fee000383ffff */
.L_x_28:
[----:B------:R-:W1:Y:S02]  /*9440*/  LDC R0, c[0x0][0x28c] ;  /* 0x0000a300ff007b82 */ /* 0x000e640000000800 */
[----:B-1----:R-:W-:-:S13]  /*9450*/  ISETP.GE.AND P1, PT, R0, 0x1, PT ;  /* 0x000000010000780c */ /* 0x002fda0003f26270 */
[----:B------:R-:W-:Y:S05]  /*9460*/  @!P1 BRA `(.L_x_36) ;  /* 0x0000000000549947 */ /* 0x000fea0003800000 */
[----:B------:R-:W-:Y:S05]  /*9470*/  @!P0 BRA `(.L_x_37) ;  /* 0x0000000000048947 */ /* 0x000fea0003800000 */
[----:B------:R-:W-:Y:S01]  /*9480*/  BPT.TRAP 0x1 ;  /* 0x000000040000795c */ /* 0x000fe20000300000 */
.L_x_37:
[----:B------:R-:W2:Y:S01]  /*9490*/  LDL R0, [R1+0x208] ;  /* 0x0002080001007983 */ /* 0x000ea20000100800 */
[----:B-----5:R-:W-:Y:S01]  /*94a0*/  ISETP.NE.AND P0, PT, R22, RZ, PT ;  /* 0x000000ff1600720c */ /* 0x020fe20003f05270 */
[----:B------:R-:W-:Y:S01]  /*94b0*/  BSSY B0, `(.L_x_38) ;  /* 0x000000e000007945 */ /* 0x000fe20003800000 */
[----:B--2---:R-:W-:-:S11]  /*94c0*/  ISETP.GT.U32.AND P1, PT, R0, 0x1, PT ;  /* 0x000000010000780c */ /* 0x004fd60003f24070 */
[----:B------:R-:W-:Y:S05]  /*94d0*/  @!P0 BRA `(.L_x_39) ;  /* 0x00000000002c8947 */ /* 0x000fea0003800000 */
[----:B------:R-:W-:-:S04]  /*94e0*/  UISETP.LT.AND UP0, UPT, UR45, 0x1, UPT ;  /* 0x000000012d00788c */ /* 0x000fc8000bf01270 */
[----:B------:R-:W-:-:S04]  /*94f0*/  USEL UR6, UR45, 0x1, UP0 ;  /* 0x000000012d067887 */ /* 0x000fc80008000000 */
[----:B------:R-:W-:-:S04]  /*9500*/  UIADD3 UR6, UR40, UR45, -UR6 ;  /* 0x0000002d28067290 */ /* 0x000fc8000fffe806 */
[----:B------:R-:W-:-:S04]  /*9510*/  UIMAD.WIDE.U32 UR4, UR6, -0x55555555, URZ ;  /* 0xaaaaaaab060478a5 */ /* 0x000fc8000f8e003f */
[----:B------:R-:W-:-:S04]  /*9520*/  USHF.R.U32.HI UR4, URZ, 0x1, UR5 ;  /* 0x000000013f047899 */ /* 0x000fc80008011605 */
[----:B------:R-:W-:-:S04]  /*9530*/  UIMAD UR6, UR4, -0x3, UR6 ;  /* 0xfffffffd040678a4 */ /* 0x000fc8000f8e0206 */
[----:B------:R-:W-:-:S04]  /*9540*/  ULEA UR6, UR6, UR49, 0x3 ;  /* 0x0000003106067291 */ /* 0x000fc8000f8e183f */
[----:B------:R-:W-:-:S06]  /*9550*/  UIADD3 UR6, UR6, 0x18, URZ ;  /* 0x0000001806067890 */ /* 0x000fcc000fffe03f */
[----:B------:R-:W-:-:S04]  /*9560*/  MOV R0, UR6 ;  /* 0x0000000600007c02 */ /* 0x000fc80008000f00 */
[----:B------:R-:W-:-:S04]  /*9570*/  PRMT R0, R23, 0x654, R0 ;  /* 0x0000065417007816 */ /* 0x000fc80000000000 */
[----:B------:R1:W-:Y:S03]  /*9580*/  SYNCS.ARRIVE.TRANS64.RED.A1T0 RZ, [R0+URZ], RZ ;  /* 0x000000ff00ff79a7 */ /* 0x0003e6000810043f */
.L_x_39:
[----:B------:R-:W-:Y:S05]  /*9590*/  BSYNC B0 ;  /* 0x0000000000007941 */ /* 0x000fea0003800000 */
.L_x_38:
[----:B------:R-:W-:Y:S05]  /*95a0*/  @P1 BRA `(.L_x_36) ;  /* 0x0000000000041947 */ /* 0x000fea0003800000 */
[----:B------:R-:W-:Y:S01]  /*95b0*/  BPT.TRAP 0x1 ;  /* 0x000000040000795c */ /* 0x000fe20000300000 */
.L_x_36:
[----:B------:R-:W-:Y:S01]  /*95c0*/  UIADD3 UR6, UR49, 0x200, URZ ;  /* 0x0000020031067890 */ /* 0x000fe2000fffe03f */
[----:B-----5:R-:W-:Y:S01]  /*95d0*/  R2UR UR42, R154 ;  /* 0x000000009a2a72ca */ /* 0x020fe200000e0000 */
[----:B------:R-:W-:Y:S01]  /*95e0*/  UIADD3 UR52, UR45, UR40, URZ ;  /* 0x000000282d347290 */ /* 0x000fe2000fffe03f */
[----:B------:R-:W-:Y:S01]  /*95f0*/  R2UR UR41, R152 ;  /* 0x00000000982972ca */ /* 0x000fe200000e0000 */
[----:B------:R-:W-:Y:S02]  /*9600*/  UISETP.GE.U32.AND UP1, UPT, UR45, 0x3, UPT ;  /* 0x000000032d00788c */ /* 0x000fe4000bf26070 */
[----:B------:R-:W-:Y:S02]  /*9610*/  ULOP3.LUT UP2, URZ, UR6, 0x1bf, URZ, 0xc0, !UPT ;  /* 0x000001bf063f7892 */ /* 0x000fe4000f84c03f */
[----:B------:R-:W-:-:S04]  /*9620*/  UISETP.GT.U32.AND UP0, UPT, UR52, 0x2, UPT ;  /* 0x000000023400788c */ /* 0x000fc8000bf04070 */
[----:B------:R-:W-:Y:S01]  /*9630*/  UISETP.LT.U32.AND UP0, UPT, UR45, 0x3, UP0 ;  /* 0x000000032d00788c */ /* 0x000fe20008701070 */
[----:B------:R-:W-:Y:S01]  /*9640*/  PLOP3.LUT P0, PT, PT, PT, UP2, 0x80, 0x0 ;  /* 0x000000000000781c */ /* 0x000fe20003f0f028 */
[----:B------:R-:W-:Y:S02]  /*9650*/  USHF.L.U32 UR42, UR42, 0x8, URZ ;  /* 0x000000082a2a7899 */ /* 0x000fe4000800063f */
[----:B------:R-:W-:Y:S02]  /*9660*/  @UP1 UIMAD.WIDE.U32 UR4, UR52, -0x55555555, URZ ;  /* 0xaaaaaaab340418a5 */ /* 0x000fe4000f8e003f */
[----:B------:R-:W-:Y:S02]  /*9670*/  USEL UR6, URZ, 0x1, !UP0 ;  /* 0x000000013f067887 */ /* 0x000fe4000c000000 */
[----:B------:R-:W-:Y:S02]  /*9680*/  @UP1 USHF.R.U32.HI UR4, URZ, 0x1, UR5 ;  /* 0x000000013f041899 */ /* 0x000fe40008011605 */
[----:B------:R-:W-:-:S02]  /*9690*/  ULOP3.LUT UR44, UR44, UR6, URZ, 0x3c, !UPT ;  /* 0x000000062c2c7292 */ /* 0x000fc4000f8e3c3f */
[----:B------:R-:W-:Y:S02]  /*96a0*/  USHF.L.U32 UR41, UR41, 0x8, URZ ;  /* 0x0000000829297899 */ /* 0x000fe4000800063f */
[----:B------:R-:W-:Y:S01]  /*96b0*/  @UP1 ULOP3.LUT UR44, UR44, 0x1, UR4, 0x78, !UPT ;  /* 0x000000012c2c1892 */ /* 0x000fe2000f8e7804 */
[----:B------:R-:W-:Y:S11]  /*96c0*/  @!P0 BRA `(.L_x_40) ;  /* 0x00000000007c8947 */ /* 0x000ff60003800000 */
[----:B------:R-:W-:Y:S01]  /*96d0*/  MOV R152, 0x0 ;  /* 0x0000000000987802 */ /* 0x000fe20000000f00 */
[----:B------:R-:W-:Y:S01]  /*96e0*/  ULDC.64 UR4, c[0x4][0x80] ;  /* 0x0100200000047ab9 */ /* 0x000fe20000000a00 */
[----:B------:R-:W-:Y:S01]  /*96f0*/  ULDC.64 UR6, c[0x4][0x88] ;  /* 0x0100220000067ab9 */ /* 0x000fe20000000a00 */
[----:B------:R-:W-:Y:S01]  /*9700*/  ULDC.64 UR8, c[0x4][0x10] ;  /* 0x0100040000087ab9 */ /* 0x000fe20000000a00 */
[----:B------:R2:W3:Y:S01]  /*9710*/  LDC.64 R2, c[0x4][R152] ;  /* 0x0100000098027b82 */ /* 0x0004e20000000a00 */
[----:B------:R-:W-:Y:S01]  /*9720*/  MOV R4, UR4 ;  /* 0x0000000400047c02 */ /* 0x000fe20008000f00 */
[----:B------:R-:W-:Y:S01]  /*9730*/  IMAD.U32 R5, RZ, RZ, UR5 ;  /* 0x00000005ff057e24 */ /* 0x000fe2000f8e00ff */
[----:B------:R-:W-:Y:S01]  /*9740*/  MOV R6, UR6 ;  /* 0x0000000600067c02 */ /* 0x000fe20008000f00 */
[----:B------:R-:W-:Y:S01]  /*9750*/  IMAD.U32 R10, RZ, RZ, UR8 ;  /* 0x00000008ff0a7e24 */ /* 0x000fe2000f8e00ff */
[----:B------:R-:W-:Y:S01]  /*9760*/  MOV R7, UR7 ;  /* 0x0000000700077c02 */ /* 0x000fe20008000f00 */
[----:B------:R-:W-:Y:S01]  /*9770*/  IMAD.MOV.U32 R12, RZ, RZ, 0x1 ;  /* 0x00000001ff0c7424 */ /* 0x000fe200078e00ff */
[----:B------:R-:W-:-:S02]  /*9780*/  MOV R11, UR9 ;  /* 0x00000009000b7c02 */ /* 0x000fc40008000f00 */
[----:B------:R-:W-:Y:S02]  /*9790*/  MOV R8, 0x70 ;  /* 0x0000007000087802 */ /* 0x000fe40000000f00 */
[----:B--2---:R-:W-:-:S07]  /*97a0*/  MOV R13, RZ ;  /* 0x000000ff000d7202 */ /* 0x004fce0000000f00 */
[----:B------:R-:W-:-:S07]  /*97b0*/  LEPC R20, `(.L_x_41) ;  /* 0x000000001014794e */ /* 0x000fce0000000000 */
[----:B-1-3--:R-:W-:Y:S05]  /*97c0*/  CALL.ABS.NOINC R2 ;  /* 0x0000000002007343 */ /* 0x00afea0003c00000 */
.L_x_41:
[----:B------:R1:W2:Y:S01]  /*97d0*/  LDC.64 R2, c[0x4][R152] ;  /* 0x0100000098027b82 */ /* 0x0002a20000000a00 */
[----:B------:R-:W-:Y:S01]  /*97e0*/  ULDC.64 UR4, c[0x4][0x80] ;  /* 0x0100200000047ab9 */ /* 0x000fe20000000a00 */
[----:B------:R-:W-:Y:S01]  /*97f0*/  ULDC.64 UR6, c[0x4][0x88] ;  /* 0x0100220000067ab9 */ /* 0x000fe20000000a00 */
[----:B------:R-:W-:Y:S01]  /*9800*/  ULDC.64 UR8, c[0x4][0x10] ;  /* 0x0100040000087ab9 */ /* 0x000fe20000000a00 */
        /* <DEDUP_REMOVED lines=8> */
[----:B-1----:R-:W-:-:S07]  /*9890*/  MOV R13, RZ ;  /* 0x000000ff000d7202 */ /* 0x002fce0000000f00 */
[----:B------:R-:W-:-:S07]  /*98a0*/  LEPC R20, `(.L_x_40) ;  /* 0x000000001014794e */ /* 0x000fce0000000000 */
[----:B--2---:R-:W-:Y:S05]  /*98b0*/  CALL.ABS.NOINC R2 ;  /* 0x0000000002007343 */ /* 0x004fea0003c00000 */
.L_x_40:
[----:B------:R-:W-:Y:S02]  /*98c0*/  ULDC.64 UR4, c[0x0][0x590] ;  /* 0x0001640000047ab9 */ /* 0x000fe40000000a00 */
[----:B------:R-:W-:Y:S01]  /*98d0*/  MOV R153, UR4 ;  /* 0x0000000400997c02 */ /* 0x000fe20008000f00 */
[----:B------:R-:W-:-:S03]  /*98e0*/  IMAD.U32 R158, RZ, RZ, UR5 ;  /* 0x00000005ff9e7e24 */ /* 0x000fc6000f8e00ff */
[----:B------:R-:W-:-:S04]  /*98f0*/  ISETP.NE.U32.AND P2, PT, R153, RZ, PT ;  /* 0x000000ff9900720c */ /* 0x000fc80003f45070 */
[----:B------:R-:W-:-:S13]  /*9900*/  ISETP.NE.AND.EX P2, PT, R158, RZ, PT, P2 ;  /* 0x000000ff9e00720c */ /* 0x000fda0003f45320 */
[----:B------:R-:W-:Y:S05]  /*9910*/  @!P2 BRA `(.L_x_42) ;  /* 0x000000000034a947 */ /* 0x000fea0003800000 */
[----:B------:R-:W-:Y:S02]  /*9920*/  ULDC.64 UR4, c[0x0][0x588] ;  /* 0x0001620000047ab9 */ /* 0x000fe40000000a00 */
[----:B------:R-:W-:-:S04]  /*9930*/  ISETP.NE.U32.AND P0, PT, RZ, UR4, PT ;  /* 0x00000004ff007c0c */ /* 0x000fc8000bf05070 */
[----:B------:R-:W-:-:S13]  /*9940*/  ISETP.NE.AND.EX P0, PT, RZ, UR5, PT, P0 ;  /* 0x00000005ff007c0c */ /* 0x000fda000bf05300 */
[----:B------:R-:W-:Y:S05]  /*9950*/  @!P0 BRA `(.L_x_43) ;  /* 0x0000000000188947 */ /* 0x000fea0003800000 */
[----:B------:R-:W2:Y:S01]  /*9960*/  LDC.64 R4, c[0x0][0x588] ;  /* 0x00016200ff047b82 */ /* 0x000ea20000000a00 */
[----:B------:R-:W-:-:S04]  /*9970*/  IMAD R2, R153, UR43, RZ ;  /* 0x0000002b99027c24 */ /* 0x000fc8000f8e02ff */
[----:B--2---:R-:W-:-:S05]  /*9980*/  IMAD.WIDE R2, R2, 0x4, R4 ;  /* 0x0000000402027825 */ /* 0x004fca00078e0204 */
[----:B------:R2:W5:Y:S01]  /*9990*/  LDG.E R16, desc[UR54][R2.64] ;  /* 0x0000003602107981 */ /* 0x000562000c1e1900 */
[----:B------:R-:W-:Y:S01]  /*99a0*/  MOV R155, 0x1 ;  /* 0x00000001009b7802 */ /* 0x000fe20000000f00 */
[----:B------:R-:W-:Y:S06]  /*99b0*/  BRA `(.L_x_42) ;  /* 0x00000000000c7947 */ /* 0x000fec0003800000 */
.L_x_43:
[----:B------:R-:W-:Y:S01]  /*99c0*/  ULDC UR4, c[0x0][0x580] ;  /* 0x0001600000047ab9 */ /* 0x000fe20000000800 */
[----:B------:R-:W-:Y:S01]  /*99d0*/  MOV R155, 0x1 ;  /* 0x00000001009b7802 */ /* 0x000fe20000000f00 */
[----:B------:R-:W-:-:S07]  /*99e0*/  IMAD.U32 R16, RZ, RZ, UR4 ;  /* 0x00000004ff107e24 */ /* 0x000fce000f8e00ff */
.L_x_42:
[----:B--2---:R-:W2:Y:S02]  /*99f0*/  LDC.64 R2, c[0x0][0x5b0] ;  /* 0x00016c00ff027b82 */ /* 0x004ea40000000a00 */
[----:B--2---:R-:W-:-:S04]  /*9a00*/  ISETP.NE.U32.AND P0, PT, R2, RZ, PT ;  /* 0x000000ff0200720c */ /* 0x004fc80003f05070 */
        /* <DEDUP_REMOVED lines=10> */
[----:B------:R-:W-:Y:S05]  /*9ab0*/  BRA `(.L_x_44) ;  /* 0x0000000000087947 */ /* 0x000fea0003800000 */
.L_x_45:
[----:B------:R-:W-:Y:S02]  /*9ac0*/  ULDC UR4, c[0x0][0x5a0] ;  /* 0x0001680000047ab9 */ /* 0x000fe40000000800 */
[----:B------:R-:W-:-:S07]  /*9ad0*/  MOV R17, UR4 ;  /* 0x0000000400117c02 */ /* 0x000fce0008000f00 */
.L_x_44:
[----:B------:R-:W-:Y:S01]  /*9ae0*/  ULDC.64 UR4, c[0x0][0x588] ;  /* 0x0001620000047ab9 */ /* 0x000fe20000000a00 */
[----:B------:R-:W-:Y:S01]  /*9af0*/  ISETP.NE.U32.AND P1, PT, R153, RZ, PT ;  /* 0x000000ff9900720c */ /* 0x000fe20003f25070 */
[----:B------:R-:W-:Y:S02]  /*9b00*/  UISETP.NE.U32.AND UP0, UPT, UR4, URZ, UPT ;  /* 0x0000003f0400728c */ /* 0x000fe4000bf05070 */
[----:B------:R-:W-:Y:S02]  /*9b10*/  ISETP.NE.U32.AND P3, PT, RZ, UR4, PT ;  /* 0x00000004ff007c0c */ /* 0x000fe4000bf65070 */
[----:B------:R-:W-:Y:S01]  /*9b20*/  ISETP.NE.AND.EX P5, PT, R158, RZ, PT, P1 ;  /* 0x000000ff9e00720c */ /* 0x000fe20003fa5310 */
[----:B------:R-:W-:Y:S02]  /*9b30*/  UISETP.NE.AND.EX UP0, UPT, UR5, URZ, UPT, UP0 ;  /* 0x0000003f0500728c */ /* 0x000fe4000bf05300 */
[----:B------:R-:W-:Y:S02]  /*9b40*/  ISETP.NE.AND.EX P3, PT, RZ, UR5, PT, P3 ;  /* 0x00000005ff007c0c */ /* 0x000fe4000bf65330 */
[----:B------:R-:W-:-:S02]  /*9b50*/  PLOP3.LUT P0, PT, PT, PT, PT, 0x8, 0x0 ;  /* 0x000000000000781c */ /* 0x000fc40003f0e170 */
[----:B------:R-:W-:-:S04]  /*9b60*/  PLOP3.LUT P4, PT, PT, PT, UP0, 0x80, 0x0 ;  /* 0x000000000000781c */ /* 0x000fc80003f8f008 */
[----:B------:R-:W-:-:S05]  /*9b70*/  PLOP3.LUT P4, PT, P4, PT, PT, 0x8, 0x0 ;  /* 0x000000000000781c */ /* 0x000fca000278e170 */
[----:B------:R-:W-:Y:S08]  /*9b80*/  @P3 BRA P5, `(.L_x_46) ;  /* 0x0000000000243947 */ /* 0x000ff00002800000 */
[----:B------:R-:W-:Y:S04]  /*9b90*/  BSSY B0, `(.L_x_46) ;  /* 0x0000008000007945 */ /* 0x000fe80003800000 */
[----:B------:R-:W-:Y:S05]  /*9ba0*/  @!P2 BRA `(.L_x_47) ;  /* 0x000000000014a947 */ /* 0x000fea0003800000 */
[----:B------:R-:W-:Y:S02]  /*9bb0*/  LOP3.LUT P3, RZ, R155, 0xff, RZ, 0xc0, !PT ;  /* 0x000000ff9bff7812 */ /* 0x000fe4000786c0ff */
[----:B------:R-:W-:-:S11]  /*9bc0*/  PLOP3.LUT P0, PT, P4, PT, PT, 0x80, 0x0 ;  /* 0x000000000000781c */ /* 0x000fd6000270f070 */
[----:B------:R-:W-:Y:S05]  /*9bd0*/  @!P3 BRA `(.L_x_48) ;  /* 0x00000000000cb947 */ /* 0x000fea0003800000 */
[----:B-----5:R-:W-:Y:S01]  /*9be0*/  FSETP.EQ.AND P0, PT, R16, RZ, PT ;  /* 0x000000ff1000720b */ /* 0x020fe20003f02000 */
[----:B------:R-:W-:-:S12]  /*9bf0*/  BRA `(.L_x_48) ;  /* 0x0000000000047947 */ /* 0x000fd80003800000 */
.L_x_47:
[----:B-----5:R-:W-:-:S13]  /*9c00*/  FSETP.EQ.AND P0, PT, R16, RZ, PT ;  /* 0x000000ff1000720b */ /* 0x020fda0003f02000 */
.L_x_48:
[----:B------:R-:W-:Y:S05]  /*9c10*/  BSYNC B0 ;  /* 0x0000000000007941 */ /* 0x000fea0003800000 */
.L_x_46:
[----:B------:R-:W-:Y:S04]  /*9c20*/  BSSY B0, `(.L_x_49) ;  /* 0x0000007000007945 */ /* 0x000fe80003800000 */
[----:B------:R-:W-:Y:S05]  /*9c30*/  @!P2 BRA `(.L_x_50) ;  /* 0x000000000010a947 */ /* 0x000fea0003800000 */
[----:B------:R-:W-:-:S13]  /*9c40*/  LOP3.LUT P2, RZ, R155, 0xff, RZ, 0xc0, !PT ;  /* 0x000000ff9bff7812 */ /* 0x000fda000784c0ff */
[----:B------:R-:W-:Y:S05]  /*9c50*/  @!P2 BRA `(.L_x_51) ;  /* 0x00000000000ca947 */ /* 0x000fea0003800000 */
[----:B-----5:R-:W-:Y:S01]  /*9c60*/  FSETP.EQ.AND P4, PT, R16, RZ, PT ;  /* 0x000000ff1000720b */ /* 0x020fe20003f82000 */
[----:B------:R-:W-:-:S12]  /*9c70*/  BRA `(.L_x_51) ;  /* 0x0000000000047947 */ /* 0x000fd80003800000 */
.L_x_50:
[----:B-----5:R-:W-:-:S13]  /*9c80*/  FSETP.EQ.AND P4, PT, R16, RZ, PT ;  /* 0x000000ff1000720b */ /* 0x020fda0003f82000 */
.L_x_51:
[----:B------:R-:W-:Y:S05]  /*9c90*/  BSYNC B0 ;  /* 0x0000000000007941 */ /* 0x000fea0003800000 */
.L_x_49:
[----:B------:R-:W-:Y:S01]  /*9ca0*/  BSSY B0, `(.L_x_52) ;  /* 0x0000024000007945 */ /* 0x000fe20003800000 */
[----:B-1----:R-:W-:Y:S02]  /*9cb0*/  MOV R0, RZ ;  /* 0x000000ff00007202 */ /* 0x002fe40000000f00 */
[----:B------:R-:W-:Y:S02]  /*9cc0*/  CS2R R8, SRZ ;  /* 0x0000000000087805 */ /* 0x000fe4000001ff00 */
[----:B------:R-:W-:Y:S02]  /*9cd0*/  CS2R R10, SRZ ;  /* 0x00000000000a7805 */ /* 0x000fe4000001ff00 */
[----:B------:R-:W-:Y:S02]  /*9ce0*/  CS2R R4, SRZ ;  /* 0x0000000000047805 */ /* 0x000fe4000001ff00 */
[----:B------:R-:W-:Y:S01]  /*9cf0*/  CS2R R6, SRZ ;  /* 0x0000000000067805 */ /* 0x000fe2000001ff00 */
[----:B------:R-:W-:Y:S06]  /*9d00*/  @P0 BRA `(.L_x_53) ;  /* 0x0000000000740947 */ /* 0x000fec0003800000 */
[----:B------:R-:W-:-:S13]  /*9d10*/  ISETP.NE.AND P2, PT, R18, 0x3, PT ;  /* 0x000000031200780c */ /* 0x000fda0003f45270 */
[----:B------:R-:W-:Y:S05]  /*9d20*/  @!P2 BRA `(.L_x_54) ;  /* 0x000000000004a947 */ /* 0x000fea0003800000 */
[----:B------:R-:W-:Y:S01]  /*9d30*/  BPT.TRAP 0x1 ;  /* 0x000000040000795c */ /* 0x000fe20000300000 */
.L_x_54:
[----:B------:R-:W-:-:S04]  /*9d40*/  SHF.L.U32 R0, RZ, 0x1f, RZ ;  /* 0x0000001fff007819 */ /* 0x000fc800000006ff */
[----:B------:R-:W1:Y:S02]  /*9d50*/  SYNCS.PHASECHK.TRANS64.TRYWAIT P2, [UR49+0x30], R0 ;  /* 0x00003000ff0075a7 */ /* 0x000e640008040171 */
[----:B-1----:R-:W-:Y:S05]  /*9d60*/  @!P2 BRA `(.L_x_55) ;  /* 0x000000bc00c0a947 */ /* 0x002fea0003800000 */
.L_x_359:
[----:B-1----:R-:W-:Y:S01]  /*9d70*/  IMAD.MOV.U32 R0, RZ, RZ, 0x1 ;  /* 0x00000001ff007424 */ /* 0x002fe200078e00ff */
[----:B------:R-:W-:Y:S02]  /*9d80*/  CS2R R8, SRZ ;  /* 0x0000000000087805 */ /* 0x000fe4000001ff00 */
[----:B------:R-:W-:Y:S02]  /*9d90*/  CS2R R10, SRZ ;  /* 0x00000000000a7805 */ /* 0x000fe4000001ff00 */
[----:B------:R-:W-:Y:S02]  /*9da0*/  CS2R R4, SRZ ;  /* 0x0000000000047805 */ /* 0x000fe4000001ff00 */
[----:B------:R-:W-:Y:S01]  /*9db0*/  CS2R R6, SRZ ;  /* 0x0000000000067805 */ /* 0x000fe2000001ff00 */
[----:B------:R-:W-:Y:S06]  /*9dc0*/  @P4 BRA `(.L_x_53) ;  /* 0x0000000000444947 */ /* 0x000fec0003800000 */
[----:B------:R-:W2:Y:S01]  /*9dd0*/  S2R R12, SR_TID.X ;  /* 0x00000000000c7919 */ /* 0x000ea20000002100 */
[----:B------:R-:W-:Y:S05]  /*9de0*/  WARPSYNC.ALL ;  /* 0x0000000000007948 */ /* 0x000fea0003800000 */
[C---:B--2---:R-:W-:Y:S02]  /*9df0*/  SHF.L.U32 R2, R12.reuse, 0x4, RZ ;  /* 0x000000040c027819 */ /* 0x044fe400000006ff */
[----:B------:R-:W-:Y:S02]  /*9e00*/  SHF.L.U32 R3, R12, 0x5, RZ ;  /* 0x000000050c037819 */ /* 0x000fe400000006ff */
[----:B------:R-:W-:-:S02]  /*9e10*/  LOP3.LUT R2, R2, 0xe00, RZ, 0xc0, !PT ;  /* 0x00000e0002027812 */ /* 0x000fc400078ec0ff */
[----:B------:R-:W-:Y:S02]  /*9e20*/  LOP3.LUT R8, R3, 0xc0, RZ, 0xc0, !PT ;  /* 0x000000c003087812 */ /* 0x000fe400078ec0ff */
[----:B------:R-:W-:-:S04]  /*9e30*/  LOP3.LUT R2, R2, 0x20, R3, 0xf8, !PT ;  /* 0x0000002002027812 */ /* 0x000fc800078ef803 */
[----:B------:R-:W-:Y:S02]  /*9e40*/  LOP3.LUT R2, R2, 0x100, R3, 0xf8, !PT ;  /* 0x0000010002027812 */ /* 0x000fe400078ef803 */
[----:B------:R-:W-:-:S04]  /*9e50*/  SHF.R.U32.HI R3, RZ, 0x1, R12 ;  /* 0x00000001ff037819 */ /* 0x000fc8000001160c */
[----:B------:R-:W-:Y:S01]  /*9e60*/  LOP3.LUT R8, R8, 0x8, R3, 0xf8, !PT ;  /* 0x0000000808087812 */ /* 0x000fe200078ef803 */
[----:B------:R-:W-:-:S05]  /*9e70*/  IMAD.SHL.U32 R3, R12, 0x4, RZ ;  /* 0x000000040c037824 */ /* 0x000fca00078e00ff */
[----:B------:R-:W-:-:S04]  /*9e80*/  LOP3.LUT R8, R8, 0x18, R3, 0x78, !PT ;  /* 0x0000001808087812 */ /* 0x000fc800078e7803 */
[----:B------:R-:W-:-:S04]  /*9e90*/  LOP3.LUT R8, R2, R8, RZ, 0xfc, !PT ;  /* 0x0000000802087212 */ /* 0x000fc800078efcff */
[----:B------:R-:W-:-:S04]  /*9ea0*/  LEA R8, R8, UR49, 0x1 ;  /* 0x0000003108087c11 */ /* 0x000fc8000f8e08ff */
[----:B------:R-:W-:Y:S02]  /*9eb0*/  LEA R4, R19, R8, 0x1 ;  /* 0x0000000813047211 */ /* 0x000fe400078e08ff */
[----:B------:R-:W1:Y:S04]  /*9ec0*/  LDSM.16.M88.4 R8, [R8+0x200] ;  /* 0x000200000808783b */ /* 0x000e680000000200 */
[----:B------:R-:W3:Y:S02]  /*9ed0*/  LDSM.16.M88.4 R4, [R4+0x200] ;  /* 0x000200000404783b */ /* 0x000ee40000000200 */
.L_x_53:
[----:B------:R-:W-:Y:S05]  /*9ee0*/  BSYNC B0 ;  /* 0x0000000000007941 */ /* 0x000fea0003800000 */
.L_x_52:
[----:B--2---:R-:W2:Y:S04]  /*9ef0*/  LDL.LU R2, [R1] ;  /* 0x0000000001027983 */ /* 0x004ea80000300800 */
[----:B------:R-:W4:Y:S04]  /*9f00*/  LDL.LU R12, [R1+0x4] ;  /* 0x00000400010c7983 */ /* 0x000f280000300800 */
[----:B------:R-:W3:Y:S04]  /*9f10*/  LDL.LU R164, [R1+0x8] ;  /* 0x0000080001a47983 */ /* 0x000ee80000300800 */
        /* <DEDUP_REMOVED lines=12> */
[----:B------:R-:W3:Y:S01]  /*9fe0*/  LDL.LU R160, [R1+0x3c] ;  /* 0x00003c0001a07983 */ /* 0x000ee20000300800 */
[----:B-1----:R-:W-:Y:S01]  /*9ff0*/  HADD2.F32 R3, -RZ, R8.H0_H0 ;  /* 0x20000008ff037230 */ /* 0x002fe20000004100 */
[----:B------:R-:W-:Y:S05]  /*a000*/  WARPSYNC.ALL ;  /* 0x0000000000007948 */ /* 0x000fea0003800000 */
[----:B------:R-:W-:Y:S01]  /*a010*/  ISETP.GT.U32.AND P2, PT, R159, 0x3e, PT ;  /* 0x0000003e9f00780c */ /* 0x000fe20003f44070 */
[----:B------:R-:W-:Y:S01]  /*a020*/  BSSY B0, `(.L_x_56) ;  /* 0x0000056000007945 */ /* 0x000fe20003800000 */
[----:B--2--5:R-:W-:-:S04]  /*a030*/  FMUL R2, R17, R2 ;  /* 0x0000000211027220 */ /* 0x024fc80000400000 */
[----:B------:R-:W-:Y:S01]  /*a040*/  FFMA R3, R16, R3, R2 ;  /* 0x0000000310037223 */ /* 0x000fe20000000002 */
[----:B------:R-:W-:Y:S02]  /*a050*/  HADD2.F32 R2, -RZ, R8.H1_H1 ;  /* 0x30000008ff027230 */ /* 0x000fe40000004100 */
[----:B----4-:R-:W-:-:S04]  /*a060*/  FMUL R12, R17, R12 ;  /* 0x0000000c110c7220 */ /* 0x010fc80000400000 */
[----:B------:R-:W-:Y:S01]  /*a070*/  FFMA R12, R16, R2, R12 ;  /* 0x00000002100c7223 */ /* 0x000fe2000000000c */
[C---:B---3--:R-:W-:Y:S01]  /*a080*/  FMUL R2, R17.reuse, R164 ;  /* 0x000000a411027220 */ /* 0x048fe20000400000 */
[C---:B------:R-:W-:Y:S01]  /*a090*/  FMUL R13, R17.reuse, R13 ;  /* 0x0000000d110d7220 */ /* 0x040fe20000400000 */
[----:B------:R-:W1:Y:S02]  /*a0a0*/  S2R R164, SR_TID.X ;  /* 0x0000000000a47919 */ /* 0x000e640000002100 */
[----:B------:R-:W-:Y:S01]  /*a0b0*/  F2FP.RELU.F16.F32.PACK_AB R12, R12, R3 ;  /* 0x000000030c0c723e */ /* 0x000fe200000008ff */
[----:B------:R-:W-:Y:S02]  /*a0c0*/  HADD2.F32 R3, -RZ, R9.H0_H0 ;  /* 0x20000009ff037230 */ /* 0x000fe40000004100 */
[----:B------:R-:W-:-:S03]  /*a0d0*/  FMUL R14, R17, R14 ;  /* 0x0000000e110e7220 */ /* 0x000fc60000400000 */
[----:B------:R-:W-:Y:S01]  /*a0e0*/  FFMA R3, R16, R3, R2 ;  /* 0x0000000310037223 */ /* 0x000fe20000000002 */
[----:B------:R-:W-:-:S05]  /*a0f0*/  HADD2.F32 R2, -RZ, R9.H1_H1 ;  /* 0x30000009ff027230 */ /* 0x000fca0000004100 */
[----:B------:R-:W-:Y:S01]  /*a100*/  FFMA R13, R16, R2, R13 ;  /* 0x00000002100d7223 */ /* 0x000fe2000000000d */
[----:B------:R-:W-:-:S04]  /*a110*/  FMUL R2, R17, R21 ;  /* 0x0000001511027220 */ /* 0x000fc80000400000 */
[----:B------:R-:W-:Y:S01]  /*a120*/  F2FP.RELU.F16.F32.PACK_AB R13, R13, R3 ;  /* 0x000000030d0d723e */ /* 0x000fe200000008ff */
[----:B------:R-:W-:-:S05]  /*a130*/  HADD2.F32 R3, -RZ, R10.H0_H0 ;  /* 0x2000000aff037230 */ /* 0x000fca0000004100 */
[----:B------:R-:W-:Y:S01]  /*a140*/  FFMA R3, R16, R3, R2 ;  /* 0x0000000310037223 */ /* 0x000fe20000000002 */
[----:B------:R-:W-:-:S05]  /*a150*/  HADD2.F32 R2, -RZ, R10.H1_H1 ;  /* 0x3000000aff027230 */ /* 0x000fca0000004100 */
[----:B------:R-:W-:Y:S01]  /*a160*/  FFMA R14, R16, R2, R14 ;  /* 0x00000002100e7223 */ /* 0x000fe2000000000e */
[----:B------:R-:W-:Y:S01]  /*a170*/  FMUL R2, R17, R20 ;  /* 0x0000001411027220 */ /* 0x000fe20000400000 */
[----:B-1----:R-:W-:-:S03]  /*a180*/  IMAD.SHL.U32 R21, R164, 0x20, RZ ;  /* 0x00000020a4157824 */ /* 0x002fc600078e00ff */
[----:B------:R-:W-:Y:S01]  /*a190*/  F2FP.RELU.F16.F32.PACK_AB R14, R14, R3 ;  /* 0x000000030e0e723e */ /* 0x000fe200000008ff */
[----:B------:R-:W-:-:S05]  /*a1a0*/  HADD2.F32 R3, -RZ, R11.H0_H0 ;  /* 0x2000000bff037230 */ /* 0x000fca0000004100 */
[----:B------:R-:W-:Y:S01]  /*a1b0*/  FFMA R20, R16, R3, R2 ;  /* 0x0000000310147223 */ /* 0x000fe20000000002 */
[----:B------:R-:W-:Y:S02]  /*a1c0*/  HADD2.F32 R3, -RZ, R11.H1_H1 ;  /* 0x3000000bff037230 */ /* 0x000fe40000004100 */
[----:B------:R-:W-:-:S04]  /*a1d0*/  FMUL R2, R17, R15 ;  /* 0x0000000f11027220 */ /* 0x000fc80000400000 */
[----:B------:R-:W-:Y:S01]  /*a1e0*/  FFMA R15, R16, R3, R2 ;  /* 0x00000003100f7223 */ /* 0x000fe20000000002 */
[----:B------:R-:W-:-:S04]  /*a1f0*/  SHF.L.U32 R2, R164, 0x4, RZ ;  /* 0x00000004a4027819 */ /* 0x000fc800000006ff */
[----:B------:R-:W-:Y:S02]  /*a200*/  LOP3.LUT R2, R2, 0xe00, RZ, 0xc0, !PT ;  /* 0x00000e0002027812 */ /* 0x000fe400078ec0ff */
[----:B------:R-:W-:Y:S02]  /*a210*/  F2FP.RELU.F16.F32.PACK_AB R15, R15, R20 ;  /* 0x000000140f0f723e */ /* 0x000fe400000008ff */
[----:B------:R-:W-:-:S04]  /*a220*/  LOP3.LUT R2, R2, 0x20, R21, 0xf8, !PT ;  /* 0x0000002002027812 */ /* 0x000fc800078ef815 */
[----:B------:R-:W-:Y:S02]  /*a230*/  LOP3.LUT R3, R2, 0x100, R21, 0xf8, !PT ;  /* 0x0000010002037812 */ /* 0x000fe400078ef815 */
[----:B------:R-:W-:Y:S02]  /*a240*/  LOP3.LUT R2, R21, 0xc0, RZ, 0xc0, !PT ;  /* 0x000000c015027812 */ /* 0x000fe400078ec0ff */
[----:B------:R-:W-:-:S04]  /*a250*/  SHF.R.U32.HI R21, RZ, 0x1, R164 ;  /* 0x00000001ff157819 */ /* 0x000fc800000116a4 */
[----:B------:R-:W-:Y:S02]  /*a260*/  LOP3.LUT R2, R2, 0x8, R21, 0xf8, !PT ;  /* 0x0000000802027812 */ /* 0x000fe400078ef815 */
[----:B------:R-:W-:-:S04]  /*a270*/  SHF.L.U32 R21, R164, 0x2, RZ ;  /* 0x00000002a4157819 */ /* 0x000fc800000006ff */
[----:B------:R-:W-:-:S04]  /*a280*/  LOP3.LUT R2, R2, 0x18, R21, 0x78, !PT ;  /* 0x0000001802027812 */ /* 0x000fc800078e7815 */
[----:B------:R-:W-:-:S04]  /*a290*/  LOP3.LUT R2, R3, R2, RZ, 0xfc, !PT ;  /* 0x0000000203027212 */ /* 0x000fc800078efcff */
[----:B------:R-:W-:Y:S01]  /*a2a0*/  LEA R3, R2, UR49, 0x1 ;  /* 0x0000003102037c11 */ /* 0x000fe2000f8e08ff */
[----:B------:R-:W-:-:S04]  /*a2b0*/  FMUL R2, R17, R156 ;  /* 0x0000009c11027220 */ /* 0x000fc80000400000 */
[----:B------:R1:W-:Y:S02]  /*a2c0*/  STSM.16.M88.4 [R3+0x200], R12 ;  /* 0x0002000c03007844 */ /* 0x0003e40000000200 */
[--C-:B-1----:R-:W-:Y:S02]  /*a2d0*/  HADD2.F32 R13, -RZ, R4.reuse.H0_H0 ;  /* 0x20000004ff0d7230 */ /* 0x102fe40000004100 */
[----:B------:R-:W-:Y:S01]  /*a2e0*/  FMUL R14, R17, R157 ;  /* 0x0000009d110e7220 */ /* 0x000fe20000400000 */
[----:B------:R-:W-:-:S03]  /*a2f0*/  HADD2.F32 R12, -RZ, R4.H1_H1 ;  /* 0x30000004ff0c7230 */ /* 0x000fc60000004100 */
[C---:B------:R-:W-:Y:S01]  /*a300*/  FFMA R157, R16.reuse, R13, R14 ;  /* 0x0000000d109d7223 */ /* 0x040fe2000000000e */
[--C-:B------:R-:W-:Y:S02]  /*a310*/  HADD2.F32 R13, -RZ, R5.reuse.H0_H0 ;  /* 0x20000005ff0d7230 */ /* 0x100fe40000004100 */
[----:B------:R-:W-:Y:S01]  /*a320*/  FFMA R156, R16, R12, R2 ;  /* 0x0000000c109c7223 */ /* 0x000fe20000000002 */
[----:B------:R-:W-:Y:S02]  /*a330*/  HADD2.F32 R12, -RZ, R5.H1_H1 ;  /* 0x30000005ff0c7230 */ /* 0x000fe40000004100 */
[C---:B------:R-:W-:Y:S01]  /*a340*/  FMUL R14, R17.reuse, R154 ;  /* 0x0000009a110e7220 */ /* 0x040fe20000400000 */
[----:B------:R-:W-:-:S03]  /*a350*/  FMUL R2, R17, R152 ;  /* 0x0000009811027220 */ /* 0x000fc60000400000 */
[C---:B------:R-:W-:Y:S01]  /*a360*/  FFMA R154, R16.reuse, R13, R14 ;  /* 0x0000000d109a7223 */ /* 0x040fe2000000000e */
[C---:B------:R-:W-:Y:S01]  /*a370*/  FFMA R152, R16.reuse, R12, R2 ;  /* 0x0000000c10987223 */ /* 0x040fe20000000002 */
[--C-:B------:R-:W-:Y:S02]  /*a380*/  HADD2.F32 R13, -RZ, R6.reuse.H0_H0 ;  /* 0x20000006ff0d7230 */ /* 0x100fe40000004100 */
[C---:B------:R-:W-:Y:S01]  /*a390*/  FMUL R14, R17.reuse, R163 ;  /* 0x000000a3110e7220 */ /* 0x040fe20000400000 */
[----:B------:R-:W-:Y:S02]  /*a3a0*/  HADD2.F32 R12, -RZ, R6.H1_H1 ;  /* 0x30000006ff0c7230 */ /* 0x000fe40000004100 */
[----:B------:R-:W-:Y:S01]  /*a3b0*/  FMUL R2, R17, R162 ;  /* 0x000000a211027220 */ /* 0x000fe20000400000 */
[C---:B------:R-:W-:Y:S01]  /*a3c0*/  FFMA R21, R16.reuse, R13, R14 ;  /* 0x0000000d10157223 */ /* 0x040fe2000000000e */
[--C-:B------:R-:W-:Y:S02]  /*a3d0*/  HADD2.F32 R13, -RZ, R7.reuse.H0_H0 ;  /* 0x20000007ff0d7230 */ /* 0x100fe40000004100 */
[----:B------:R-:W-:Y:S01]  /*a3e0*/  FFMA R20, R16, R12, R2 ;  /* 0x0000000c10147223 */ /* 0x000fe20000000002 */
[----:B------:R-:W-:-:S02]  /*a3f0*/  HADD2.F32 R12, -RZ, R7.H1_H1 ;  /* 0x30000007ff0c7230 */ /* 0x000fc40000004100 */
[C---:B------:R-:W-:Y:S01]  /*a400*/  FMUL R14, R17.reuse, R161 ;  /* 0x000000a1110e7220 */ /* 0x040fe20000400000 */
[----:B------:R-:W-:-:S03]  /*a410*/  FMUL R2, R17, R160 ;  /* 0x000000a011027220 */ /* 0x000fc60000400000 */
[C---:B------:R-:W-:Y:S01]  /*a420*/  FFMA R15, R16.reuse, R13, R14 ;  /* 0x0000000d100f7223 */ /* 0x040fe2000000000e */
[----:B------:R-:W-:Y:S01]  /*a430*/  FFMA R2, R16, R12, R2 ;  /* 0x0000000c10027223 */ /* 0x000fe20000000002 */
[----:B------:R-:W-:Y:S02]  /*a440*/  F2FP.RELU.F16.F32.PACK_AB R14, R20, R21 ;  /* 0x00000015140e723e */ /* 0x000fe400000008ff */
[----:B------:R-:W-:Y:S02]  /*a450*/  F2FP.RELU.F16.F32.PACK_AB R12, R156, R157 ;  /* 0x0000009d9c0c723e */ /* 0x000fe400000008ff */
[----:B------:R-:W-:Y:S02]  /*a460*/  F2FP.RELU.F16.F32.PACK_AB R13, R152, R154 ;  /* 0x0000009a980d723e */ /* 0x000fe400000008ff */
[----:B------:R-:W-:Y:S02]  /*a470*/  F2FP.RELU.F16.F32.PACK_AB R15, R2, R15 ;  /* 0x0000000f020f723e */ /* 0x000fe400000008ff */
[----:B------:R-:W-:-:S05]  /*a480*/  LEA R21, R19, R3, 0x1 ;  /* 0x0000000313157211 */ /* 0x000fca00078e08ff */
[----:B------:R1:W-:Y:S01]  /*a490*/  STSM.16.M88.4 [R21+0x200], R12 ;  /* 0x0002000c15007844 */ /* 0x0003e20000000200 */
[----:B------:R-:W-:Y:S01]  /*a4a0*/  @!PT LDS RZ, [RZ] ;  /* 0x00000000fffff984 */ /* 0x000fe20000000800 */
[----:B------:R-:W-:Y:S01]  /*a4b0*/  @!PT LDS RZ, [RZ] ;  /* 0x00000000fffff984 */ /* 0x000fe20000000800 */
[----:B------:R-:W-:Y:S01]  /*a4c0*/  @!PT LDS RZ, [RZ] ;  /* 0x00000000fffff984 */ /* 0x000fe20000000800 */
[----:B------:R-:W-:Y:S01]  /*a4d0*/  @!PT LDS RZ, [RZ] ;  /* 0x00000000fffff984 */ /* 0x000fe20000000800 */
[----:B------:R2:W-:Y:S06]  /*a4e0*/  MEMBAR.ALL.CTA ;  /* 0x0000000000007992 */ /* 0x0005ec0000008000 */
[----:B--2---:R-:W2:Y:S02]  /*a4f0*/  FENCE.VIEW.ASYNC.S ;  /* 0x00000000000073c6 */ /* 0x004ea40000000000 */
[----:B--2---:R-:W-:Y:S06]  /*a500*/  BAR.SYNC.DEFER_BLOCKING 0x1, 0x100 ;  /* 0x0044000000007b1d */ /* 0x004fec0000010000 */
[----:B------:R-:W-:Y:S05]  /*a510*/  @P2 BRA `(.L_x_57) ;  /* 0x0000000000182947 */ /* 0x000fea0003800000 */
[----:B------:R-:W-:Y:S02]  /*a520*/  UIADD3 UR4, UP0, UR50, 0x4f0, URZ ;  /* 0x000004f032047890 */ /* 0x000fe4000ff1e03f */
[----:B------:R-:W-:Y:S02]  /*a530*/  UIADD3 UR40, UR49, 0x200, URZ ;  /* 0x0000020031287890 */ /* 0x000fe4000fffe03f */
[----:B------:R-:W-:-:S09]  /*a540*/  UIADD3.X UR5, URZ, UR51, URZ, UP0, !UPT ;  /* 0x000000333f057290 */ /* 0x000fd200087fe43f */
[----:B------:R2:W-:Y:S01]  /*a550*/  UTMASTG.3D [UR40], [UR4] ;  /* 0x00000028040073b5 */ /* 0x0005e20008010000 */
[----:B------:R0:W-:Y:S01]  /*a560*/  UTMACMDFLUSH ;  /* 0x00000000000079b7 */ /* 0x0001e20000000000 */
[----:B--2---:R-:W-:-:S04]  /*a570*/  DEPBAR.LE SB0, 0x1 ;  /* 0x000080400000791a */ /* 0x004fc80000000000 */
.L_x_57:
[----:B------:R-:W-:Y:S05]  /*a580*/  BSYNC B0 ;  /* 0x0000000000007941 */ /* 0x000fea0003800000 */
.L_x_56:
[----:B------:R-:W-:Y:S01]  /*a590*/  BAR.SYNC.DEFER_BLOCKING 0x1, 0x100 ;  /* 0x0044000000007b1d */ /* 0x000fe20000010000 */
[----:B------:R-:W-:Y:S01]  /*a5a0*/  ISETP.NE.AND P3, PT, RZ, UR39, PT ;  /* 0x00000027ff007c0c */ /* 0x000fe2000bf65270 */
[----:B------:R-:W-:-:S05]  /*a5b0*/  VIADD R20, R3, 0x200 ;  /* 0x0000020003147836 */ /* 0x000fca0000000000 */
[----:B------:R-:W-:-:S07]  /*a5c0*/  LEA R152, R19, R20, 0x1 ;  /* 0x0000001413987211 */ /* 0x000fce00078e08ff */
[----:B------:R-:W-:Y:S05]  /*a5d0*/  @!P3 BRA `(.L_x_58) ;  /* 0x000000000034b947 */ /* 0x000fea0003800000 */
[----:B------:R-:W-:Y:S04]  /*a5e0*/  BSSY B0, `(.L_x_59) ;  /* 0x0000009000007945 */ /* 0x000fe80003800000 */
[----:B------:R-:W-:Y:S05]  /*a5f0*/  @P0 BRA `(.L_x_60) ;  /* 0x00000000001c0947 */ /* 0x000fea0003800000 */
[----:B------:R-:W-:-:S13]  /*a600*/  ISETP.NE.AND P3, PT, R18, 0x3, PT ;  /* 0x000000031200780c */ /* 0x000fda0003f65270 */
[----:B------:R-:W-:Y:S05]  /*a610*/  @!P3 BRA `(.L_x_61) ;  /* 0x000000000004b947 */ /* 0x000fea0003800000 */
[----:B------:R-:W-:Y:S01]  /*a620*/  BPT.TRAP 0x1 ;  /* 0x000000040000795c */ /* 0x000fe20000300000 */
.L_x_61:
[----:B------:R-:W-:-:S04]  /*a630*/  ULEA UR4, UR36, UR49, 0x3 ;  /* 0x0000003124047291 */ /* 0x000fc8000f8e183f */
[----:B------:R-:W-:-:S04]  /*a640*/  UIADD3 UR4, UR4, 0x50, URZ ;  /* 0x0000005004047890 */ /* 0x000fc8000fffe03f */
[----:B------:R-:W-:-:S09]  /*a650*/  UPRMT UR4, UR48, 0x654, UR4 ;  /* 0x0000065430047896 */ /* 0x000fd20008000004 */
[----:B------:R-:W-:Y:S03]  /*a660*/  SYNCS.ARRIVE.TRANS64.RED.A1T0 RZ, [UR4], RZ ;  /* 0x000000ffffff79a7 */ /* 0x000fe60008100404 */
.L_x_60:
[----:B------:R-:W-:Y:S05]  /*a670*/  BSYNC B0 ;  /* 0x0000000000007941 */ /* 0x000fea0003800000 */
.L_x_59:
[----:B------:R-:W-:-:S04]  /*a680*/  UIADD3 UR36, UR36, 0x1, URZ ;  /* 0x0000000124247890 */ /* 0x000fc8000fffe03f */
[----:B------:R-:W-:-:S04]  /*a690*/  UISETP.NE.AND UP0, UPT, UR36, 0x4, UPT ;  /* 0x000000042400788c */ /* 0x000fc8000bf05270 */
[----:B------:R-:W-:-:S12]  /*a6a0*/  USEL UR36, UR36, URZ, UP0 ;  /* 0x0000003f24247287 */ /* 0x000fd80008000000 */
.L_x_58:
[----:B------:R-:W-:Y:S04]  /*a6b0*/  BSSY B0, `(.L_x_62) ;  /* 0x0000011000007945 */ /* 0x000fe80003800000 */
[----:B------:R-:W-:Y:S05]  /*a6c0*/  @P0 BRA `(.L_x_63) ;  /* 0x00000000003c0947 */ /* 0x000fea0003800000 */
[----:B------:R-:W-:-:S13]  /*a6d0*/  ISETP.NE.AND P3, PT, R18, 0x3, PT ;  /* 0x000000031200780c */ /* 0x000fda0003f65270 */
[----:B------:R-:W-:Y:S05]  /*a6e0*/  @!P3 BRA `(.L_x_64) ;  /* 0x000000000004b947 */ /* 0x000fea0003800000 */
[----:B------:R-:W-:Y:S01]  /*a6f0*/  BPT.TRAP 0x1 ;  /* 0x000000040000795c */ /* 0x000fe20000300000 */
.L_x_64:
[----:B------:R-:W-:Y:S01]  /*a700*/  LEA R2, R0, UR49, 0x3 ;  /* 0x0000003100027c11 */ /* 0x000fe2000f8e18ff */
[----:B------:R-:W-:Y:S01]  /*a710*/  BSSY B1, `(.L_x_65) ;  /* 0x0000004000017945 */ /* 0x000fe20003800000 */
[----:B-1----:R-:W-:-:S04]  /*a720*/  SHF.L.U32 R12, RZ, 0x1f, RZ ;  /* 0x0000001fff0c7819 */ /* 0x002fc800000006ff */
[----:B------:R-:W1:Y:S02]  /*a730*/  SYNCS.PHASECHK.TRANS64.TRYWAIT P3, [R2+URZ+0x30], R12 ;  /* 0x0000300c020075a7 */ /* 0x000e64000806017f */
[----:B-1----:R-:W-:Y:S05]  /*a740*/  @!P3 BRA `(.L_x_66) ;  /* 0x000000b40060b947 */ /* 0x002fea0003800000 */
.L_x_360:
[----:B------:R-:W-:Y:S05]  /*a750*/  BSYNC B1 ;  /* 0x0000000000017941 */ /* 0x000fea0003800000 */
.L_x_65:
[C---:B-1----:R-:W-:Y:S01]  /*a760*/  @!P4 LEA R2, R0.reuse, R20, 0xd ;  /* 0x000000140002c211 */ /* 0x042fe200078e68ff */
[----:B------:R-:W-:Y:S05]  /*a770*/  @!P4 WARPSYNC.ALL ;  /* 0x000000000000c948 */ /* 0x000fea0003800000 */
[----:B------:R1:W2:Y:S01]  /*a780*/  @!P4 LDSM.16.M88.4 R8, [R2] ;  /* 0x000000000208c83b */ /* 0x0002a20000000200 */
[----:B------:R-:W-:Y:S01]  /*a790*/  IADD3 R0, R0, 0x1, RZ ;  /* 0x0000000100007810 */ /* 0x000fe20007ffe0ff */
[----:B-1----:R-:W-:-:S05]  /*a7a0*/  @!P4 IMAD R2, R19, 0x2, R2 ;  /* 0x000000021302c824 */ /* 0x002fca00078e0202 */
[----:B------:R3:W4:Y:S02]  /*a7b0*/  @!P4 LDSM.16.M88.4 R4, [R2] ;  /* 0x000000000204c83b */ /* 0x0007240000000200 */
.L_x_63:
[----:B------:R-:W-:Y:S05]  /*a7c0*/  BSYNC B0 ;  /* 0x0000000000007941 */ /* 0x000fea0003800000 */
.L_x_62:
[--C-:B--23--:R-:W-:Y:S02]  /*a7d0*/  HADD2.F32 R2, -RZ, R8.reuse.H0_H0 ;  /* 0x20000008ff027230 */ /* 0x10cfe40000004100 */
[C---:B------:R-:W-:Y:S01]  /*a7e0*/  FMUL R24, R17.reuse, R24 ;  /* 0x0000001811187220 */ /* 0x040fe20000400000 */
[C---:B------:R-:W-:Y:S01]  /*a7f0*/  FMUL R25, R17.reuse, R25 ;  /* 0x0000001911197220 */ /* 0x040fe20000400000 */
[C---:B------:R-:W-:Y:S01]  /*a800*/  FMUL R26, R17.reuse, R26 ;  /* 0x0000001a111a7220 */ /* 0x040fe20000400000 */
[C---:B------:R-:W-:Y:S01]  /*a810*/  FMUL R27, R17.reuse, R27 ;  /* 0x0000001b111b7220 */ /* 0x040fe20000400000 */
[C---:B-1----:R-:W-:Y:S01]  /*a820*/  FFMA R12, R16.reuse, R2, R24 ;  /* 0x00000002100c7223 */ /* 0x042fe20000000018 */
[----:B------:R-:W-:Y:S02]  /*a830*/  HADD2.F32 R2, -RZ, R8.H1_H1 ;  /* 0x30000008ff027230 */ /* 0x000fe40000004100 */
[C---:B------:R-:W-:Y:S01]  /*a840*/  FMUL R28, R17.reuse, R28 ;  /* 0x0000001c111c7220 */ /* 0x040fe20000400000 */
[C---:B------:R-:W-:Y:S01]  /*a850*/  FMUL R29, R17.reuse, R29 ;  /* 0x0000001d111d7220 */ /* 0x040fe20000400000 */
[C---:B------:R-:W-:Y:S01]  /*a860*/  FMUL R30, R17.reuse, R30 ;  /* 0x0000001e111e7220 */ /* 0x040fe20000400000 */
[----:B------:R-:W-:Y:S01]  /*a870*/  FMUL R31, R17, R31 ;  /* 0x0000001f111f7220 */ /* 0x000fe20000400000 */
[----:B------:R-:W-:Y:S01]  /*a880*/  FFMA R2, R16, R2, R25 ;  /* 0x0000000210027223 */ /* 0x000fe20000000019 */
[----:B------:R-:W-:Y:S05]  /*a890*/  WARPSYNC.ALL ;  /* 0x0000000000007948 */ /* 0x000fea0003800000 */
[----:B------:R-:W-:Y:S01]  /*a8a0*/  F2FP.RELU.F16.F32.PACK_AB R12, R2, R12 ;  /* 0x0000000c020c723e */ /* 0x000fe200000008ff */
[----:B------:R-:W-:-:S02]  /*a8b0*/  HADD2.F32 R2, -RZ, R9.H0_H0 ;  /* 0x20000009ff027230 */ /* 0x000fc40000004100 */
[C---:B------:R-:W-:Y:S01]  /*a8c0*/  FMUL R32, R17.reuse, R32 ;  /* 0x0000002011207220 */ /* 0x040fe20000400000 */
[C---:B------:R-:W-:Y:S01]  /*a8d0*/  FMUL R33, R17.reuse, R33 ;  /* 0x0000002111217220 */ /* 0x040fe20000400000 */
[C---:B------:R-:W-:Y:S01]  /*a8e0*/  FMUL R34, R17.reuse, R34 ;  /* 0x0000002211227220 */ /* 0x040fe20000400000 */
[C---:B------:R-:W-:Y:S01]  /*a8f0*/  FMUL R35, R17.reuse, R35 ;  /* 0x0000002311237220 */ /* 0x040fe20000400000 */
[C---:B------:R-:W-:Y:S01]  /*a900*/  FFMA R13, R16.reuse, R2, R26 ;  /* 0x00000002100d7223 */ /* 0x040fe2000000001a */
[----:B------:R-:W-:Y:S02]  /*a910*/  HADD2.F32 R2, -RZ, R9.H1_H1 ;  /* 0x30000009ff027230 */ /* 0x000fe40000004100 */
[C---:B------:R-:W-:Y:S01]  /*a920*/  FMUL R36, R17.reuse, R36 ;  /* 0x0000002411247220 */ /* 0x040fe20000400000 */
[C---:B------:R-:W-:Y:S01]  /*a930*/  FMUL R37, R17.reuse, R37 ;  /* 0x0000002511257220 */ /* 0x040fe20000400000 */
[C---:B------:R-:W-:Y:S01]  /*a940*/  FMUL R38, R17.reuse, R38 ;  /* 0x0000002611267220 */ /* 0x040fe20000400000 */
[----:B------:R-:W-:Y:S01]  /*a950*/  FMUL R39, R17, R39 ;  /* 0x0000002711277220 */ /* 0x000fe20000400000 */
[----:B------:R-:W-:Y:S01]  /*a960*/  FFMA R2, R16, R2, R27 ;  /* 0x0000000210027223 */ /* 0x000fe2000000001b */
[----:B------:R-:W-:Y:S04]  /*a970*/  BSSY B0, `(.L_x_67) ;  /* 0x0000033000007945 */ /* 0x000fe80003800000 */
[----:B------:R-:W-:Y:S01]  /*a980*/  F2FP.RELU.F16.F32.PACK_AB R13, R2, R13 ;  /* 0x0000000d020d723e */ /* 0x000fe200000008ff */
[----:B------:R-:W-:-:S05]  /*a990*/  HADD2.F32 R2, -RZ, R10.H0_H0 ;  /* 0x2000000aff027230 */ /* 0x000fca0000004100 */
[----:B------:R-:W-:Y:S01]  /*a9a0*/  FFMA R28, R16, R2, R28 ;  /* 0x00000002101c7223 */ /* 0x000fe2000000001c */
[----:B------:R-:W-:-:S05]  /*a9b0*/  HADD2.F32 R2, -RZ, R10.H1_H1 ;  /* 0x3000000aff027230 */ /* 0x000fca0000004100 */
[----:B------:R-:W-:Y:S01]  /*a9c0*/  FFMA R14, R16, R2, R29 ;  /* 0x00000002100e7223 */ /* 0x000fe2000000001d */
[----:B------:R-:W-:-:S04]  /*a9d0*/  HADD2.F32 R2, -RZ, R11.H0_H0 ;  /* 0x2000000bff027230 */ /* 0x000fc80000004100 */
[----:B------:R-:W-:Y:S01]  /*a9e0*/  F2FP.RELU.F16.F32.PACK_AB R14, R14, R28 ;  /* 0x0000001c0e0e723e */ /* 0x000fe200000008ff */
[----:B------:R-:W-:Y:S01]  /*a9f0*/  FFMA R15, R16, R2, R30 ;  /* 0x00000002100f7223 */ /* 0x000fe2000000001e */
[----:B------:R-:W-:-:S05]  /*aa00*/  HADD2.F32 R2, -RZ, R11.H1_H1 ;  /* 0x3000000bff027230 */ /* 0x000fca0000004100 */
[----:B------:R-:W-:-:S05]  /*aa10*/  FFMA R2, R16, R2, R31 ;  /* 0x0000000210027223 */ /* 0x000fca000000001f */
[----:B------:R-:W-:Y:S01]  /*aa20*/  F2FP.RELU.F16.F32.PACK_AB R15, R2, R15 ;  /* 0x0000000f020f723e */ /* 0x000fe200000008ff */
[----:B----4-:R-:W-:-:S04]  /*aa30*/  HADD2.F32 R2, -RZ, R4.H1_H1 ;  /* 0x30000004ff027230 */ /* 0x010fc80000004100 */
[----:B------:R1:W-:Y:S01]  /*aa40*/  STSM.16.M88.4 [R3+0x2200], R12 ;  /* 0x0022000c03007844 */ /* 0x0003e20000000200 */
[----:B------:R-:W-:Y:S01]  /*aa50*/  FFMA R33, R16, R2, R33 ;  /* 0x0000000210217223 */ /* 0x000fe20000000021 */
[----:B------:R-:W-:Y:S02]  /*aa60*/  HADD2.F32 R2, -RZ, R5.H1_H1 ;  /* 0x30000005ff027230 */ /* 0x000fe40000004100 */
[----:B-1----:R-:W-:-:S03]  /*aa70*/  HADD2.F32 R12, -RZ, R4.H0_H0 ;  /* 0x20000004ff0c7230 */ /* 0x002fc60000004100 */
[C---:B------:R-:W-:Y:S01]  /*aa80*/  FFMA R13, R16.reuse, R2, R35 ;  /* 0x00000002100d7223 */ /* 0x040fe20000000023 */
[--C-:B------:R-:W-:Y:S02]  /*aa90*/  HADD2.F32 R2, -RZ, R6.reuse.H1_H1 ;  /* 0x30000006ff027230 */ /* 0x100fe40000004100 */
[C---:B------:R-:W-:Y:S01]  /*aaa0*/  FFMA R32, R16.reuse, R12, R32 ;  /* 0x0000000c10207223 */ /* 0x040fe20000000020 */
[----:B------:R-:W-:Y:S02]  /*aab0*/  HADD2.F32 R12, -RZ, R5.H0_H0 ;  /* 0x20000005ff0c7230 */ /* 0x000fe40000004100 */
[C---:B------:R-:W-:Y:S01]  /*aac0*/  FFMA R14, R16.reuse, R2, R37 ;  /* 0x00000002100e7223 */ /* 0x040fe20000000025 */
[----:B------:R-:W-:Y:S02]  /*aad0*/  HADD2.F32 R2, -RZ, R7.H1_H1 ;  /* 0x30000007ff027230 */ /* 0x000fe40000004100 */
[----:B------:R-:W-:Y:S01]  /*aae0*/  FFMA R34, R16, R12, R34 ;  /* 0x0000000c10227223 */ /* 0x000fe20000000022 */
[----:B------:R-:W-:-:S02]  /*aaf0*/  HADD2.F32 R12, -RZ, R6.H0_H0 ;  /* 0x20000006ff0c7230 */ /* 0x000fc40000004100 */
[C---:B------:R-:W-:Y:S02]  /*ab00*/  FFMA R2, R16.reuse, R2, R39 ;  /* 0x0000000210027223 */ /* 0x040fe40000000027 */
[----:B------:R-:W-:Y:S01]  /*ab10*/  F2FP.RELU.F16.F32.PACK_AB R13, R13, R34 ;  /* 0x000000220d0d723e */ /* 0x000fe200000008ff */
[----:B------:R-:W-:Y:S01]  /*ab20*/  FFMA R36, R16, R12, R36 ;  /* 0x0000000c10247223 */ /* 0x000fe20000000024 */
[----:B------:R-:W-:-:S04]  /*ab30*/  HADD2.F32 R12, -RZ, R7.H0_H0 ;  /* 0x20000007ff0c7230 */ /* 0x000fc80000004100 */
[----:B------:R-:W-:Y:S01]  /*ab40*/  F2FP.RELU.F16.F32.PACK_AB R14, R14, R36 ;  /* 0x000000240e0e723e */ /* 0x000fe200000008ff */
[----:B------:R-:W-:Y:S01]  /*ab50*/  FFMA R15, R16, R12, R38 ;  /* 0x0000000c100f7223 */ /* 0x000fe20000000026 */
[----:B------:R-:W-:-:S04]  /*ab60*/  F2FP.RELU.F16.F32.PACK_AB R12, R33, R32 ;  /* 0x00000020210c723e */ /* 0x000fc800000008ff */
[----:B------:R-:W-:-:S05]  /*ab70*/  F2FP.RELU.F16.F32.PACK_AB R15, R2, R15 ;  /* 0x0000000f020f723e */ /* 0x000fca00000008ff */
        /* <DEDUP_REMOVED lines=11> */
[----:B------:R-:W-:Y:S02]  /*ac30*/  UIADD3 UR4, UR49, 0x2200, URZ ;  /* 0x0000220031047890 */ /* 0x000fe4000fffe03f */
[----:B------:R-:W-:Y:S01]  /*ac40*/  UIADD3.X UR9, URZ, UR51, URZ, UP0, !UPT ;  /* 0x000000333f097290 */ /* 0x000fe200087fe43f */
[----:B------:R-:W-:Y:S01]  /*ac50*/  UMOV UR5, UR41 ;  /* 0x0000002900057c82 */ /* 0x000fe20008000000 */
[----:B------:R-:W-:-:S07]  /*ac60*/  UMOV UR7, UR43 ;  /* 0x0000002b00077c82 */ /* 0x000fce0008000000 */
[----:B------:R2:W-:Y:S01]  /*ac70*/  UTMASTG.3D [UR4], [UR8] ;  /* 0x00000004080073b5 */ /* 0x0005e20008010000 */
[----:B------:R0:W-:Y:S01]  /*ac80*/  UTMACMDFLUSH ;  /* 0x00000000000079b7 */ /* 0x0001e20000000000 */
[----:B--2---:R-:W-:-:S04]  /*ac90*/  DEPBAR.LE SB0, 0x1 ;  /* 0x000080400000791a */ /* 0x004fc80000000000 */
.L_x_68:
[----:B------:R-:W-:Y:S05]  /*aca0*/  BSYNC B0 ;  /* 0x0000000000007941 */ /* 0x000fea0003800000 */
.L_x_67:
[----:B------:R-:W-:Y:S01]  /*acb0*/  IADD3 R29, R3, 0x2200, RZ ;  /* 0x00002200031d7810 */ /* 0x000fe20007ffe0ff */
[----:B------:R-:W-:Y:S04]  /*acc0*/  BAR.SYNC.DEFER_BLOCKING 0x1, 0x100 ;  /* 0x0044000000007b1d */ /* 0x000fe80000010000 */
[----:B------:R-:W-:Y:S02]  /*acd0*/  IMAD R29, R19, 0x2, R29 ;  /* 0x00000002131d7824 */ /* 0x000fe400078e021d */
[----:B------:R-:W-:Y:S04]  /*ace0*/  BSSY B0, `(.L_x_69) ;  /* 0x0000009000007945 */ /* 0x000fe80003800000 */
[----:B------:R-:W-:Y:S05]  /*acf0*/  @P0 BRA `(.L_x_70) ;  /* 0x00000000001c0947 */ /* 0x000fea0003800000 */
[----:B------:R-:W-:-:S13]  /*ad00*/  ISETP.NE.AND P3, PT, R18, 0x3, PT ;  /* 0x000000031200780c */ /* 0x000fda0003f65270 */
[----:B------:R-:W-:Y:S05]  /*ad10*/  @!P3 BRA `(.L_x_71) ;  /* 0x000000000004b947 */ /* 0x000fea0003800000 */
[----:B------:R-:W-:Y:S01]  /*ad20*/  BPT.TRAP 0x1 ;  /* 0x000000040000795c */ /* 0x000fe20000300000 */
.L_x_71:
[----:B------:R-:W-:-:S04]  /*ad30*/  ULEA UR4, UR36, UR49, 0x3 ;  /* 0x0000003124047291 */ /* 0x000fc8000f8e183f */
[----:B------:R-:W-:-:S04]  /*ad40*/  UIADD3 UR4, UR4, 0x50, URZ ;  /* 0x0000005004047890 */ /* 0x000fc8000fffe03f */
[----:B------:R-:W-:-:S09]  /*ad50*/  UPRMT UR4, UR48, 0x654, UR4 ;  /* 0x0000065430047896 */ /* 0x000fd20008000004 */
[----:B------:R-:W-:Y:S03]  /*ad60*/  SYNCS.ARRIVE.TRANS64.RED.A1T0 RZ, [UR4], RZ ;  /* 0x000000ffffff79a7 */ /* 0x000fe60008100404 */
.L_x_70:
[----:B------:R-:W-:Y:S05]  /*ad70*/  BSYNC B0 ;  /* 0x0000000000007941 */ /* 0x000fea0003800000 */
.L_x_69:
[----:B------:R-:W-:Y:S01]  /*ad80*/  UIADD3 UR36, UR36, 0x1, URZ ;  /* 0x0000000124247890 */ /* 0x000fe2000fffe03f */
[----:B------:R-:W-:Y:S01]  /*ad90*/  BSSY B0, `(.L_x_72) ;  /* 0x0000017000007945 */ /* 0x000fe20003800000 */
[----:B------:R-:W-:Y:S02]  /*ada0*/  MOV R2, RZ ;  /* 0x000000ff00027202 */ /* 0x000fe40000000f00 */
[----:B------:R-:W-:-:S04]  /*adb0*/  UISETP.NE.AND UP0, UPT, UR36, 0x4, UPT ;  /* 0x000000042400788c */ /* 0x000fc8000bf05270 */
[----:B------:R-:W-:Y:S01]  /*adc0*/  USEL UR36, UR36, URZ, UP0 ;  /* 0x0000003f24247287 */ /* 0x000fe20008000000 */
[----:B------:R-:W-:Y:S11]  /*add0*/  @P0 BRA `(.L_x_73) ;  /* 0x0000000000480947 */ /* 0x000ff60003800000 */
[----:B------:R-:W-:-:S13]  /*ade0*/  ISETP.NE.AND P3, PT, R18, 0x3, PT ;  /* 0x000000031200780c */ /* 0x000fda0003f65270 */
[----:B------:R-:W-:Y:S05]  /*adf0*/  @!P3 BRA `(.L_x_74) ;  /* 0x000000000004b947 */ /* 0x000fea0003800000 */
[----:B------:R-:W-:Y:S01]  /*ae00*/  BPT.TRAP 0x1 ;  /* 0x000000040000795c */ /* 0x000fe20000300000 */
.L_x_74:
[----:B------:R-:W-:Y:S01]  /*ae10*/  LEA R2, R0, UR49, 0x3 ;  /* 0x0000003100027c11 */ /* 0x000fe2000f8e18ff */
[----:B------:R-:W-:Y:S01]  /*ae20*/  BSSY B1, `(.L_x_75) ;  /* 0x0000004000017945 */ /* 0x000fe20003800000 */
[----:B-1----:R-:W-:-:S04]  /*ae30*/  SHF.L.U32 R12, RZ, 0x1f, RZ ;  /* 0x0000001fff0c7819 */ /* 0x002fc800000006ff */
[----:B------:R-:W1:Y:S02]  /*ae40*/  SYNCS.PHASECHK.TRANS64.TRYWAIT P3, [R2+URZ+0x30], R12 ;  /* 0x0000300c020075a7 */ /* 0x000e64000806017f */
[----:B-1----:R-:W-:Y:S05]  /*ae50*/  @!P3 BRA `(.L_x_76) ;  /* 0x000000ac00b0b947 */ /* 0x002fea0003800000 */
.L_x_361:
[----:B------:R-:W-:Y:S05]  /*ae60*/  BSYNC B1 ;  /* 0x0000000000017941 */ /* 0x000fea0003800000 */
.L_x_75:
[C---:B-1----:R-:W-:Y:S01]  /*ae70*/  @!P4 LEA R2, R0.reuse, R20, 0xd ;  /* 0x000000140002c211 */ /* 0x042fe200078e68ff */
[----:B------:R-:W-:Y:S05]  /*ae80*/  @!P4 WARPSYNC.ALL ;  /* 0x000000000000c948 */ /* 0x000fea0003800000 */
[----:B------:R-:W-:Y:S01]  /*ae90*/  IADD3 R0, R0, 0x1, RZ ;  /* 0x0000000100007810 */ /* 0x000fe20007ffe0ff */
[----:B------:R1:W2:Y:S03]  /*aea0*/  @!P4 LDSM.16.M88.4 R8, [R2] ;  /* 0x000000000208c83b */ /* 0x0002a60000000200 */
[----:B------:R-:W-:-:S04]  /*aeb0*/  ISETP.NE.AND P3, PT, R0, 0x4, PT ;  /* 0x000000040000780c */ /* 0x000fc80003f65270 */
[----:B------:R-:W-:Y:S01]  /*aec0*/  SEL R0, R0, RZ, P3 ;  /* 0x000000ff00007207 */ /* 0x000fe20001800000 */
[----:B-1----:R-:W-:-:S05]  /*aed0*/  @!P4 IMAD R2, R19, 0x2, R2 ;  /* 0x000000021302c824 */ /* 0x002fca00078e0202 */
[----:B------:R1:W3:Y:S02]  /*aee0*/  @!P4 LDSM.16.M88.4 R4, [R2] ;  /* 0x000000000204c83b */ /* 0x0002e40000000200 */
[----:B-1----:R-:W-:-:S07]  /*aef0*/  SEL R2, RZ, 0x1, P3 ;  /* 0x00000001ff027807 */ /* 0x002fce0001800000 */
.L_x_73:
[----:B------:R-:W-:Y:S05]  /*af00*/  BSYNC B0 ;  /* 0x0000000000007941 */ /* 0x000fea0003800000 */
.L_x_72:
[----:B-1----:R-:W4:Y:S04]  /*af10*/  LDL.LU R12, [R1+0x40] ;  /* 0x00004000010c7983 */ /* 0x002f280000300800 */
[----:B------:R-:W5:Y:S04]  /*af20*/  LDL.LU R38, [R1+0x44] ;  /* 0x0000440001267983 */ /* 0x000f680000300800 */
        /* <DEDUP_REMOVED lines=14> */
[----:B------:R-:W-:Y:S05]  /*b010*/  WARPSYNC.ALL ;  /* 0x0000000000007948 */ /* 0x000fea0003800000 */
[----:B------:R-:W-:Y:S01]  /*b020*/  BSSY B0, `(.L_x_77) ;  /* 0x000004c000007945 */ /* 0x000fe20003800000 */
[----:B----4-:R-:W-:Y:S01]  /*b030*/  FMUL R13, R17, R12 ;  /* 0x0000000c110d7220 */ /* 0x010fe20000400000 */
[----:B--2---:R-:W-:-:S05]  /*b040*/  HADD2.F32 R12, -RZ, R8.H0_H0 ;  /* 0x20000008ff0c7230 */ /* 0x004fca0000004100 */
[----:B------:R-:W-:Y:S01]  /*b050*/  FFMA R14, R16, R12, R13 ;  /* 0x0000000c100e7223 */ /* 0x000fe2000000000d */
[----:B------:R-:W-:Y:S02]  /*b060*/  HADD2.F32 R12, -RZ, R8.H1_H1 ;  /* 0x30000008ff0c7230 */ /* 0x000fe40000004100 */
[----:B-----5:R-:W-:-:S04]  /*b070*/  FMUL R13, R17, R38 ;  /* 0x00000026110d7220 */ /* 0x020fc80000400000 */
[----:B------:R-:W-:Y:S01]  /*b080*/  FFMA R12, R16, R12, R13 ;  /* 0x0000000c100c7223 */ /* 0x000fe2000000000d */
[----:B------:R-:W-:-:S04]  /*b090*/  HADD2.F32 R13, -RZ, R9.H0_H0 ;  /* 0x20000009ff0d7230 */ /* 0x000fc80000004100 */
[----:B------:R-:W-:Y:S01]  /*b0a0*/  F2FP.RELU.F16.F32.PACK_AB R12, R12, R14 ;  /* 0x0000000e0c0c723e */ /* 0x000fe200000008ff */
[----:B---3--:R-:W-:-:S04]  /*b0b0*/  FMUL R14, R17, R15 ;  /* 0x0000000f110e7220 */ /* 0x008fc80000400000 */
[----:B------:R-:W-:Y:S01]  /*b0c0*/  FFMA R15, R16, R13, R14 ;  /* 0x0000000d100f7223 */ /* 0x000fe2000000000e */
[----:B------:R-:W-:Y:S02]  /*b0d0*/  HADD2.F32 R13, -RZ, R9.H1_H1 ;  /* 0x30000009ff0d7230 */ /* 0x000fe40000004100 */
[----:B------:R-:W-:-:S04]  /*b0e0*/  FMUL R14, R17, R37 ;  /* 0x00000025110e7220 */ /* 0x000fc80000400000 */
[----:B------:R-:W-:Y:S01]  /*b0f0*/  FFMA R13, R16, R13, R14 ;  /* 0x0000000d100d7223 */ /* 0x000fe2000000000e */
[----:B------:R-:W-:-:S04]  /*b100*/  HADD2.F32 R14, -RZ, R10.H0_H0 ;  /* 0x2000000aff0e7230 */ /* 0x000fc80000004100 */
[----:B------:R-:W-:Y:S01]  /*b110*/  F2FP.RELU.F16.F32.PACK_AB R13, R13, R15 ;  /* 0x0000000f0d0d723e */ /* 0x000fe200000008ff */
[----:B------:R-:W-:-:S04]  /*b120*/  FMUL R15, R17, R26 ;  /* 0x0000001a110f7220 */ /* 0x000fc80000400000 */
[----:B------:R-:W-:Y:S01]  /*b130*/  FFMA R26, R16, R14, R15 ;  /* 0x0000000e101a7223 */ /* 0x000fe2000000000f */
[----:B------:R-:W-:Y:S02]  /*b140*/  HADD2.F32 R14, -RZ, R10.H1_H1 ;  /* 0x3000000aff0e7230 */ /* 0x000fe40000004100 */
[----:B------:R-:W-:-:S04]  /*b150*/  FMUL R15, R17, R25 ;  /* 0x00000019110f7220 */ /* 0x000fc80000400000 */
[----:B------:R-:W-:Y:S01]  /*b160*/  FFMA R25, R16, R14, R15 ;  /* 0x0000000e10197223 */ /* 0x000fe2000000000f */
[----:B------:R-:W-:Y:S02]  /*b170*/  HADD2.F32 R14, -RZ, R11.H0_H0 ;  /* 0x2000000bff0e7230 */ /* 0x000fe40000004100 */
[----:B------:R-:W-:-:S04]  /*b180*/  FMUL R15, R17, R24 ;  /* 0x00000018110f7220 */ /* 0x000fc80000400000 */
[----:B------:R-:W-:Y:S01]  /*b190*/  FFMA R24, R16, R14, R15 ;  /* 0x0000000e10187223 */ /* 0x000fe2000000000f */
[----:B------:R-:W-:Y:S02]  /*b1a0*/  HADD2.F32 R14, -RZ, R11.H1_H1 ;  /* 0x3000000bff0e7230 */ /* 0x000fe40000004100 */
[----:B------:R-:W-:-:S04]  /*b1b0*/  FMUL R15, R17, R36 ;  /* 0x00000024110f7220 */ /* 0x000fc80000400000 */
[----:B------:R-:W-:Y:S01]  /*b1c0*/  FFMA R15, R16, R14, R15 ;  /* 0x0000000e100f7223 */ /* 0x000fe2000000000f */
[----:B------:R-:W-:-:S04]  /*b1d0*/  F2FP.RELU.F16.F32.PACK_AB R14, R25, R26 ;  /* 0x0000001a190e723e */ /* 0x000fc800000008ff */
[----:B------:R-:W-:Y:S01]  /*b1e0*/  F2FP.RELU.F16.F32.PACK_AB R15, R15, R24 ;  /* 0x000000180f0f723e */ /* 0x000fe200000008ff */
[----:B------:R-:W-:-:S04]  /*b1f0*/  FMUL R24, R17, R32 ;  /* 0x0000002011187220 */ /* 0x000fc80000400000 */
[----:B------:R1:W-:Y:S02]  /*b200*/  STSM.16.M88.4 [R3+0x4200], R12 ;  /* 0x0042000c03007844 */ /* 0x0003e40000000200 */
[--C-:B-1----:R-:W-:Y:S02]  /*b210*/  HADD2.F32 R13, -RZ, R4.reuse.H0_H0 ;  /* 0x20000004ff0d7230 */ /* 0x102fe40000004100 */
        /* <DEDUP_REMOVED lines=16> */
[--C-:B------:R-:W-:Y:S02]  /*b320*/  HADD2.F32 R12, -RZ, R7.reuse.H1_H1 ;  /* 0x30000007ff0c7230 */ /* 0x100fe40000004100 */
[----:B------:R-:W-:Y:S01]  /*b330*/  FFMA R14, R16, R13, R14 ;  /* 0x0000000d100e7223 */ /* 0x000fe2000000000e */
[----:B------:R-:W-:-:S02]  /*b340*/  HADD2.F32 R13, -RZ, R7.H0_H0 ;  /* 0x20000007ff0d7230 */ /* 0x000fc40000004100 */
[----:B------:R-:W-:Y:S02]  /*b350*/  FMUL R15, R17, R31 ;  /* 0x0000001f110f7220 */ /* 0x000fe40000400000 */
[----:B------:R-:W-:Y:S01]  /*b360*/  F2FP.RELU.F16.F32.PACK_AB R14, R14, R25 ;  /* 0x000000190e0e723e */ /* 0x000fe200000008ff */
[C---:B------:R-:W-:Y:S01]  /*b370*/  FFMA R24, R16.reuse, R13, R24 ;  /* 0x0000000d10187223 */ /* 0x040fe20000000018 */
[----:B------:R-:W-:Y:S01]  /*b380*/  FFMA R15, R16, R12, R15 ;  /* 0x0000000c100f7223 */ /* 0x000fe2000000000f */
[----:B------:R-:W-:Y:S02]  /*b390*/  F2FP.RELU.F16.F32.PACK_AB R12, R28, R30 ;  /* 0x0000001e1c0c723e */ /* 0x000fe400000008ff */
[----:B------:R-:W-:Y:S02]  /*b3a0*/  F2FP.RELU.F16.F32.PACK_AB R13, R26, R27 ;  /* 0x0000001b1a0d723e */ /* 0x000fe400000008ff */
        /* <DEDUP_REMOVED lines=19> */
.L_x_78:
[----:B------:R-:W-:Y:S05]  /*b4e0*/  BSYNC B0 ;  /* 0x0000000000007941 */ /* 0x000fea0003800000 */
.L_x_77:
        /* <DEDUP_REMOVED lines=8> */
.L_x_81:
[----:B------:R-:W-:-:S04]  /*b570*/  ULEA UR4, UR36, UR49, 0x3 ;  /* 0x0000003124047291 */ /* 0x000fc8000f8e183f */
[----:B------:R-:W-:-:S04]  /*b580*/  UIADD3 UR4, UR4, 0x50, URZ ;  /* 0x0000005004047890 */ /* 0x000fc8000fffe03f */
[----:B------:R-:W-:-:S09]  /*b590*/  UPRMT UR4, UR48, 0x654, UR4 ;  /* 0x0000065430047896 */ /* 0x000fd20008000004 */
[----:B------:R-:W-:Y:S03]  /*b5a0*/  SYNCS.ARRIVE.TRANS64.RED.A1T0 RZ, [UR4], RZ ;  /* 0x000000ffffff79a7 */ /* 0x000fe60008100404 */
.L_x_80:
[----:B------:R-:W-:Y:S05]  /*b5b0*/  BSYNC B0 ;  /* 0x0000000000007941 */ /* 0x000fea0003800000 */
.L_x_79:
[----:B------:R-:W-:Y:S01]  /*b5c0*/  UIADD3 UR4, UR36, 0x1, URZ ;  /* 0x0000000124047890 */ /* 0x000fe2000fffe03f */
[----:B------:R-:W-:Y:S03]  /*b5d0*/  BSSY B0, `(.L_x_82) ;  /* 0x0000017000007945 */ /* 0x000fe60003800000 */
[----:B------:R-:W-:-:S04]  /*b5e0*/  UISETP.NE.AND UP0, UPT, UR4, 0x4, UPT ;  /* 0x000000040400788c */ /* 0x000fc8000bf05270 */
[----:B------:R-:W-:Y:S01]  /*b5f0*/  USEL UR5, UR4, URZ, UP0 ;  /* 0x0000003f04057287 */ /* 0x000fe20008000000 */
[----:B------:R-:W-:Y:S11]  /*b600*/  @P0 BRA `(.L_x_83) ;  /* 0x00000000004c0947 */ /* 0x000ff60003800000 */
[----:B------:R-:W-:-:S13]  /*b610*/  ISETP.NE.AND P3, PT, R18, 0x3, PT ;  /* 0x000000031200780c */ /* 0x000fda0003f65270 */
[----:B------:R-:W-:Y:S05]  /*b620*/  @!P3 BRA `(.L_x_84) ;  /* 0x000000000004b947 */ /* 0x000fea0003800000 */
[----:B------:R-:W-:Y:S01]  /*b630*/  BPT.TRAP 0x1 ;  /* 0x000000040000795c */ /* 0x000fe20000300000 */
.L_x_84:
[----:B-1----:R-:W-:Y:S01]  /*b640*/  LEA R12, R0, UR49, 0x3 ;  /* 0x00000031000c7c11 */ /* 0x002fe2000f8e18ff */
[----:B------:R-:W-:Y:S01]  /*b650*/  BSSY B1, `(.L_x_85) ;  /* 0x0000004000017945 */ /* 0x000fe20003800000 */
[----:B------:R-:W-:-:S04]  /*b660*/  SHF.L.U32 R13, R2, 0x1f, RZ ;  /* 0x0000001f020d7819 */ /* 0x000fc800000006ff */
[----:B------:R-:W1:Y:S02]  /*b670*/  SYNCS.PHASECHK.TRANS64.TRYWAIT P3, [R12+URZ+0x30], R13 ;  /* 0x0000300d0c0075a7 */ /* 0x000e64000806017f */
[----:B-1----:R-:W-:Y:S05]  /*b680*/  @!P3 BRA `(.L_x_86) ;  /* 0x000000a400b8b947 */ /* 0x002fea0003800000 */
.L_x_362:
[----:B------:R-:W-:Y:S05]  /*b690*/  BSYNC B1 ;  /* 0x0000000000017941 */ /* 0x000fea0003800000 */
.L_x_85:
[C---:B-1----:R-:W-:Y:S01]  /*b6a0*/  @!P4 LEA R12, R0.reuse, R20, 0xd ;  /* 0x00000014000cc211 */ /* 0x042fe200078e68ff */
[----:B------:R-:W-:Y:S01]  /*b6b0*/  VIADD R0, R0, 0x1 ;  /* 0x0000000100007836 */ /* 0x000fe20000000000 */
[----:B------:R-:W-:Y:S05]  /*b6c0*/  @!P4 WARPSYNC.ALL ;  /* 0x000000000000c948 */ /* 0x000fea0003800000 */
[----:B------:R1:W2:Y:S01]  /*b6d0*/  @!P4 LDSM.16.M88.4 R8, [R12] ;  /* 0x000000000c08c83b */ /* 0x0002a20000000200 */
[----:B------:R-:W-:-:S04]  /*b6e0*/  ISETP.NE.AND P3, PT, R0, 0x4, PT ;  /* 0x000000040000780c */ /* 0x000fc80003f65270 */
[----:B------:R-:W-:Y:S02]  /*b6f0*/  SEL R0, R0, RZ, P3 ;  /* 0x000000ff00007207 */ /* 0x000fe40001800000 */
[----:B-1----:R-:W-:-:S05]  /*b700*/  @!P4 LEA R12, R19, R12, 0x1 ;  /* 0x0000000c130cc211 */ /* 0x002fca00078e08ff */
[----:B------:R1:W3:Y:S02]  /*b710*/  @!P4 LDSM.16.M88.4 R4, [R12] ;  /* 0x000000000c04c83b */ /* 0x0002e40000000200 */
[----:B-1----:R-:W-:-:S04]  /*b720*/  SEL R12, RZ, 0x1, P3 ;  /* 0x00000001ff0c7807 */ /* 0x002fc80001800000 */
[----:B------:R-:W-:-:S07]  /*b730*/  LOP3.LUT R2, R2, R12, RZ, 0x3c, !PT ;  /* 0x0000000c02027212 */ /* 0x000fce00078e3cff */
.L_x_83:
[----:B------:R-:W-:Y:S05]  /*b740*/  BSYNC B0 ;  /* 0x0000000000007941 */ /* 0x000fea0003800000 */
.L_x_82:
[--C-:B-12---:R-:W-:Y:S02]  /*b750*/  HADD2.F32 R12, -RZ, R8.reuse.H0_H0 ;  /* 0x20000008ff0c7230 */ /* 0x106fe40000004100 */
[C---:B------:R-:W-:Y:S01]  /*b760*/  FMUL R40, R17.reuse, R40 ;  /* 0x0000002811287220 */ /* 0x040fe20000400000 */
[----:B------:R-:W-:Y:S02]  /*b770*/  HADD2.F32 R13, -RZ, R8.H1_H1 ;  /* 0x30000008ff0d7230 */ /* 0x000fe40000004100 */
[C---:B------:R-:W-:Y:S01]  /*b780*/  FMUL R41, R17.reuse, R41 ;  /* 0x0000002911297220 */ /* 0x040fe20000400000 */
[----:B------:R-:W-:Y:S02]  /*b790*/  HADD2.F32 R14, -RZ, R9.H1_H1 ;  /* 0x30000009ff0e7230 */ /* 0x000fe40000004100 */
[C---:B------:R-:W-:Y:S01]  /*b7a0*/  FFMA R12, R16.reuse, R12, R40 ;  /* 0x0000000c100c7223 */ /* 0x040fe20000000028 */
[C---:B------:R-:W-:Y:S01]  /*b7b0*/  FMUL R42, R17.reuse, R42 ;  /* 0x0000002a112a7220 */ /* 0x040fe20000400000 */
[----:B------:R-:W-:Y:S01]  /*b7c0*/  FFMA R13, R16, R13, R41 ;  /* 0x0000000d100d7223 */ /* 0x000fe20000000029 */
[----:B------:R-:W-:Y:S01]  /*b7d0*/  FMUL R43, R17, R43 ;  /* 0x0000002b112b7220 */ /* 0x000fe20000400000 */
[----:B------:R-:W-:-:S02]  /*b7e0*/  HADD2.F32 R15, -RZ, R10.H0_H0 ;  /* 0x2000000aff0f7230 */ /* 0x000fc40000004100 */
[----:B------:R-:W-:Y:S01]  /*b7f0*/  FMUL R47, R17, R47 ;  /* 0x0000002f112f7220 */ /* 0x000fe20000400000 */
[----:B------:R-:W-:Y:S01]  /*b800*/  HADD2.F32 R24, -RZ, R10.H1_H1 ;  /* 0x3000000aff187230 */ /* 0x000fe20000004100 */
[----:B------:R-:W-:Y:S01]  /*b810*/  F2FP.RELU.F16.F32.PACK_AB R12, R13, R12 ;  /* 0x0000000c0d0c723e */ /* 0x000fe200000008ff */
[----:B------:R-:W-:Y:S02]  /*b820*/  HADD2.F32 R13, -RZ, R9.H0_H0 ;  /* 0x20000009ff0d7230 */ /* 0x000fe40000004100 */
[C---:B------:R-:W-:Y:S01]  /*b830*/  FFMA R14, R16.reuse, R14, R43 ;  /* 0x0000000e100e7223 */ /* 0x040fe2000000002b */
[----:B------:R-:W-:Y:S02]  /*b840*/  HADD2.F32 R25, -RZ, R11.H0_H0 ;  /* 0x2000000bff197230 */ /* 0x000fe40000004100 */
[C---:B------:R-:W-:Y:S01]  /*b850*/  FMUL R49, R17.reuse, R49 ;  /* 0x0000003111317220 */ /* 0x040fe20000400000 */
[----:B---3--:R-:W-:Y:S02]  /*b860*/  HADD2.F32 R26, -RZ, R4.H1_H1 ;  /* 0x30000004ff1a7230 */ /* 0x008fe40000004100 */
[----:B------:R-:W-:Y:S01]  /*b870*/  FFMA R13, R16, R13, R42 ;  /* 0x0000000d100d7223 */ /* 0x000fe2000000002a */
[----:B------:R-:W-:Y:S05]  /*b880*/  WARPSYNC.ALL ;  /* 0x0000000000007948 */ /* 0x000fea0003800000 */
[----:B------:R-:W-:Y:S01]  /*b890*/  F2FP.RELU.F16.F32.PACK_AB R13, R14, R13 ;  /* 0x0000000d0e0d723e */ /* 0x000fe200000008ff */
[C---:B------:R-:W-:Y:S01]  /*b8a0*/  FMUL R14, R17.reuse, R44 ;  /* 0x0000002c110e7220 */ /* 0x040fe20000400000 */
[----:B------:R-:W-:Y:S01]  /*b8b0*/  FMUL R27, R17, R50 ;  /* 0x00000032111b7220 */ /* 0x000fe20000400000 */
[----:B------:R-:W-:-:S02]  /*b8c0*/  HADD2.F32 R30, -RZ, R5.H1_H1 ;  /* 0x30000005ff1e7230 */ /* 0x000fc40000004100 */
[C---:B------:R-:W-:Y:S01]  /*b8d0*/  FMUL R51, R17.reuse, R51 ;  /* 0x0000003311337220 */ /* 0x040fe20000400000 */
[C---:B------:R-:W-:Y:S01]  /*b8e0*/  FFMA R14, R16.reuse, R15, R14 ;  /* 0x0000000f100e7223 */ /* 0x040fe2000000000e */
[C---:B------:R-:W-:Y:S01]  /*b8f0*/  FMUL R15, R17.reuse, R45 ;  /* 0x0000002d110f7220 */ /* 0x040fe20000400000 */
[C---:B------:R-:W-:Y:S01]  /*b900*/  FMUL R53, R17.reuse, R53 ;  /* 0x0000003511357220 */ /* 0x040fe20000400000 */
[C---:B------:R-:W-:Y:S01]  /*b910*/  FMUL R55, R17.reuse, R55 ;  /* 0x0000003711377220 */ /* 0x040fe20000400000 */
[----:B------:R-:W-:Y:S01]  /*b920*/  BSSY B0, `(.L_x_87) ;  /* 0x0000030000007945 */ /* 0x000fe20003800000 */
[----:B------:R-:W-:Y:S01]  /*b930*/  FFMA R15, R16, R24, R15 ;  /* 0x00000018100f7223 */ /* 0x000fe2000000000f */
[----:B------:R-:W-:-:S04]  /*b940*/  FMUL R24, R17, R46 ;  /* 0x0000002e11187220 */ /* 0x000fc80000400000 */
[----:B------:R-:W-:Y:S01]  /*b950*/  FFMA R24, R16, R25, R24 ;  /* 0x0000001910187223 */ /* 0x000fe20000000018 */
[----:B------:R-:W-:Y:S01]  /*b960*/  HADD2.F32 R25, -RZ, R11.H1_H1 ;  /* 0x3000000bff197230 */ /* 0x000fe20000004100 */
[----:B------:R-:W-:-:S04]  /*b970*/  F2FP.RELU.F16.F32.PACK_AB R14, R15, R14 ;  /* 0x0000000e0f0e723e */ /* 0x000fc800000008ff */
[----:B------:R-:W-:-:S05]  /*b980*/  FFMA R25, R16, R25, R47 ;  /* 0x0000001910197223 */ /* 0x000fca000000002f */
[----:B------:R-:W-:Y:S01]  /*b990*/  F2FP.RELU.F16.F32.PACK_AB R15, R25, R24 ;  /* 0x00000018190f723e */ /* 0x000fe200000008ff */
[----:B------:R-:W-:Y:S02]  /*b9a0*/  HADD2.F32 R24, -RZ, R4.H0_H0 ;  /* 0x20000004ff187230 */ /* 0x000fe40000004100 */
[----:B------:R-:W-:Y:S02]  /*b9b0*/  FMUL R25, R17, R48 ;  /* 0x0000003011197220 */ /* 0x000fe40000400000 */
[----:B------:R1:W-:Y:S02]  /*b9c0*/  STSM.16.M88.4 [R3+0x6200], R12 ;  /* 0x0062000c03007844 */ /* 0x0003e40000000200 */
[C---:B------:R-:W-:Y:S01]  /*b9d0*/  FFMA R24, R16.reuse, R24, R25 ;  /* 0x0000001810187223 */ /* 0x040fe20000000019 */
[----:B------:R-:W-:Y:S01]  /*b9e0*/  FFMA R25, R16, R26, R49 ;  /* 0x0000001a10197223 */ /* 0x000fe20000000031 */
[----:B------:R-:W-:Y:S02]  /*b9f0*/  HADD2.F32 R26, -RZ, R5.H0_H0 ;  /* 0x20000005ff1a7230 */ /* 0x000fe40000004100 */
[----:B-1----:R-:W-:-:S02]  /*ba00*/  HADD2.F32 R12, -RZ, R6.H0_H0 ;  /* 0x20000006ff0c7230 */ /* 0x002fc40000004100 */
[C---:B------:R-:W-:Y:S01]  /*ba10*/  FMUL R15, R17.reuse, R52 ;  /* 0x00000034110f7220 */ /* 0x040fe20000400000 */
[C---:B------:R-:W-:Y:S01]  /*ba20*/  FFMA R13, R16.reuse, R26, R27 ;  /* 0x0000001a100d7223 */ /* 0x040fe2000000001b */
[C---:B------:R-:W-:Y:S01]  /*ba30*/  FFMA R14, R16.reuse, R30, R51 ;  /* 0x0000001e100e7223 */ /* 0x040fe20000000033 */
[----:B------:R-:W-:Y:S02]  /*ba40*/  HADD2.F32 R26, -RZ, R6.H1_H1 ;  /* 0x30000006ff1a7230 */ /* 0x000fe40000004100 */
[C---:B------:R-:W-:Y:S01]  /*ba50*/  FFMA R15, R16.reuse, R12, R15 ;  /* 0x0000000c100f7223 */ /* 0x040fe2000000000f */
[--C-:B------:R-:W-:Y:S02]  /*ba60*/  HADD2.F32 R12, -RZ, R7.reuse.H0_H0 ;  /* 0x20000007ff0c7230 */ /* 0x100fe40000004100 */
[----:B------:R-:W-:Y:S01]  /*ba70*/  FMUL R27, R17, R54 ;  /* 0x00000036111b7220 */ /* 0x000fe20000400000 */
[----:B------:R-:W-:Y:S02]  /*ba80*/  HADD2.F32 R30, -RZ, R7.H1_H1 ;  /* 0x30000007ff1e7230 */ /* 0x000fe40000004100 */
[----:B------:R-:W-:Y:S01]  /*ba90*/  FFMA R26, R16, R26, R53 ;  /* 0x0000001a101a7223 */ /* 0x000fe20000000035 */
[----:B------:R-:W-:Y:S01]  /*baa0*/  F2FP.RELU.F16.F32.PACK_AB R13, R14, R13 ;  /* 0x0000000d0e0d723e */ /* 0x000fe200000008ff */
[C---:B------:R-:W-:Y:S01]  /*bab0*/  FFMA R27, R16.reuse, R12, R27 ;  /* 0x0000000c101b7223 */ /* 0x040fe2000000001b */
        /* <DEDUP_REMOVED lines=16> */
[----:B------:R-:W-:Y:S02]  /*bbc0*/  UIADD3 UR8, UR49, 0x6200, URZ ;  /* 0x0000620031087890 */ /* 0x000fe4000fffe03f */
[----:B------:R-:W-:Y:S01]  /*bbd0*/  UIADD3.X UR7, URZ, UR51, URZ, UP0, !UPT ;  /* 0x000000333f077290 */ /* 0x000fe200087fe43f */
[----:B------:R-:W-:-:S08]  /*bbe0*/  UMOV UR11, UR43 ;  /* 0x0000002b000b7c82 */ /* 0x000fd00008000000 */
[----:B------:R2:W-:Y:S01]  /*bbf0*/  UTMASTG.3D [UR8], [UR6] ;  /* 0x00000008060073b5 */ /* 0x0005e20008010000 */
[----:B------:R0:W-:Y:S01]  /*bc00*/  UTMACMDFLUSH ;  /* 0x00000000000079b7 */ /* 0x0001e20000000000 */
[----:B--2---:R-:W-:-:S04]  /*bc10*/  DEPBAR.LE SB0, 0x1 ;  /* 0x000080400000791a */ /* 0x004fc80000000000 */
.L_x_88:
[----:B------:R-:W-:Y:S05]  /*bc20*/  BSYNC B0 ;  /* 0x0000000000007941 */ /* 0x000fea0003800000 */
.L_x_87:
[----:B-1----:R-:W-:Y:S01]  /*bc30*/  IADD3 R12, R3, 0x6200, RZ ;  /* 0x00006200030c7810 */ /* 0x002fe20007ffe0ff */
[----:B------:R-:W-:Y:S03]  /*bc40*/  BAR.SYNC.DEFER_BLOCKING 0x1, 0x100 ;  /* 0x0044000000007b1d */ /* 0x000fe60000010000 */
[----:B------:R-:W-:-:S03]  /*bc50*/  LEA R21, R19, R12, 0x1 ;  /* 0x0000000c13157211 */ /* 0x000fc600078e08ff */
[----:B------:R-:W-:Y:S04]  /*bc60*/  BSSY B0, `(.L_x_89) ;  /* 0x0000009000007945 */ /* 0x000fe80003800000 */
[----:B------:R-:W-:Y:S05]  /*bc70*/  @P0 BRA `(.L_x_90) ;  /* 0x00000000001c0947 */ /* 0x000fea0003800000 */
[----:B------:R-:W-:-:S13]  /*bc80*/  ISETP.NE.AND P3, PT, R18, 0x3, PT ;  /* 0x000000031200780c */ /* 0x000fda0003f65270 */
[----:B------:R-:W-:Y:S05]  /*bc90*/  @!P3 BRA `(.L_x_91) ;  /* 0x000000000004b947 */ /* 0x000fea0003800000 */
[----:B------:R-:W-:Y:S01]  /*bca0*/  BPT.TRAP 0x1 ;  /* 0x000000040000795c */ /* 0x000fe20000300000 */
.L_x_91:
[----:B------:R-:W-:-:S04]  /*bcb0*/  ULEA UR4, UR5, UR49, 0x3 ;  /* 0x0000003105047291 */ /* 0x000fc8000f8e183f */
[----:B------:R-:W-:-:S04]  /*bcc0*/  UIADD3 UR4, UR4, 0x50, URZ ;  /* 0x0000005004047890 */ /* 0x000fc8000fffe03f */
[----:B------:R-:W-:-:S09]  /*bcd0*/  UPRMT UR4, UR48, 0x654, UR4 ;  /* 0x0000065430047896 */ /* 0x000fd20008000004 */
[----:B------:R-:W-:Y:S03]  /*bce0*/  SYNCS.ARRIVE.TRANS64.RED.A1T0 RZ, [UR4], RZ ;  /* 0x000000ffffff79a7 */ /* 0x000fe60008100404 */
.L_x_90:
[----:B------:R-:W-:Y:S05]  /*bcf0*/  BSYNC B0 ;  /* 0x0000000000007941 */ /* 0x000fea0003800000 */
.L_x_89:
        /* <DEDUP_REMOVED lines=8> */
.L_x_94:
[----:B------:R-:W-:Y:S01]  /*bd80*/  LEA R12, R0, UR49, 0x3 ;  /* 0x00000031000c7c11 */ /* 0x000fe2000f8e18ff */
[----:B------:R-:W-:Y:S01]  /*bd90*/  BSSY B1, `(.L_x_95) ;  /* 0x0000004000017945 */ /* 0x000fe20003800000 */
[----:B------:R-:W-:-:S04]  /*bda0*/  SHF.L.U32 R13, R2, 0x1f, RZ ;  /* 0x0000001f020d7819 */ /* 0x000fc800000006ff */
[----:B------:R-:W1:Y:S02]  /*bdb0*/  SYNCS.PHASECHK.TRANS64.TRYWAIT P3, [R12+URZ+0x30], R13 ;  /* 0x0000300d0c0075a7 */ /* 0x000e64000806017f */
[----:B-1----:R-:W-:Y:S05]  /*bdc0*/  @!P3 BRA `(.L_x_96) ;  /* 0x0000009c00fcb947 */ /* 0x002fea0003800000 */
.L_x_363:
[----:B------:R-:W-:Y:S05]  /*bdd0*/  BSYNC B1 ;  /* 0x0000000000017941 */ /* 0x000fea0003800000 */
.L_x_95:
[C---:B-1----:R-:W-:Y:S01]  /*bde0*/  @!P4 IMAD R12, R0.reuse, 0x2000, R20 ;  /* 0x00002000000cc824 */ /* 0x042fe200078e0214 */
[----:B------:R-:W-:Y:S05]  /*bdf0*/  @!P4 WARPSYNC.ALL ;  /* 0x000000000000c948 */ /* 0x000fea0003800000 */
[----:B------:R-:W-:Y:S01]  /*be00*/  @!P4 LEA R13, R19, R12, 0x1 ;  /* 0x0000000c130dc211 */ /* 0x000fe200078e08ff */
[----:B------:R1:W2:Y:S01]  /*be10*/  @!P4 LDSM.16.M88.4 R8, [R12] ;  /* 0x000000000c08c83b */ /* 0x0002a20000000200 */
[----:B------:R-:W-:-:S03]  /*be20*/  IADD3 R0, R0, 0x1, RZ ;  /* 0x0000000100007810 */ /* 0x000fc60007ffe0ff */
[----:B------:R1:W3:Y:S01]  /*be30*/  @!P4 LDSM.16.M88.4 R4, [R13] ;  /* 0x000000000d04c83b */ /* 0x0002e20000000200 */
[----:B------:R-:W-:-:S04]  /*be40*/  ISETP.NE.AND P3, PT, R0, 0x4, PT ;  /* 0x000000040000780c */ /* 0x000fc80003f65270 */
[----:B------:R-:W-:Y:S02]  /*be50*/  SEL R15, RZ, 0x1, P3 ;  /* 0x00000001ff0f7807 */ /* 0x000fe40001800000 */
[----:B------:R-:W-:Y:S02]  /*be60*/  SEL R0, R0, RZ, P3 ;  /* 0x000000ff00007207 */ /* 0x000fe40001800000 */
[----:B-1----:R-:W-:-:S07]  /*be70*/  LOP3.LUT R2, R2, R15, RZ, 0x3c, !PT ;  /* 0x0000000f02027212 */ /* 0x002fce00078e3cff */
.L_x_93:
[----:B------:R-:W-:Y:S05]  /*be80*/  BSYNC B0 ;  /* 0x0000000000007941 */ /* 0x000fea0003800000 */
.L_x_92:
[----:B------:R-:W4:Y:S04]  /*be90*/  LDL.LU R13, [R1+0x80] ;  /* 0x00008000010d7983 */ /* 0x000f280000300800 */
        /* <DEDUP_REMOVED lines=15> */
[--C-:B--2---:R-:W-:Y:S01]  /*bf90*/  HADD2.F32 R14, -RZ, R8.reuse.H1_H1 ;  /* 0x30000008ff0e7230 */ /* 0x104fe20000004100 */
[----:B------:R-:W-:Y:S05]  /*bfa0*/  WARPSYNC.ALL ;  /* 0x0000000000007948 */ /* 0x000fea0003800000 */
[----:B------:R-:W-:Y:S01]  /*bfb0*/  BSSY B0, `(.L_x_97) ;  /* 0x000004b000007945 */ /* 0x000fe20003800000 */
[C---:B----4-:R-:W-:Y:S01]  /*bfc0*/  FMUL R13, R17.reuse, R13 ;  /* 0x0000000d110d7220 */ /* 0x050fe20000400000 */
[----:B-----5:R-:W-:Y:S01]  /*bfd0*/  FMUL R15, R17, R12 ;  /* 0x0000000c110f7220 */ /* 0x020fe20000400000 */
[----:B------:R-:W-:-:S03]  /*bfe0*/  HADD2.F32 R12, -RZ, R8.H0_H0 ;  /* 0x20000008ff0c7230 */ /* 0x000fc60000004100 */
[C---:B------:R-:W-:Y:S01]  /*bff0*/  FFMA R15, R16.reuse, R14, R15 ;  /* 0x0000000e100f7223 */ /* 0x040fe2000000000f */
[--C-:B------:R-:W-:Y:S02]  /*c000*/  HADD2.F32 R14, -RZ, R9.reuse.H0_H0 ;  /* 0x20000009ff0e7230 */ /* 0x100fe40000004100 */
[C---:B------:R-:W-:Y:S01]  /*c010*/  FFMA R12, R16.reuse, R12, R13 ;  /* 0x0000000c100c7223 */ /* 0x040fe2000000000d */
[C---:B---3--:R-:W-:Y:S01]  /*c020*/  FMUL R13, R17.reuse, R25 ;  /* 0x00000019110d7220 */ /* 0x048fe20000400000 */
[----:B------:R-:W-:Y:S01]  /*c030*/  FMUL R25, R17, R24 ;  /* 0x0000001811197220 */ /* 0x000fe20000400000 */
[----:B------:R-:W-:Y:S02]  /*c040*/  HADD2.F32 R24, -RZ, R9.H1_H1 ;  /* 0x30000009ff187230 */ /* 0x000fe40000004100 */
[C---:B------:R-:W-:Y:S01]  /*c050*/  FFMA R13, R16.reuse, R14, R13 ;  /* 0x0000000e100d7223 */ /* 0x040fe2000000000d */
[----:B------:R-:W-:Y:S02]  /*c060*/  F2FP.RELU.F16.F32.PACK_AB R12, R15, R12 ;  /* 0x0000000c0f0c723e */ /* 0x000fe400000008ff */
[----:B------:R-:W-:Y:S01]  /*c070*/  FFMA R14, R16, R24, R25 ;  /* 0x00000018100e7223 */ /* 0x000fe20000000019 */
[C---:B------:R-:W-:Y:S01]  /*c080*/  FMUL R25, R17.reuse, R27 ;  /* 0x0000001b11197220 */ /* 0x040fe20000400000 */
[----:B------:R-:W-:Y:S01]  /*c090*/  FMUL R27, R17, R26 ;  /* 0x0000001a111b7220 */ /* 0x000fe20000400000 */
[----:B------:R-:W-:-:S02]  /*c0a0*/  HADD2.F32 R24, -RZ, R10.H0_H0 ;  /* 0x2000000aff187230 */ /* 0x000fc40000004100 */
[----:B------:R-:W-:Y:S01]  /*c0b0*/  HADD2.F32 R26, -RZ, R10.H1_H1 ;  /* 0x3000000aff1a7230 */ /* 0x000fe20000004100 */
[----:B------:R-:W-:Y:S01]  /*c0c0*/  F2FP.RELU.F16.F32.PACK_AB R13, R14, R13 ;  /* 0x0000000d0e0d723e */ /* 0x000fe200000008ff */
[----:B------:R-:W-:Y:S01]  /*c0d0*/  FMUL R15, R17, R39 ;  /* 0x00000027110f7220 */ /* 0x000fe20000400000 */
[C---:B------:R-:W-:Y:S02]  /*c0e0*/  FFMA R25, R16.reuse, R24, R25 ;  /* 0x0000001810197223 */ /* 0x040fe40000000019 */
[----:B------:R-:W-:Y:S01]  /*c0f0*/  FFMA R24, R16, R26, R27 ;  /* 0x0000001a10187223 */ /* 0x000fe2000000001b */
[----:B------:R-:W-:-:S04]  /*c100*/  HADD2.F32 R26, -RZ, R11.H1_H1 ;  /* 0x3000000bff1a7230 */ /* 0x000fc80000004100 */
[----:B------:R-:W-:Y:S01]  /*c110*/  F2FP.RELU.F16.F32.PACK_AB R14, R24, R25 ;  /* 0x00000019180e723e */ /* 0x000fe200000008ff */
[----:B------:R-:W-:Y:S02]  /*c120*/  HADD2.F32 R24, -RZ, R11.H0_H0 ;  /* 0x2000000bff187230 */ /* 0x000fe40000004100 */
[C---:B------:R-:W-:Y:S01]  /*c130*/  FMUL R25, R17.reuse, R38 ;  /* 0x0000002611197220 */ /* 0x040fe20000400000 */
[C---:B------:R-:W-:Y:S01]  /*c140*/  FMUL R27, R17.reuse, R30 ;  /* 0x0000001e111b7220 */ /* 0x040fe20000400000 */
[--C-:B------:R-:W-:Y:S02]  /*c150*/  HADD2.F32 R30, -RZ, R4.reuse.H1_H1 ;  /* 0x30000004ff1e7230 */ /* 0x100fe40000004100 */
[C---:B------:R-:W-:Y:S01]  /*c160*/  FFMA R15, R16.reuse, R24, R15 ;  /* 0x00000018100f7223 */ /* 0x040fe2000000000f */
[----:B------:R-:W-:Y:S01]  /*c170*/  FFMA R24, R16, R26, R25 ;  /* 0x0000001a10187223 */ /* 0x000fe20000000019 */
[----:B------:R-:W-:Y:S02]  /*c180*/  HADD2.F32 R26, -RZ, R4.H0_H0 ;  /* 0x20000004ff1a7230 */ /* 0x000fe40000004100 */
[C---:B------:R-:W-:Y:S01]  /*c190*/  FMUL R25, R17.reuse, R37 ;  /* 0x0000002511197220 */ /* 0x040fe20000400000 */
[----:B------:R-:W-:Y:S01]  /*c1a0*/  FMUL R31, R17, R31 ;  /* 0x0000001f111f7220 */ /* 0x000fe20000400000 */
[----:B------:R-:W-:-:S02]  /*c1b0*/  F2FP.RELU.F16.F32.PACK_AB R15, R24, R15 ;  /* 0x0000000f180f723e */ /* 0x000fc400000008ff */
[C---:B------:R-:W-:Y:S01]  /*c1c0*/  FFMA R25, R16.reuse, R26, R25 ;  /* 0x0000001a10197223 */ /* 0x040fe20000000019 */
[----:B------:R-:W-:Y:S01]  /*c1d0*/  FFMA R26, R16, R30, R27 ;  /* 0x0000001e101a7223 */ /* 0x000fe2000000001b */
[C---:B------:R-:W-:Y:S01]  /*c1e0*/  FMUL R27, R17.reuse, R32 ;  /* 0x00000020111b7220 */ /* 0x040fe20000400000 */
[--C-:B------:R-:W-:Y:S01]  /*c1f0*/  HADD2.F32 R30, -RZ, R5.reuse.H0_H0 ;  /* 0x20000005ff1e7230 */ /* 0x100fe20000004100 */
[----:B------:R1:W-:Y:S01]  /*c200*/  STSM.16.M88.4 [R3+0x200], R12 ;  /* 0x0002000c03007844 */ /* 0x0003e20000000200 */
[----:B------:R-:W-:Y:S02]  /*c210*/  HADD2.F32 R32, -RZ, R5.H1_H1 ;  /* 0x30000005ff207230 */ /* 0x000fe40000004100 */
[C---:B------:R-:W-:Y:S01]  /*c220*/  FMUL R33, R17.reuse, R33 ;  /* 0x0000002111217220 */ /* 0x040fe20000400000 */
[----:B------:R-:W-:Y:S01]  /*c230*/  F2FP.RELU.F16.F32.PACK_AB R24, R26, R25 ;  /* 0x000000191a18723e */ /* 0x000fe200000008ff */
[C---:B------:R-:W-:Y:S01]  /*c240*/  FFMA R27, R16.reuse, R30, R27 ;  /* 0x0000001e101b7223 */ /* 0x040fe2000000001b */
[----:B------:R-:W-:Y:S01]  /*c250*/  FFMA R30, R16, R32, R31 ;  /* 0x00000020101e7223 */ /* 0x000fe2000000001f */
[----:B------:R-:W-:Y:S01]  /*c260*/  FMUL R31, R17, R34 ;  /* 0x00000022111f7220 */ /* 0x000fe20000400000 */
[----:B------:R-:W-:-:S02]  /*c270*/  HADD2.F32 R32, -RZ, R6.H0_H0 ;  /* 0x20000006ff207230 */ /* 0x000fc40000004100 */
[----:B------:R-:W-:Y:S02]  /*c280*/  HADD2.F32 R34, -RZ, R6.H1_H1 ;  /* 0x30000006ff227230 */ /* 0x000fe40000004100 */
[C---:B------:R-:W-:Y:S01]  /*c290*/  FMUL R35, R17.reuse, R35 ;  /* 0x0000002311237220 */ /* 0x040fe20000400000 */
[----:B------:R-:W-:Y:S01]  /*c2a0*/  F2FP.RELU.F16.F32.PACK_AB R25, R30, R27 ;  /* 0x0000001b1e19723e */ /* 0x000fe200000008ff */
[C---:B------:R-:W-:Y:S01]  /*c2b0*/  FFMA R31, R16.reuse, R32, R31 ;  /* 0x00000020101f7223 */ /* 0x040fe2000000001f */
[----:B------:R-:W-:Y:S01]  /*c2c0*/  FFMA R32, R16, R34, R33 ;  /* 0x0000002210207223 */ /* 0x000fe20000000021 */
[----:B------:R-:W-:Y:S01]  /*c2d0*/  FMUL R33, R17, R36 ;  /* 0x0000002411217220 */ /* 0x000fe20000400000 */
[--C-:B------:R-:W-:Y:S02]  /*c2e0*/  HADD2.F32 R34, -RZ, R7.reuse.H0_H0 ;  /* 0x20000007ff227230 */ /* 0x100fe40000004100 */
[----:B------:R-:W-:Y:S01]  /*c2f0*/  HADD2.F32 R36, -RZ, R7.H1_H1 ;  /* 0x30000007ff247230 */ /* 0x000fe20000004100 */
[----:B------:R-:W-:-:S02]  /*c300*/  F2FP.RELU.F16.F32.PACK_AB R26, R32, R31 ;  /* 0x0000001f201a723e */ /* 0x000fc400000008ff */
[C---:B------:R-:W-:Y:S02]  /*c310*/  FFMA R33, R16.reuse, R34, R33 ;  /* 0x0000002210217223 */ /* 0x040fe40000000021 */
[----:B------:R-:W-:-:S05]  /*c320*/  FFMA R34, R16, R36, R35 ;  /* 0x0000002410227223 */ /* 0x000fca0000000023 */
[----:B------:R-:W-:-:S05]  /*c330*/  F2FP.RELU.F16.F32.PACK_AB R27, R34, R33 ;  /* 0x00000021221b723e */ /* 0x000fca00000008ff */
[----:B------:R1:W-:Y:S01]  /*c340*/  STSM.16.M88.4 [R152], R24 ;  /* 0x0000001898007844 */ /* 0x0003e20000000200 */
        /* <DEDUP_REMOVED lines=17> */
.L_x_98:
[----:B------:R-:W-:Y:S05]  /*c460*/  BSYNC B0 ;  /* 0x0000000000007941 */ /* 0x000fea0003800000 */
.L_x_97:
[----:B------:R-:W-:Y:S06]  /*c470*/  BAR.SYNC.DEFER_BLOCKING 0x1, 0x100 ;  /* 0x0044000000007b1d */ /* 0x000fec0000010000 */
[----:B------:R-:W-:Y:S04]  /*c480*/  BSSY B0, `(.L_x_99) ;  /* 0x0000009000007945 */ /* 0x000fe80003800000 */
[----:B------:R-:W-:Y:S05]  /*c490*/  @P0 BRA `(.L_x_100) ;  /* 0x00000000001c0947 */ /* 0x000fea0003800000 */
[----:B------:R-:W-:-:S13]  /*c4a0*/  ISETP.NE.AND P3, PT, R18, 0x3, PT ;  /* 0x000000031200780c */ /* 0x000fda0003f65270 */
[----:B------:R-:W-:Y:S05]  /*c4b0*/  @!P3 BRA `(.L_x_101) ;  /* 0x000000000004b947 */ /* 0x000fea0003800000 */
[----:B------:R-:W-:Y:S01]  /*c4c0*/  BPT.TRAP 0x1 ;  /* 0x000000040000795c */ /* 0x000fe20000300000 */
.L_x_101:
[----:B------:R-:W-:-:S04]  /*c4d0*/  ULEA UR4, UR5, UR49, 0x3 ;  /* 0x0000003105047291 */ /* 0x000fc8000f8e183f */
[----:B------:R-:W-:-:S04]  /*c4e0*/  UIADD3 UR4, UR4, 0x50, URZ ;  /* 0x0000005004047890 */ /* 0x000fc8000fffe03f */
[----:B------:R-:W-:-:S09]  /*c4f0*/  UPRMT UR4, UR48, 0x654, UR4 ;  /* 0x0000065430047896 */ /* 0x000fd20008000004 */
[----:B------:R-:W-:Y:S03]  /*c500*/  SYNCS.ARRIVE.TRANS64.RED.A1T0 RZ, [UR4], RZ ;  /* 0x000000ffffff79a7 */ /* 0x000fe60008100404 */
.L_x_100:
[----:B------:R-:W-:Y:S05]  /*c510*/  BSYNC B0 ;  /* 0x0000000000007941 */ /* 0x000fea0003800000 */
.L_x_99:
        /* <DEDUP_REMOVED lines=8> */
.L_x_104:
[C---:B-1----:R-:W-:Y:S01]  /*c5a0*/  LEA R12, R0.reuse, UR49, 0x3 ;  /* 0x00000031000c7c11 */ /* 0x042fe2000f8e18ff */
[----:B------:R-:W-:Y:S01]  /*c5b0*/  @!P4 IMAD R14, R0, 0x2000, R20 ;  /* 0x00002000000ec824 */ /* 0x000fe200078e0214 */
[----:B------:R-:W-:Y:S01]  /*c5c0*/  SHF.L.U32 R13, R2, 0x1f, RZ ;  /* 0x0000001f020d7819 */ /* 0x000fe200000006ff */
[----:B------:R-:W-:Y:S03]  /*c5d0*/  BSSY B1, `(.L_x_105) ;  /* 0x0000004000017945 */ /* 0x000fe60003800000 */
[----:B------:R-:W1:Y:S01]  /*c5e0*/  SYNCS.PHASECHK.TRANS64.TRYWAIT P3, [R12+URZ+0x30], R13 ;  /* 0x0000300d0c0075a7 */ /* 0x000e62000806017f */
[----:B------:R-:W-:Y:S01]  /*c5f0*/  @!P4 LEA R15, R19, R14, 0x1 ;  /* 0x0000000e130fc211 */ /* 0x000fe200078e08ff */
[----:B-1----:R-:W-:Y:S06]  /*c600*/  @!P3 BRA `(.L_x_106) ;  /* 0x000000980000b947 */ /* 0x002fec0003800000 */
.L_x_364:
[----:B------:R-:W-:Y:S05]  /*c610*/  BSYNC B1 ;  /* 0x0000000000017941 */ /* 0x000fea0003800000 */
.L_x_105:
[----:B------:R-:W-:Y:S05]  /*c620*/  @!P4 WARPSYNC.ALL ;  /* 0x000000000000c948 */ /* 0x000fea0003800000 */
[----:B------:R2:W3:Y:S01]  /*c630*/  @!P4 LDSM.16.M88.4 R8, [R14] ;  /* 0x000000000e08c83b */ /* 0x0004e20000000200 */
[----:B------:R-:W-:-:S03]  /*c640*/  IADD3 R0, R0, 0x1, RZ ;  /* 0x0000000100007810 */ /* 0x000fc60007ffe0ff */
[----:B------:R2:W4:Y:S01]  /*c650*/  @!P4 LDSM.16.M88.4 R4, [R15] ;  /* 0x000000000f04c83b */ /* 0x0005220000000200 */
[----:B------:R-:W-:-:S04]  /*c660*/  ISETP.NE.AND P3, PT, R0, 0x4, PT ;  /* 0x000000040000780c */ /* 0x000fc80003f65270 */
[----:B-1----:R-:W-:Y:S02]  /*c670*/  SEL R13, RZ, 0x1, P3 ;  /* 0x00000001ff0d7807 */ /* 0x002fe40001800000 */
[----:B------:R-:W-:Y:S02]  /*c680*/  SEL R0, R0, RZ, P3 ;  /* 0x000000ff00007207 */ /* 0x000fe40001800000 */
[----:B--2---:R-:W-:-:S07]  /*c690*/  LOP3.LUT R2, R2, R13, RZ, 0x3c, !PT ;  /* 0x0000000d02027212 */ /* 0x004fce00078e3cff */
.L_x_103:
[----:B------:R-:W-:Y:S05]  /*c6a0*/  BSYNC B0 ;  /* 0x0000000000007941 */ /* 0x000fea0003800000 */
.L_x_102:
[--C-:B-1-3--:R-:W-:Y:S02]  /*c6b0*/  HADD2.F32 R12, -RZ, R8.reuse.H0_H0 ;  /* 0x20000008ff0c7230 */ /* 0x10afe40000004100 */
[C---:B------:R-:W-:Y:S01]  /*c6c0*/  FMUL R13, R17.reuse, R56 ;  /* 0x00000038110d7220 */ /* 0x040fe20000400000 */
[----:B------:R-:W-:Y:S02]  /*c6d0*/  HADD2.F32 R14, -RZ, R8.H1_H1 ;  /* 0x30000008ff0e7230 */ /* 0x000fe40000004100 */
[C---:B------:R-:W-:Y:S01]  /*c6e0*/  FMUL R57, R17.reuse, R57 ;  /* 0x0000003911397220 */ /* 0x040fe20000400000 */
[--C-:B------:R-:W-:Y:S02]  /*c6f0*/  HADD2.F32 R24, -RZ, R9.reuse.H0_H0 ;  /* 0x20000009ff187230 */ /* 0x100fe40000004100 */
[C---:B------:R-:W-:Y:S01]  /*c700*/  FMUL R15, R17.reuse, R58 ;  /* 0x0000003a110f7220 */ /* 0x040fe20000400000 */
[----:B------:R-:W-:Y:S02]  /*c710*/  HADD2.F32 R26, -RZ, R9.H1_H1 ;  /* 0x30000009ff1a7230 */ /* 0x000fe40000004100 */
[----:B------:R-:W-:Y:S01]  /*c720*/  FMUL R59, R17, R59 ;  /* 0x0000003b113b7220 */ /* 0x000fe20000400000 */
[C---:B------:R-:W-:Y:S01]  /*c730*/  FFMA R12, R16.reuse, R12, R13 ;  /* 0x0000000c100c7223 */ /* 0x040fe2000000000d */
[C---:B------:R-:W-:Y:S01]  /*c740*/  FFMA R13, R16.reuse, R14, R57 ;  /* 0x0000000e100d7223 */ /* 0x040fe20000000039 */
[C---:B------:R-:W-:Y:S01]  /*c750*/  FFMA R14, R16.reuse, R24, R15 ;  /* 0x00000018100e7223 */ /* 0x040fe2000000000f */
[----:B------:R-:W-:Y:S01]  /*c760*/  FFMA R15, R16, R26, R59 ;  /* 0x0000001a100f7223 */ /* 0x000fe2000000003b */
[----:B------:R-:W-:-:S02]  /*c770*/  HADD2.F32 R24, -RZ, R10.H0_H0 ;  /* 0x2000000aff187230 */ /* 0x000fc40000004100 */
        /* <DEDUP_REMOVED lines=11> */
[----:B----4-:R-:W-:-:S02]  /*c830*/  HADD2.F32 R30, -RZ, R4.H0_H0 ;  /* 0x20000004ff1e7230 */ /* 0x010fc40000004100 */
        /* <DEDUP_REMOVED lines=23> */
[----:B------:R-:W-:Y:S01]  /*c9b0*/  F2FP.RELU.F16.F32.PACK_AB R12, R13, R12 ;  /* 0x0000000c0d0c723e */ /* 0x000fe200000008ff */
[----:B------:R-:W-:Y:S05]  /*c9c0*/  WARPSYNC.ALL ;  /* 0x0000000000007948 */ /* 0x000fea0003800000 */
[----:B------:R-:W-:Y:S01]  /*c9d0*/  F2FP.RELU.F16.F32.PACK_AB R13, R15, R14 ;  /* 0x0000000e0f0d723e */ /* 0x000fe200000008ff */
[----:B------:R-:W-:Y:S01]  /*c9e0*/  BSSY B0, `(.L_x_107) ;  /* 0x000001a000007945 */ /* 0x000fe20003800000 */
[----:B------:R-:W-:-:S02]  /*c9f0*/  F2FP.RELU.F16.F32.PACK_AB R14, R25, R24 ;  /* 0x00000018190e723e */ /* 0x000fc400000008ff */
[----:B------:R-:W-:Y:S02]  /*ca00*/  F2FP.RELU.F16.F32.PACK_AB R15, R26, R27 ;  /* 0x0000001b1a0f723e */ /* 0x000fe400000008ff */
[----:B------:R-:W-:Y:S02]  /*ca10*/  F2FP.RELU.F16.F32.PACK_AB R24, R30, R31 ;  /* 0x0000001f1e18723e */ /* 0x000fe400000008ff */
[----:B------:R-:W-:Y:S01]  /*ca20*/  F2FP.RELU.F16.F32.PACK_AB R25, R32, R33 ;  /* 0x000000212019723e */ /* 0x000fe200000008ff */
[----:B------:R1:W-:Y:S01]  /*ca30*/  STSM.16.M88.4 [R3+0x2200], R12 ;  /* 0x0022000c03007844 */ /* 0x0003e20000000200 */
[----:B------:R-:W-:Y:S02]  /*ca40*/  F2FP.RELU.F16.F32.PACK_AB R26, R34, R35 ;  /* 0x00000023221a723e */ /* 0x000fe400000008ff */
        /* <DEDUP_REMOVED lines=19> */
.L_x_108:
[----:B------:R-:W-:Y:S05]  /*cb80*/  BSYNC B0 ;  /* 0x0000000000007941 */ /* 0x000fea0003800000 */
.L_x_107:
[----:B------:R-:W-:Y:S06]  /*cb90*/  BAR.SYNC.DEFER_BLOCKING 0x1, 0x100 ;  /* 0x0044000000007b1d */ /* 0x000fec0000010000 */
[----:B------:R-:W-:Y:S04]  /*cba0*/  BSSY B0, `(.L_x_109) ;  /* 0x0000009000007945 */ /* 0x000fe80003800000 */
[----:B------:R-:W-:Y:S05]  /*cbb0*/  @P0 BRA `(.L_x_110) ;  /* 0x00000000001c0947 */ /* 0x000fea0003800000 */
[----:B------:R-:W-:-:S13]  /*cbc0*/  ISETP.NE.AND P3, PT, R18, 0x3, PT ;  /* 0x000000031200780c */ /* 0x000fda0003f65270 */
[----:B------:R-:W-:Y:S05]  /*cbd0*/  @!P3 BRA `(.L_x_111) ;  /* 0x000000000004b947 */ /* 0x000fea0003800000 */
[----:B------:R-:W-:Y:S01]  /*cbe0*/  BPT.TRAP 0x1 ;  /* 0x000000040000795c */ /* 0x000fe20000300000 */
.L_x_111:
[----:B------:R-:W-:-:S04]  /*cbf0*/  ULEA UR4, UR5, UR49, 0x3 ;  /* 0x0000003105047291 */ /* 0x000fc8000f8e183f */
[----:B------:R-:W-:-:S04]  /*cc00*/  UIADD3 UR4, UR4, 0x50, URZ ;  /* 0x0000005004047890 */ /* 0x000fc8000fffe03f */
[----:B------:R-:W-:-:S09]  /*cc10*/  UPRMT UR4, UR48, 0x654, UR4 ;  /* 0x0000065430047896 */ /* 0x000fd20008000004 */
[----:B------:R-:W-:Y:S03]  /*cc20*/  SYNCS.ARRIVE.TRANS64.RED.A1T0 RZ, [UR4], RZ ;  /* 0x000000ffffff79a7 */ /* 0x000fe60008100404 */
.L_x_110:
[----:B------:R-:W-:Y:S05]  /*cc30*/  BSYNC B0 ;  /* 0x0000000000007941 */ /* 0x000fea0003800000 */
.L_x_109:
        /* <DEDUP_REMOVED lines=8> */
.L_x_114:
[C---:B-1----:R-:W-:Y:S01]  /*ccc0*/  LEA R12, R0.reuse, UR49, 0x3 ;  /* 0x00000031000c7c11 */ /* 0x042fe2000f8e18ff */
[----:B------:R-:W-:Y:S01]  /*ccd0*/  @!P4 IMAD R14, R0, 0x2000, R20 ;  /* 0x00002000000ec824 */ /* 0x000fe200078e0214 */
[----:B------:R-:W-:Y:S01]  /*cce0*/  SHF.L.U32 R13, R2, 0x1f, RZ ;  /* 0x0000001f020d7819 */ /* 0x000fe200000006ff */
[----:B------:R-:W-:Y:S03]  /*ccf0*/  BSSY B1, `(.L_x_115) ;  /* 0x0000004000017945 */ /* 0x000fe60003800000 */
[----:B------:R-:W1:Y:S01]  /*cd00*/  SYNCS.PHASECHK.TRANS64.TRYWAIT P3, [R12+URZ+0x30], R13 ;  /* 0x0000300d0c0075a7 */ /* 0x000e62000806017f */
[----:B------:R-:W-:Y:S01]  /*cd10*/  @!P4 LEA R15, R19, R14, 0x1 ;  /* 0x0000000e130fc211 */ /* 0x000fe200078e08ff */
[----:B-1----:R-:W-:Y:S06]  /*cd20*/  @!P3 BRA `(.L_x_116) ;  /* 0x00000090004cb947 */ /* 0x002fec0003800000 */
.L_x_365:
[----:B------:R-:W-:Y:S05]  /*cd30*/  BSYNC B1 ;  /* 0x0000000000017941 */ /* 0x000fea0003800000 */
.L_x_115:
        /* <DEDUP_REMOVED lines=8> */
.L_x_113:
[----:B------:R-:W-:Y:S05]  /*cdc0*/  BSYNC B0 ;  /* 0x0000000000007941 */ /* 0x000fea0003800000 */
.L_x_112:
[----:B-1----:R-:W2:Y:S04]  /*cdd0*/  LDL.LU R13, [R1+0xc0] ;  /* 0x0000c000010d7983 */ /* 0x002ea80000300800 */
[----:B------:R-:W5:Y:S04]  /*cde0*/  LDL.LU R14, [R1+0xc4] ;  /* 0x0000c400010e7983 */ /* 0x000f680000300800 */
[----:B------:R-:W4:Y:S04]  /*cdf0*/  LDL.LU R12, [R1+0xc8] ;  /* 0x0000c800010c7983 */ /* 0x000f280000300800 */
        /* <DEDUP_REMOVED lines=12> */
[----:B------:R-:W4:Y:S01]  /*cec0*/  LDL.LU R41, [R1+0xfc] ;  /* 0x0000fc0001297983 */ /* 0x000f220000300800 */
[--C-:B---3--:R-:W-:Y:S01]  /*ced0*/  HADD2.F32 R24, -RZ, R9.reuse.H0_H0 ;  /* 0x20000009ff187230 */ /* 0x108fe20000004100 */
[----:B------:R-:W-:Y:S05]  /*cee0*/  WARPSYNC.ALL ;  /* 0x0000000000007948 */ /* 0x000fea0003800000 */
[----:B------:R-:W-:Y:S01]  /*cef0*/  HADD2.F32 R26, -RZ, R9.H1_H1 ;  /* 0x30000009ff1a7230 */ /* 0x000fe20000004100 */
[----:B------:R-:W-:Y:S01]  /*cf00*/  BSSY B0, `(.L_x_117) ;  /* 0x000004a000007945 */ /* 0x000fe20003800000 */
[C---:B--2---:R-:W-:Y:S01]  /*cf10*/  FMUL R13, R17.reuse, R13 ;  /* 0x0000000d110d7220 */ /* 0x044fe20000400000 */
[----:B-----5:R-:W-:Y:S01]  /*cf20*/  FMUL R15, R17, R14 ;  /* 0x0000000e110f7220 */ /* 0x020fe20000400000 */
[----:B------:R-:W-:-:S02]  /*cf30*/  HADD2.F32 R14, -RZ, R8.H1_H1 ;  /* 0x30000008ff0e7230 */ /* 0x000fc40000004100 */
[C---:B----4-:R-:W-:Y:S01]  /*cf40*/  FMUL R25, R17.reuse, R12 ;  /* 0x0000000c11197220 */ /* 0x050fe20000400000 */
[----:B------:R-:W-:Y:S02]  /*cf50*/  HADD2.F32 R12, -RZ, R8.H0_H0 ;  /* 0x20000008ff0c7230 */ /* 0x000fe40000004100 */
[C---:B------:R-:W-:Y:S01]  /*cf60*/  FFMA R15, R16.reuse, R14, R15 ;  /* 0x0000000e100f7223 */ /* 0x040fe2000000000f */
[C---:B------:R-:W-:Y:S02]  /*cf70*/  FMUL R27, R17.reuse, R27 ;  /* 0x0000001b111b7220 */ /* 0x040fe40000400000 */
[C---:B------:R-:W-:Y:S01]  /*cf80*/  FFMA R12, R16.reuse, R12, R13 ;  /* 0x0000000c100c7223 */ /* 0x040fe2000000000d */
[C---:B------:R-:W-:Y:S01]  /*cf90*/  FFMA R13, R16.reuse, R24, R25 ;  /* 0x00000018100d7223 */ /* 0x040fe20000000019 */
[----:B------:R-:W-:Y:S01]  /*cfa0*/  FFMA R14, R16, R26, R27 ;  /* 0x0000001a100e7223 */ /* 0x000fe2000000001b */
[--C-:B------:R-:W-:Y:S02]  /*cfb0*/  HADD2.F32 R24, -RZ, R10.reuse.H0_H0 ;  /* 0x2000000aff187230 */ /* 0x100fe40000004100 */
[----:B------:R-:W-:Y:S01]  /*cfc0*/  FMUL R25, R17, R32 ;  /* 0x0000002011197220 */ /* 0x000fe20000400000 */
[----:B------:R-:W-:-:S02]  /*cfd0*/  HADD2.F32 R26, -RZ, R10.H1_H1 ;  /* 0x3000000aff1a7230 */ /* 0x000fc40000004100 */
[C---:B------:R-:W-:Y:S01]  /*cfe0*/  FMUL R27, R17.reuse, R31 ;  /* 0x0000001f111b7220 */ /* 0x040fe20000400000 */
[--C-:B------:R-:W-:Y:S02]  /*cff0*/  HADD2.F32 R32, -RZ, R11.reuse.H1_H1 ;  /* 0x3000000bff207230 */ /* 0x100fe40000004100 */
[----:B------:R-:W-:Y:S01]  /*d000*/  FFMA R25, R16, R24, R25 ;  /* 0x0000001810197223 */ /* 0x000fe20000000019 */
[----:B------:R-:W-:Y:S01]  /*d010*/  F2FP.RELU.F16.F32.PACK_AB R13, R14, R13 ;  /* 0x0000000d0e0d723e */ /* 0x000fe200000008ff */
[----:B------:R-:W-:Y:S01]  /*d020*/  FMUL R31, R17, R30 ;  /* 0x0000001e111f7220 */ /* 0x000fe20000400000 */
[----:B------:R-:W-:Y:S02]  /*d030*/  HADD2.F32 R30, -RZ, R11.H0_H0 ;  /* 0x2000000bff1e7230 */ /* 0x000fe40000004100 */
[C---:B------:R-:W-:Y:S01]  /*d040*/  FFMA R24, R16.reuse, R26, R27 ;  /* 0x0000001a10187223 */ /* 0x040fe2000000001b */
[----:B------:R-:W-:Y:S01]  /*d050*/  F2FP.RELU.F16.F32.PACK_AB R12, R15, R12 ;  /* 0x0000000c0f0c723e */ /* 0x000fe200000008ff */
[----:B------:R-:W-:Y:S01]  /*d060*/  FMUL R33, R17, R33 ;  /* 0x0000002111217220 */ /* 0x000fe20000400000 */
[----:B------:R-:W-:Y:S01]  /*d070*/  FFMA R31, R16, R30, R31 ;  /* 0x0000001e101f7223 */ /* 0x000fe2000000001f */
[----:B------:R-:W-:-:S02]  /*d080*/  HADD2.F32 R30, -RZ, R4.H0_H0 ;  /* 0x20000004ff1e7230 */ /* 0x000fc40000004100 */
[----:B------:R-:W-:Y:S01]  /*d090*/  FFMA R26, R16, R32, R33 ;  /* 0x00000020101a7223 */ /* 0x000fe20000000021 */
[C---:B------:R-:W-:Y:S01]  /*d0a0*/  FMUL R27, R17.reuse, R36 ;  /* 0x00000024111b7220 */ /* 0x040fe20000400000 */
[----:B------:R-:W-:Y:S01]  /*d0b0*/  HADD2.F32 R32, -RZ, R4.H1_H1 ;  /* 0x30000004ff207230 */ /* 0x000fe20000004100 */
[----:B------:R-:W-:Y:S01]  /*d0c0*/  F2FP.RELU.F16.F32.PACK_AB R14, R24, R25 ;  /* 0x00000019180e723e */ /* 0x000fe200000008ff */
[C---:B------:R-:W-:Y:S01]  /*d0d0*/  FMUL R33, R17.reuse, R35 ;  /* 0x0000002311217220 */ /* 0x040fe20000400000 */
[--C-:B------:R-:W-:Y:S02]  /*d0e0*/  HADD2.F32 R36, -RZ, R5.reuse.H1_H1 ;  /* 0x30000005ff247230 */ /* 0x100fe40000004100 */
[----:B------:R-:W-:Y:S01]  /*d0f0*/  FFMA R27, R16, R30, R27 ;  /* 0x0000001e101b7223 */ /* 0x000fe2000000001b */
[----:B------:R-:W-:Y:S01]  /*d100*/  F2FP.RELU.F16.F32.PACK_AB R15, R26, R31 ;  /* 0x0000001f1a0f723e */ /* 0x000fe200000008ff */
[----:B------:R-:W-:Y:S01]  /*d110*/  FMUL R35, R17, R34 ;  /* 0x0000002211237220 */ /* 0x000fe20000400000 */
[----:B------:R-:W-:-:S02]  /*d120*/  HADD2.F32 R34, -RZ, R5.H0_H0 ;  /* 0x20000005ff227230 */ /* 0x000fc40000004100 */
[C---:B------:R-:W-:Y:S01]  /*d130*/  FFMA R30, R16.reuse, R32, R33 ;  /* 0x00000020101e7223 */ /* 0x040fe20000000021 */
[C---:B------:R-:W-:Y:S01]  /*d140*/  FMUL R37, R17.reuse, R37 ;  /* 0x0000002511257220 */ /* 0x040fe20000400000 */
[----:B------:R1:W-:Y:S01]  /*d150*/  STSM.16.M88.4 [R3+0x4200], R12 ;  /* 0x0042000c03007844 */ /* 0x0003e20000000200 */
[C---:B------:R-:W-:Y:S01]  /*d160*/  FFMA R35, R16.reuse, R34, R35 ;  /* 0x0000002210237223 */ /* 0x040fe20000000023 */
[--C-:B------:R-:W-:Y:S02]  /*d170*/  HADD2.F32 R34, -RZ, R6.reuse.H0_H0 ;  /* 0x20000006ff227230 */ /* 0x100fe40000004100 */
[----:B------:R-:W-:Y:S01]  /*d180*/  FFMA R32, R16, R36, R37 ;  /* 0x0000002410207223 */ /* 0x000fe20000000025 */
[C---:B------:R-:W-:Y:S01]  /*d190*/  FMUL R33, R17.reuse, R40 ;  /* 0x0000002811217220 */ /* 0x040fe20000400000 */
[----:B------:R-:W-:Y:S01]  /*d1a0*/  HADD2.F32 R36, -RZ, R6.H1_H1 ;  /* 0x30000006ff247230 */ /* 0x000fe20000004100 */
[----:B------:R-:W-:Y:S01]  /*d1b0*/  F2FP.RELU.F16.F32.PACK_AB R24, R30, R27 ;  /* 0x0000001b1e18723e */ /* 0x000fe200000008ff */
[----:B------:R-:W-:Y:S01]  /*d1c0*/  FMUL R37, R17, R39 ;  /* 0x0000002711257220 */ /* 0x000fe20000400000 */
[----:B------:R-:W-:-:S02]  /*d1d0*/  HADD2.F32 R40, -RZ, R7.H1_H1 ;  /* 0x30000007ff287230 */ /* 0x000fc40000004100 */
[----:B------:R-:W-:Y:S01]  /*d1e0*/  FFMA R33, R16, R34, R33 ;  /* 0x0000002210217223 */ /* 0x000fe20000000021 */
[----:B------:R-:W-:Y:S01]  /*d1f0*/  F2FP.RELU.F16.F32.PACK_AB R25, R32, R35 ;  /* 0x000000232019723e */ /* 0x000fe200000008ff */
[C---:B------:R-:W-:Y:S01]  /*d200*/  FMUL R39, R17.reuse, R38 ;  /* 0x0000002611277220 */ /* 0x040fe20000400000 */
[----:B------:R-:W-:Y:S02]  /*d210*/  HADD2.F32 R38, -RZ, R7.H0_H0 ;  /* 0x20000007ff267230 */ /* 0x000fe40000004100 */
[C---:B------:R-:W-:Y:S01]  /*d220*/  FFMA R34, R16.reuse, R36, R37 ;  /* 0x0000002410227223 */ /* 0x040fe20000000025 */
[----:B------:R-:W-:Y:S02]  /*d230*/  FMUL R41, R17, R41 ;  /* 0x0000002911297220 */ /* 0x000fe40000400000 */
[----:B------:R-:W-:Y:S02]  /*d240*/  FFMA R39, R16, R38, R39 ;  /* 0x0000002610277223 */ /* 0x000fe40000000027 */
[----:B------:R-:W-:Y:S01]  /*d250*/  F2FP.RELU.F16.F32.PACK_AB R26, R34, R33 ;  /* 0x00000021221a723e */ /* 0x000fe200000008ff */
        /* <DEDUP_REMOVED lines=20> */
.L_x_118:
[----:B------:R-:W-:Y:S05]  /*d3a0*/  BSYNC B0 ;  /* 0x0000000000007941 */ /* 0x000fea0003800000 */
.L_x_117:
[----:B------:R-:W-:Y:S06]  /*d3b0*/  BAR.SYNC.DEFER_BLOCKING 0x1, 0x100 ;  /* 0x0044000000007b1d */ /* 0x000fec0000010000 */
[----:B------:R-:W-:Y:S04]  /*d3c0*/  BSSY B0, `(.L_x_119) ;  /* 0x0000009000007945 */ /* 0x000fe80003800000 */
[----:B------:R-:W-:Y:S05]  /*d3d0*/  @P0 BRA `(.L_x_120) ;  /* 0x00000000001c0947 */ /* 0x000fea0003800000 */
[----:B------:R-:W-:-:S13]  /*d3e0*/  ISETP.NE.AND P3, PT, R18, 0x3, PT ;  /* 0x000000031200780c */ /* 0x000fda0003f65270 */
[----:B------:R-:W-:Y:S05]  /*d3f0*/  @!P3 BRA `(.L_x_121) ;  /* 0x000000000004b947 */ /* 0x000fea0003800000 */
[----:B------:R-:W-:Y:S01]  /*d400*/  BPT.TRAP 0x1 ;  /* 0x000000040000795c */ /* 0x000fe20000300000 */
.L_x_121:
[----:B------:R-:W-:-:S04]  /*d410*/  ULEA UR4, UR5, UR49, 0x3 ;  /* 0x0000003105047291 */ /* 0x000fc8000f8e183f */
[----:B------:R-:W-:-:S04]  /*d420*/  UIADD3 UR4, UR4, 0x50, URZ ;  /* 0x0000005004047890 */ /* 0x000fc8000fffe03f */
[----:B------:R-:W-:-:S09]  /*d430*/  UPRMT UR4, UR48, 0x654, UR4 ;  /* 0x0000065430047896 */ /* 0x000fd20008000004 */
[----:B------:R-:W-:Y:S03]  /*d440*/  SYNCS.ARRIVE.TRANS64.RED.A1T0 RZ, [UR4], RZ ;  /* 0x000000ffffff79a7 */ /* 0x000fe60008100404 */
.L_x_120:
[----:B------:R-:W-:Y:S05]  /*d450*/  BSYNC B0 ;  /* 0x0000000000007941 */ /* 0x000fea0003800000 */
.L_x_119:
        /* <DEDUP_REMOVED lines=8> */
.L_x_124:
[C---:B-1----:R-:W-:Y:S01]  /*d4e0*/  LEA R12, R0.reuse, UR49, 0x3 ;  /* 0x00000031000c7c11 */ /* 0x042fe2000f8e18ff */
[----:B------:R-:W-:Y:S01]  /*d4f0*/  @!P4 IMAD R14, R0, 0x2000, R20 ;  /* 0x00002000000ec824 */ /* 0x000fe200078e0214 */
[----:B------:R-:W-:Y:S01]  /*d500*/  SHF.L.U32 R13, R2, 0x1f, RZ ;  /* 0x0000001f020d7819 */ /* 0x000fe200000006ff */
[----:B------:R-:W-:Y:S03]  /*d510*/  BSSY B1, `(.L_x_125) ;  /* 0x0000004000017945 */ /* 0x000fe60003800000 */
[----:B------:R-:W1:Y:S01]  /*d520*/  SYNCS.PHASECHK.TRANS64.TRYWAIT P3, [R12+URZ+0x30], R13 ;  /* 0x0000300d0c0075a7 */ /* 0x000e62000806017f */
[----:B------:R-:W-:Y:S01]  /*d530*/  @!P4 LEA R15, R19, R14, 0x1 ;  /* 0x0000000e130fc211 */ /* 0x000fe200078e08ff */
[----:B-1----:R-:W-:Y:S06]  /*d540*/  @!P3 BRA `(.L_x_126) ;  /* 0x000000880058b947 */ /* 0x002fec0003800000 */
.L_x_366:
[----:B------:R-:W-:Y:S05]  /*d550*/  BSYNC B1 ;  /* 0x0000000000017941 */ /* 0x000fea0003800000 */
.L_x_125:
        /* <DEDUP_REMOVED lines=8> */
.L_x_123:
[----:B------:R-:W-:Y:S05]  /*d5e0*/  BSYNC B0 ;  /* 0x0000000000007941 */ /* 0x000fea0003800000 */
.L_x_122:
        /* <DEDUP_REMOVED lines=77> */
.L_x_128:
[----:B------:R-:W-:Y:S05]  /*dac0*/  BSYNC B0 ;  /* 0x0000000000007941 */ /* 0x000fea0003800000 */
.L_x_127:
[----:B------:R-:W-:Y:S06]  /*dad0*/  BAR.SYNC.DEFER_BLOCKING 0x1, 0x100 ;  /* 0x0044000000007b1d */ /* 0x000fec0000010000 */
[----:B------:R-:W-:Y:S04]  /*dae0*/  BSSY B0, `(.L_x_129) ;  /* 0x0000009000007945 */ /* 0x000fe80003800000 */
[----:B------:R-:W-:Y:S05]  /*daf0*/  @P0 BRA `(.L_x_130) ;  /* 0x00000000001c0947 */ /* 0x000fea0003800000 */
[----:B------:R-:W-:-:S13]  /*db00*/  ISETP.NE.AND P3, PT, R18, 0x3, PT ;  /* 0x000000031200780c */ /* 0x000fda0003f65270 */
[----:B------:R-:W-:Y:S05]  /*db10*/  @!P3 BRA `(.L_x_131) ;  /* 0x000000000004b947 */ /* 0x000fea0003800000 */
[----:B------:R-:W-:Y:S01]  /*db20*/  BPT.TRAP 0x1 ;  /* 0x000000040000795c */ /* 0x000fe20000300000 */
.L_x_131:
[----:B------:R-:W-:-:S04]  /*db30*/  ULEA UR4, UR5, UR49, 0x3 ;  /* 0x0000003105047291 */ /* 0x000fc8000f8e183f */
[----:B------:R-:W-:-:S04]  /*db40*/  UIADD3 UR4, UR4, 0x50, URZ ;  /* 0x0000005004047890 */ /* 0x000fc8000fffe03f */
[----:B------:R-:W-:-:S09]  /*db50*/  UPRMT UR4, UR48, 0x654, UR4 ;  /* 0x0000065430047896 */ /* 0x000fd20008000004 */
[----:B------:R-:W-:Y:S03]  /*db60*/  SYNCS.ARRIVE.TRANS64.RED.A1T0 RZ, [UR4], RZ ;  /* 0x000000ffffff79a7 */ /* 0x000fe60008100404 */
.L_x_130:
[----:B------:R-:W-:Y:S05]  /*db70*/  BSYNC B0 ;  /* 0x0000000000007941 */ /* 0x000fea0003800000 */
.L_x_129:
        /* <DEDUP_REMOVED lines=8> */
.L_x_134:
[C---:B-1----:R-:W-:Y:S01]  /*dc00*/  LEA R12, R0.reuse, UR49, 0x3 ;  /* 0x00000031000c7c11 */ /* 0x042fe2000f8e18ff */
[----:B------:R-:W-:Y:S01]  /*dc10*/  @!P4 IMAD R14, R0, 0x2000, R20 ;  /* 0x00002000000ec824 */ /* 0x000fe200078e0214 */
[----:B------:R-:W-:Y:S01]  /*dc20*/  SHF.L.U32 R13, R2, 0x1f, RZ ;  /* 0x0000001f020d7819 */ /* 0x000fe200000006ff */
[----:B------:R-:W-:Y:S03]  /*dc30*/  BSSY B1, `(.L_x_135) ;  /* 0x0000004000017945 */ /* 0x000fe60003800000 */
[----:B------:R-:W1:Y:S01]  /*dc40*/  SYNCS.PHASECHK.TRANS64.TRYWAIT P3, [R12+URZ+0x30], R13 ;  /* 0x0000300d0c0075a7 */ /* 0x000e62000806017f */
[----:B------:R-:W-:Y:S01]  /*dc50*/  @!P4 LEA R15, R19, R14, 0x1 ;  /* 0x0000000e130fc211 */ /* 0x000fe200078e08ff */
[----:B-1----:R-:W-:Y:S06]  /*dc60*/  @!P3 BRA `(.L_x_136) ;  /* 0x0000008000a4b947 */ /* 0x002fec0003800000 */
.L_x_367:
[----:B------:R-:W-:Y:S05]  /*dc70*/  BSYNC B1 ;  /* 0x0000000000017941 */ /* 0x000fea0003800000 */
.L_x_135:
        /* <DEDUP_REMOVED lines=8> */
.L_x_133:
[----:B------:R-:W-:Y:S05]  /*dd00*/  BSYNC B0 ;  /* 0x0000000000007941 */ /* 0x000fea0003800000 */
.L_x_132:
        /* <DEDUP_REMOVED lines=93> */
.L_x_138:
[----:B------:R-:W-:Y:S05]  /*e2e0*/  BSYNC B0 ;  /* 0x0000000000007941 */ /* 0x000fea0003800000 */
.L_x_137:
[----:B------:R-:W-:Y:S06]  /*e2f0*/  BAR.SYNC.DEFER_BLOCKING 0x1, 0x100 ;  /* 0x0044000000007b1d */ /* 0x000fec0000010000 */
[----:B------:R-:W-:Y:S04]  /*e300*/  BSSY B0, `(.L_x_139) ;  /* 0x0000009000007945 */ /* 0x000fe80003800000 */
[----:B------:R-:W-:Y:S05]  /*e310*/  @P0 BRA `(.L_x_140) ;  /* 0x00000000001c0947 */ /* 0x000fea0003800000 */
[----:B------:R-:W-:-:S13]  /*e320*/  ISETP.NE.AND P3, PT, R18, 0x3, PT ;  /* 0x000000031200780c */ /* 0x000fda0003f65270 */
[----:B------:R-:W-:Y:S05]  /*e330*/  @!P3 BRA `(.L_x_141) ;  /* 0x000000000004b947 */ /* 0x000fea0003800000 */
[----:B------:R-:W-:Y:S01]  /*e340*/  BPT.TRAP 0x1 ;  /* 0x000000040000795c */ /* 0x000fe20000300000 */
.L_x_141:
[----:B------:R-:W-:-:S04]  /*e350*/  ULEA UR4, UR5, UR49, 0x3 ;  /* 0x0000003105047291 */ /* 0x000fc8000f8e183f */
[----:B------:R-:W-:-:S04]  /*e360*/  UIADD3 UR4, UR4, 0x50, URZ ;  /* 0x0000005004047890 */ /* 0x000fc8000fffe03f */
[----:B------:R-:W-:-:S09]  /*e370*/  UPRMT UR4, UR48, 0x654, UR4 ;  /* 0x0000065430047896 */ /* 0x000fd20008000004 */
[----:B------:R-:W-:Y:S03]  /*e380*/  SYNCS.ARRIVE.TRANS64.RED.A1T0 RZ, [UR4], RZ ;  /* 0x000000ffffff79a7 */ /* 0x000fe60008100404 */
.L_x_140:
[----:B------:R-:W-:Y:S05]  /*e390*/  BSYNC B0 ;  /* 0x0000000000007941 */ /* 0x000fea0003800000 */
.L_x_139:
        /* <DEDUP_REMOVED lines=8> */
.L_x_144:
[C---:B-1----:R-:W-:Y:S01]  /*e420*/  LEA R12, R0.reuse, UR49, 0x3 ;  /* 0x00000031000c7c11 */ /* 0x042fe2000f8e18ff */
[----:B------:R-:W-:Y:S01]  /*e430*/  @!P4 IMAD R14, R0, 0x2000, R20 ;  /* 0x00002000000ec824 */ /* 0x000fe200078e0214 */
[----:B------:R-:W-:Y:S01]  /*e440*/  SHF.L.U32 R13, R2, 0x1f, RZ ;  /* 0x0000001f020d7819 */ /* 0x000fe200000006ff */
[----:B------:R-:W-:Y:S03]  /*e450*/  BSSY B1, `(.L_x_145) ;  /* 0x0000004000017945 */ /* 0x000fe60003800000 */
[----:B------:R-:W1:Y:S01]  /*e460*/  SYNCS.PHASECHK.TRANS64.TRYWAIT P3, [R12+URZ+0x30], R13 ;  /* 0x0000300d0c0075a7 */ /* 0x000e62000806017f */
[----:B------:R-:W-:Y:S01]  /*e470*/  @!P4 LEA R15, R19, R14, 0x1 ;  /* 0x0000000e130fc211 */ /* 0x000fe200078e08ff */
[----:B-1----:R-:W-:Y:S06]  /*e480*/  @!P3 BRA `(.L_x_146) ;  /* 0x0000007800b0b947 */ /* 0x002fec0003800000 */
.L_x_368:
[----:B------:R-:W-:Y:S05]  /*e490*/  BSYNC B1 ;  /* 0x0000000000017941 */ /* 0x000fea0003800000 */
.L_x_145:
        /* <DEDUP_REMOVED lines=8> */
.L_x_143:
[----:B------:R-:W-:Y:S05]  /*e520*/  BSYNC B0 ;  /* 0x0000000000007941 */ /* 0x000fea0003800000 */
.L_x_142:
        /* <DEDUP_REMOVED lines=77> */
.L_x_148:
[----:B------:R-:W-:Y:S05]  /*ea00*/  BSYNC B0 ;  /* 0x0000000000007941 */ /* 0x000fea0003800000 */
.L_x_147:
[----:B------:R-:W-:Y:S06]  /*ea10*/  BAR.SYNC.DEFER_BLOCKING 0x1, 0x100 ;  /* 0x0044000000007b1d */ /* 0x000fec0000010000 */
[----:B------:R-:W-:Y:S04]  /*ea20*/  BSSY B0, `(.L_x_149) ;  /* 0x0000009000007945 */ /* 0x000fe80003800000 */
[----:B------:R-:W-:Y:S05]  /*ea30*/  @P0 BRA `(.L_x_150) ;  /* 0x00000000001c0947 */ /* 0x000fea0003800000 */
[----:B------:R-:W-:-:S13]  /*ea40*/  ISETP.NE.AND P3, PT, R18, 0x3, PT ;  /* 0x000000031200780c */ /* 0x000fda0003f65270 */
[----:B------:R-:W-:Y:S05]  /*ea50*/  @!P3 BRA `(.L_x_151) ;  /* 0x000000000004b947 */ /* 0x000fea0003800000 */
[----:B------:R-:W-:Y:S01]  /*ea60*/  BPT.TRAP 0x1 ;  /* 0x000000040000795c */ /* 0x000fe20000300000 */
.L_x_151:
[----:B------:R-:W-:-:S04]  /*ea70*/  ULEA UR4, UR5, UR49, 0x3 ;  /* 0x0000003105047291 */ /* 0x000fc8000f8e183f */
[----:B------:R-:W-:-:S04]  /*ea80*/  UIADD3 UR4, UR4, 0x50, URZ ;  /* 0x0000005004047890 */ /* 0x000fc8000fffe03f */
[----:B------:R-:W-:-:S09]  /*ea90*/  UPRMT UR4, UR48, 0x654, UR4 ;  /* 0x0000065430047896 */ /* 0x000fd20008000004 */
[----:B------:R-:W-:Y:S03]  /*eaa0*/  SYNCS.ARRIVE.TRANS64.RED.A1T0 RZ, [UR4], RZ ;  /* 0x000000ffffff79a7 */ /* 0x000fe60008100404 */
.L_x_150:
[----:B------:R-:W-:Y:S05]  /*eab0*/  BSYNC B0 ;  /* 0x0000000000007941 */ /* 0x000fea0003800000 */
.L_x_149:
        /* <DEDUP_REMOVED lines=8> */
.L_x_154:
[C---:B-1----:R-:W-:Y:S01]  /*eb40*/  LEA R12, R0.reuse, UR49, 0x3 ;  /* 0x00000031000c7c11 */ /* 0x042fe2000f8e18ff */
[----:B------:R-:W-:Y:S01]  /*eb50*/  @!P4 IMAD R14, R0, 0x2000, R20 ;  /* 0x00002000000ec824 */ /* 0x000fe200078e0214 */
[----:B------:R-:W-:Y:S01]  /*eb60*/  SHF.L.U32 R13, R2, 0x1f, RZ ;  /* 0x0000001f020d7819 */ /* 0x000fe200000006ff */
[----:B------:R-:W-:Y:S03]  /*eb70*/  BSSY B1, `(.L_x_155) ;  /* 0x0000004000017945 */ /* 0x000fe60003800000 */
[----:B------:R-:W1:Y:S01]  /*eb80*/  SYNCS.PHASECHK.TRANS64.TRYWAIT P3, [R12+URZ+0x30], R13 ;  /* 0x0000300d0c0075a7 */ /* 0x000e62000806017f */
[----:B------:R-:W-:Y:S01]  /*eb90*/  @!P4 LEA R15, R19, R14, 0x1 ;  /* 0x0000000e130fc211 */ /* 0x000fe200078e08ff */
[----:B-1----:R-:W-:Y:S06]  /*eba0*/  @!P3 BRA `(.L_x_156) ;  /* 0x0000007000fcb947 */ /* 0x002fec0003800000 */
.L_x_369:
[----:B------:R-:W-:Y:S05]  /*ebb0*/  BSYNC B1 ;  /* 0x0000000000017941 */ /* 0x000fea0003800000 */
.L_x_155:
        /* <DEDUP_REMOVED lines=8> */
.L_x_153:
[----:B------:R-:W-:Y:S05]  /*ec40*/  BSYNC B0 ;  /* 0x0000000000007941 */ /* 0x000fea0003800000 */
.L_x_152:
        /* <DEDUP_REMOVED lines=93> */
.L_x_158:
[----:B------:R-:W-:Y:S05]  /*f220*/  BSYNC B0 ;  /* 0x0000000000007941 */ /* 0x000fea0003800000 */
.L_x_157:
[----:B------:R-:W-:Y:S06]  /*f230*/  BAR.SYNC.DEFER_BLOCKING 0x1, 0x100 ;  /* 0x0044000000007b1d */ /* 0x000fec0000010000 */
[----:B------:R-:W-:Y:S04]  /*f240*/  BSSY B0, `(.L_x_159) ;  /* 0x0000009000007945 */ /* 0x000fe80003800000 */
[----:B------:R-:W-:Y:S05]  /*f250*/  @P0 BRA `(.L_x_160) ;  /* 0x00000000001c0947 */ /* 0x000fea0003800000 */
[----:B------:R-:W-:-:S13]  /*f260*/  ISETP.NE.AND P3, PT, R18, 0x3, PT ;  /* 0x000000031200780c */ /* 0x000fda0003f65270 */
[----:B------:R-:W-:Y:S05]  /*f270*/  @!P3 BRA `(.L_x_161) ;  /* 0x000000000004b947 */ /* 0x000fea0003800000 */
[----:B------:R-:W-:Y:S01]  /*f280*/  BPT.TRAP 0x1 ;  /* 0x000000040000795c */ /* 0x000fe20000300000 */
.L_x_161:
[----:B------:R-:W-:-:S04]  /*f290*/  ULEA UR4, UR5, UR49, 0x3 ;  /* 0x0000003105047291 */ /* 0x000fc8000f8e183f */
[----:B------:R-:W-:-:S04]  /*f2a0*/  UIADD3 UR4, UR4, 0x50, URZ ;  /* 0x0000005004047890 */ /* 0x000fc8000fffe03f */
[----:B------:R-:W-:-:S09]  /*f2b0*/  UPRMT UR4, UR48, 0x654, UR4 ;  /* 0x0000065430047896 */ /* 0x000fd20008000004 */
[----:B------:R-:W-:Y:S03]  /*f2c0*/  SYNCS.ARRIVE.TRANS64.RED.A1T0 RZ, [UR4], RZ ;  /* 0x000000ffffff79a7 */ /* 0x000fe60008100404 */
.L_x_160:
[----:B------:R-:W-:Y:S05]  /*f2d0*/  BSYNC B0 ;  /* 0x0000000000007941 */ /* 0x000fea0003800000 */
.L_x_159:
        /* <DEDUP_REMOVED lines=8> */
.L_x_164:
[C---:B-1----:R-:W-:Y:S01]  /*f360*/  LEA R12, R0.reuse, UR49, 0x3 ;  /* 0x00000031000c7c11 */ /* 0x042fe2000f8e18ff */
[----:B------:R-:W-:Y:S01]  /*f370*/  @!P4 IMAD R14, R0, 0x2000, R20 ;  /* 0x00002000000ec824 */ /* 0x000fe200078e0214 */
[----:B------:R-:W-:Y:S01]  /*f380*/  SHF.L.U32 R13, R2, 0x1f, RZ ;  /* 0x0000001f020d7819 */ /* 0x000fe200000006ff */
[----:B------:R-:W-:Y:S03]  /*f390*/  BSSY B1, `(.L_x_165) ;  /* 0x0000004000017945 */ /* 0x000fe60003800000 */
[----:B------:R-:W1:Y:S01]  /*f3a0*/  SYNCS.PHASECHK.TRANS64.TRYWAIT P3, [R12+URZ+0x30], R13 ;  /* 0x0000300d0c0075a7 */ /* 0x000e62000806017f */
[----:B------:R-:W-:Y:S01]  /*f3b0*/  @!P4 LEA R15, R19, R14, 0x1 ;  /* 0x0000000e130fc211 */ /* 0x000fe200078e08ff */
[----:B-1----:R-:W-:Y:S06]  /*f3c0*/  @!P3 BRA `(.L_x_166) ;  /* 0x0000006c0008b947 */ /* 0x002fec0003800000 */
.L_x_370:
[----:B------:R-:W-:Y:S05]  /*f3d0*/  BSYNC B1 ;  /* 0x0000000000017941 */ /* 0x000fea0003800000 */
.L_x_165:
        /* <DEDUP_REMOVED lines=8> */
.L_x_163:
[----:B------:R-:W-:Y:S05]  /*f460*/  BSYNC B0 ;  /* 0x0000000000007941 */ /* 0x000fea0003800000 */
.L_x_162:
        /* <DEDUP_REMOVED lines=77> */
.L_x_168:
[----:B------:R-:W-:Y:S05]  /*f940*/  BSYNC B0 ;  /* 0x0000000000007941 */ /* 0x000fea0003800000 */
.L_x_167:
[----:B------:R-:W-:Y:S06]  /*f950*/  BAR.SYNC.DEFER_BLOCKING 0x1, 0x100 ;  /* 0x0044000000007b1d */ /* 0x000fec0000010000 */
[----:B------:R-:W-:Y:S04]  /*f960*/  BSSY B0, `(.L_x_169) ;  /* 0x0000009000007945 */ /* 0x000fe80003800000 */
[----:B------:R-:W-:Y:S05]  /*f970*/  @P0 BRA `(.L_x_170) ;  /* 0x00000000001c0947 */ /* 0x000fea0003800000 */
[----:B------:R-:W-:-:S13]  /*f980*/  ISETP.NE.AND P3, PT, R18, 0x3, PT ;  /* 0x000000031200780c */ /* 0x000fda0003f65270 */
[----:B------:R-:W-:Y:S05]  /*f990*/  @!P3 BRA `(.L_x_171) ;  /* 0x000000000004b947 */ /* 0x000fea0003800000 */
[----:B------:R-:W-:Y:S01]  /*f9a0*/  BPT.TRAP 0x1 ;  /* 0x000000040000795c */ /* 0x000fe20000300000 */
.L_x_171:
[----:B------:R-:W-:-:S04]  /*f9b0*/  ULEA UR4, UR5, UR49, 0x3 ;  /* 0x0000003105047291 */ /* 0x000fc8000f8e183f */
[----:B------:R-:W-:-:S04]  /*f9c0*/  UIADD3 UR4, UR4, 0x50, URZ ;  /* 0x0000005004047890 */ /* 0x000fc8000fffe03f */
[----:B------:R-:W-:-:S09]  /*f9d0*/  UPRMT UR4, UR48, 0x654, UR4 ;  /* 0x0000065430047896 */ /* 0x000fd20008000004 */
[----:B------:R-:W-:Y:S03]  /*f9e0*/  SYNCS.ARRIVE.TRANS64.RED.A1T0 RZ, [UR4], RZ ;  /* 0x000000ffffff79a7 */ /* 0x000fe60008100404 */
.L_x_170:
[----:B------:R-:W-:Y:S05]  /*f9f0*/  BSYNC B0 ;  /* 0x0000000000007941 */ /* 0x000fea0003800000 */
.L_x_169:
        /* <DEDUP_REMOVED lines=8> */
.L_x_174:
[C---:B-1----:R-:W-:Y:S01]  /*fa80*/  LEA R12, R0.reuse, UR49, 0x3 ;  /* 0x00000031000c7c11 */ /* 0x042fe2000f8e18ff */
[----:B------:R-:W-:Y:S01]  /*fa90*/  @!P4 IMAD R14, R0, 0x2000, R20 ;  /* 0x00002000000ec824 */ /* 0x000fe200078e0214 */
[----:B------:R-:W-:Y:S01]  /*faa0*/  SHF.L.U32 R13, R2, 0x1f, RZ ;  /* 0x0000001f020d7819 */ /* 0x000fe200000006ff */
[----:B------:R-:W-:Y:S03]  /*fab0*/  BSSY B1, `(.L_x_175) ;  /* 0x0000004000017945 */ /* 0x000fe60003800000 */
[----:B------:R-:W1:Y:S01]  /*fac0*/  SYNCS.PHASECHK.TRANS64.TRYWAIT P3, [R12+URZ+0x30], R13 ;  /* 0x0000300d0c0075a7 */ /* 0x000e62000806017f */
[----:B------:R-:W-:Y:S01]  /*fad0*/  @!P4 LEA R15, R19, R14, 0x1 ;  /* 0x0000000e130fc211 */ /* 0x000fe200078e08ff */
[----:B-1----:R-:W-:Y:S06]  /*fae0*/  @!P3 BRA `(.L_x_176) ;  /* 0x000000640054b947 */ /* 0x002fec0003800000 */
.L_x_371:
[----:B------:R-:W-:Y:S05]  /*faf0*/  BSYNC B1 ;  /* 0x0000000000017941 */ /* 0x000fea0003800000 */
.L_x_175:
        /* <DEDUP_REMOVED lines=8> */
.L_x_173:
[----:B------:R-:W-:Y:S05]  /*fb80*/  BSYNC B0 ;  /* 0x0000000000007941 */ /* 0x000fea0003800000 */
.L_x_172:
        /* <DEDUP_REMOVED lines=25> */
[C---:B------:R-:W-:Y:S01]  /*fd20*/  FMUL R27, R17.reuse, R27 ;  /* 0x0000001b111b7220 */ /* 0x040fe20000400000 */
[C---:B------:R-:W-:Y:S02]  /*fd30*/  FFMA R25, R16.reuse, R24, R25 ;  /* 0x0000001810197223 */ /* 0x040fe40000000019 */
        /* <DEDUP_REMOVED lines=10> */
[C---:B------:R-:W-:Y:S01]  /*fde0*/  FMUL R31, R17.reuse, R30 ;  /* 0x0000001e111f7220 */ /* 0x040fe20000400000 */
[----:B------:R-:W-:Y:S02]  /*fdf0*/  HADD2.F32 R30, -RZ, R11.H0_H0 ;  /* 0x2000000bff1e7230 */ /* 0x000fe40000004100 */
[----:B------:R-:W-:Y:S01]  /*fe00*/  FFMA R24, R16, R26, R27 ;  /* 0x0000001a10187223 */ /* 0x000fe2000000001b */
        /* <DEDUP_REMOVED lines=53> */
.L_x_178:
[----:B------:R-:W-:Y:S05]  /*10160*/  BSYNC B0 ;  /* 0x0000000000007941 */ /* 0x000fea0003800000 */
.L_x_177:
[----:B------:R-:W-:Y:S06]  /*10170*/  BAR.SYNC.DEFER_BLOCKING 0x1, 0x100 ;  /* 0x0044000000007b1d */ /* 0x000fec0000010000 */
[----:B------:R-:W-:Y:S04]  /*10180*/  BSSY B0, `(.L_x_179) ;  /* 0x0000009000007945 */ /* 0x000fe80003800000 */
[----:B------:R-:W-:Y:S05]  /*10190*/  @P0 BRA `(.L_x_180) ;  /* 0x00000000001c0947 */ /* 0x000fea0003800000 */
[----:B------:R-:W-:-:S13]  /*101a0*/  ISETP.NE.AND P3, PT, R18, 0x3, PT ;  /* 0x000000031200780c */ /* 0x000fda0003f65270 */
[----:B------:R-:W-:Y:S05]  /*101b0*/  @!P3 BRA `(.L_x_181) ;  /* 0x000000000004b947 */ /* 0x000fea0003800000 */
[----:B------:R-:W-:Y:S01]  /*101c0*/  BPT.TRAP 0x1 ;  /* 0x000000040000795c */ /* 0x000fe20000300000 */
.L_x_181:
[----:B------:R-:W-:-:S04]  /*101d0*/  ULEA UR4, UR5, UR49, 0x3 ;  /* 0x0000003105047291 */ /* 0x000fc8000f8e183f */
[----:B------:R-:W-:-:S04]  /*101e0*/  UIADD3 UR4, UR4, 0x50, URZ ;  /* 0x0000005004047890 */ /* 0x000fc8000fffe03f */
[----:B------:R-:W-:-:S09]  /*101f0*/  UPRMT UR4, UR48, 0x654, UR4 ;  /* 0x0000065430047896 */ /* 0x000fd20008000004 */
[----:B------:R-:W-:Y:S03]  /*10200*/  SYNCS.ARRIVE.TRANS64.RED.A1T0 RZ, [UR4], RZ ;  /* 0x000000ffffff79a7 */ /* 0x000fe60008100404 */
.L_x_180:
[----:B------:R-:W-:Y:S05]  /*10210*/  BSYNC B0 ;  /* 0x0000000000007941 */ /* 0x000fea0003800000 */
.L_x_179:
        /* <DEDUP_REMOVED lines=8> */
.L_x_184:
[C---:B-1----:R-:W-:Y:S01]  /*102a0*/  LEA R12, R0.reuse, UR49, 0x3 ;  /* 0x00000031000c7c11 */ /* 0x042fe2000f8e18ff */
[----:B------:R-:W-:Y:S01]  /*102b0*/  @!P4 IMAD R14, R0, 0x2000, R20 ;  /* 0x00002000000ec824 */ /* 0x000fe200078e0214 */
[----:B------:R-:W-:Y:S01]  /*102c0*/  SHF.L.U32 R13, R2, 0x1f, RZ ;  /* 0x0000001f020d7819 */ /* 0x000fe200000006ff */
[----:B------:R-:W-:Y:S03]  /*102d0*/  BSSY B1, `(.L_x_185) ;  /* 0x0000004000017945 */ /* 0x000fe60003800000 */
[----:B------:R-:W1:Y:S01]  /*102e0*/  SYNCS.PHASECHK.TRANS64.TRYWAIT P3, [R12+URZ+0x30], R13 ;  /* 0x0000300d0c0075a7 */ /* 0x000e62000806017f */
[----:B------:R-:W-:Y:S01]  /*102f0*/  @!P4 LEA R15, R19, R14, 0x1 ;  /* 0x0000000e130fc211 */ /* 0x000fe200078e08ff */
[----:B-1----:R-:W-:Y:S06]  /*10300*/  @!P3 BRA `(.L_x_186) ;  /* 0x0000005c0060b947 */ /* 0x002fec0003800000 */
.L_x_372:
[----:B------:R-:W-:Y:S05]  /*10310*/  BSYNC B1 ;  /* 0x0000000000017941 */ /* 0x000fea0003800000 */
.L_x_185:
        /* <DEDUP_REMOVED lines=8> */
.L_x_183:
[----:B------:R-:W-:Y:S05]  /*103a0*/  BSYNC B0 ;  /* 0x0000000000007941 */ /* 0x000fea0003800000 */
.L_x_182:
        /* <DEDUP_REMOVED lines=77> */
.L_x_188:
[----:B------:R-:W-:Y:S05]  /*10880*/  BSYNC B0 ;  /* 0x0000000000007941 */ /* 0x000fea0003800000 */
.L_x_187:
[----:B------:R-:W-:Y:S06]  /*10890*/  BAR.SYNC.DEFER_BLOCKING 0x1, 0x100 ;  /* 0x0044000000007b1d */ /* 0x000fec0000010000 */
[----:B------:R-:W-:Y:S04]  /*108a0*/  BSSY B0, `(.L_x_189) ;  /* 0x0000009000007945 */ /* 0x000fe80003800000 */
[----:B------:R-:W-:Y:S05]  /*108b0*/  @P0 BRA `(.L_x_190) ;  /* 0x00000000001c0947 */ /* 0x000fea0003800000 */
[----:B------:R-:W-:-:S13]  /*108c0*/  ISETP.NE.AND P3, PT, R18, 0x3, PT ;  /* 0x000000031200780c */ /* 0x000fda0003f65270 */
[----:B------:R-:W-:Y:S05]  /*108d0*/  @!P3 BRA `(.L_x_191) ;  /* 0x000000000004b947 */ /* 0x000fea0003800000 */
[----:B------:R-:W-:Y:S01]  /*108e0*/  BPT.TRAP 0x1 ;  /* 0x000000040000795c */ /* 0x000fe20000300000 */
.L_x_191:
[----:B------:R-:W-:-:S04]  /*108f0*/  ULEA UR4, UR5, UR49, 0x3 ;  /* 0x0000003105047291 */ /* 0x000fc8000f8e183f */
[----:B------:R-:W-:-:S04]  /*10900*/  UIADD3 UR4, UR4, 0x50, URZ ;  /* 0x0000005004047890 */ /* 0x000fc8000fffe03f */
[----:B------:R-:W-:-:S09]  /*10910*/  UPRMT UR4, UR48, 0x654, UR4 ;  /* 0x0000065430047896 */ /* 0x000fd20008000004 */
[----:B------:R-:W-:Y:S03]  /*10920*/  SYNCS.ARRIVE.TRANS64.RED.A1T0 RZ, [UR4], RZ ;  /* 0x000000ffffff79a7 */ /* 0x000fe60008100404 */
.L_x_190:
[----:B------:R-:W-:Y:S05]  /*10930*/  BSYNC B0 ;  /* 0x0000000000007941 */ /* 0x000fea0003800000 */
.L_x_189:
        /* <DEDUP_REMOVED lines=8> */
.L_x_194:
[C---:B-1----:R-:W-:Y:S01]  /*109c0*/  LEA R12, R0.reuse, UR49, 0x3 ;  /* 0x00000031000c7c11 */ /* 0x042fe2000f8e18ff */
[----:B------:R-:W-:Y:S01]  /*109d0*/  @!P4 IMAD R14, R0, 0x2000, R20 ;  /* 0x00002000000ec824 */ /* 0x000fe200078e0214 */
[----:B------:R-:W-:Y:S01]  /*109e0*/  SHF.L.U32 R13, R2, 0x1f, RZ ;  /* 0x0000001f020d7819 */ /* 0x000fe200000006ff */
[----:B------:R-:W-:Y:S03]  /*109f0*/  BSSY B1, `(.L_x_195) ;  /* 0x0000004000017945 */ /* 0x000fe60003800000 */
[----:B------:R-:W1:Y:S01]  /*10a00*/  SYNCS.PHASECHK.TRANS64.TRYWAIT P3, [R12+URZ+0x30], R13 ;  /* 0x0000300d0c0075a7 */ /* 0x000e62000806017f */
[----:B------:R-:W-:Y:S01]  /*10a10*/  @!P4 LEA R15, R19, R14, 0x1 ;  /* 0x0000000e130fc211 */ /* 0x000fe200078e08ff */
[----:B-1----:R-:W-:Y:S06]  /*10a20*/  @!P3 BRA `(.L_x_196) ;  /* 0x0000005400acb947 */ /* 0x002fec0003800000 */
.L_x_373:
[----:B------:R-:W-:Y:S05]  /*10a30*/  BSYNC B1 ;  /* 0x0000000000017941 */ /* 0x000fea0003800000 */
.L_x_195:
        /* <DEDUP_REMOVED lines=8> */
.L_x_193:
[----:B------:R-:W-:Y:S05]  /*10ac0*/  BSYNC B0 ;  /* 0x0000000000007941 */ /* 0x000fea0003800000 */
.L_x_192:
[----:B-1----:R-:W2:Y:S04]  /*10ad0*/  LDL.LU R13, [R1+0x1c0] ;  /* 0x0001c000010d7983 */ /* 0x002ea80000300800 */
        /* <DEDUP_REMOVED lines=15> */
[--C-:B----4-:R-:W-:Y:S01]  /*10bd0*/  HADD2.F32 R38, -RZ, R7.reuse.H0_H0 ;  /* 0x20000007ff267230 */ /* 0x110fe20000004100 */
[----:B------:R-:W-:Y:S05]  /*10be0*/  WARPSYNC.ALL ;  /* 0x0000000000007948 */ /* 0x000fea0003800000 */
[----:B------:R-:W-:Y:S01]  /*10bf0*/  HADD2.F32 R40, -RZ, R7.H1_H1 ;  /* 0x30000007ff287230 */ /* 0x000fe20000004100 */
[----:B------:R-:W-:Y:S01]  /*10c00*/  BSSY B0, `(.L_x_197) ;  /* 0x000004a000007945 */ /* 0x000fe20003800000 */
[C---:B--2---:R-:W-:Y:S01]  /*10c10*/  FMUL R13, R17.reuse, R13 ;  /* 0x0000000d110d7220 */ /* 0x044fe20000400000 */
[C---:B-----5:R-:W-:Y:S01]  /*10c20*/  FMUL R15, R17.reuse, R15 ;  /* 0x0000000f110f7220 */ /* 0x060fe20000400000 */
[C---:B---3--:R-:W-:Y:S01]  /*10c30*/  FMUL R25, R17.reuse, R25 ;  /* 0x0000001911197220 */ /* 0x048fe20000400000 */
[C---:B------:R-:W-:Y:S01]  /*10c40*/  FMUL R27, R17.reuse, R27 ;  /* 0x0000001b111b7220 */ /* 0x040fe20000400000 */
[C---:B------:R-:W-:Y:S01]  /*10c50*/  FMUL R29, R17.reuse, R29 ;  /* 0x0000001d111d7220 */ /* 0x040fe20000400000 */
[C---:B------:R-:W-:Y:S01]  /*10c60*/  FMUL R31, R17.reuse, R31 ;  /* 0x0000001f111f7220 */ /* 0x040fe20000400000 */
[C---:B------:R-:W-:Y:S01]  /*10c70*/  FMUL R33, R17.reuse, R33 ;  /* 0x0000002111217220 */ /* 0x040fe20000400000 */
[C---:B------:R-:W-:Y:S01]  /*10c80*/  FMUL R35, R17.reuse, R35 ;  /* 0x0000002311237220 */ /* 0x040fe20000400000 */
[----:B------:R-:W-:Y:S01]  /*10c90*/  FMUL R37, R17, R36 ;  /* 0x0000002411257220 */ /* 0x000fe20000400000 */
[----:B------:R-:W-:-:S02]  /*10ca0*/  HADD2.F32 R36, -RZ, R6.H1_H1 ;  /* 0x30000006ff247230 */ /* 0x000fc40000004100 */
[C---:B------:R-:W-:Y:S01]  /*10cb0*/  FMUL R39, R17.reuse, R34 ;  /* 0x0000002211277220 */ /* 0x040fe20000400000 */
[----:B------:R-:W-:Y:S02]  /*10cc0*/  HADD2.F32 R34, -RZ, R5.H0_H0 ;  /* 0x20000005ff227230 */ /* 0x000fe40000004100 */
[C---:B------:R-:W-:Y:S01]  /*10cd0*/  FMUL R41, R17.reuse, R32 ;  /* 0x0000002011297220 */ /* 0x040fe20000400000 */
[----:B------:R-:W-:Y:S02]  /*10ce0*/  HADD2.F32 R32, -RZ, R4.H1_H1 ;  /* 0x30000004ff207230 */ /* 0x000fe40000004100 */
[----:B------:R-:W-:Y:S01]  /*10cf0*/  FMUL R43, R17, R12 ;  /* 0x0000000c112b7220 */ /* 0x000fe20000400000 */
[----:B------:R-:W-:Y:S02]  /*10d00*/  HADD2.F32 R12, -RZ, R8.H0_H0 ;  /* 0x20000008ff0c7230 */ /* 0x000fe40000004100 */
[----:B------:R-:W-:Y:S01]  /*10d10*/  FFMA R41, R16, R34, R41 ;  /* 0x0000002210297223 */ /* 0x000fe20000000029 */
[----:B------:R-:W-:-:S02]  /*10d20*/  HADD2.F32 R34, -RZ, R6.H0_H0 ;  /* 0x20000006ff227230 */ /* 0x000fc40000004100 */
[C---:B------:R-:W-:Y:S01]  /*10d30*/  FMUL R45, R17.reuse, R30 ;  /* 0x0000001e112d7220 */ /* 0x040fe20000400000 */
[----:B------:R-:W-:Y:S02]  /*10d40*/  HADD2.F32 R30, -RZ, R10.H1_H1 ;  /* 0x3000000aff1e7230 */ /* 0x000fe40000004100 */
[C---:B------:R-:W-:Y:S01]  /*10d50*/  FFMA R13, R16.reuse, R12, R13 ;  /* 0x0000000c100d7223 */ /* 0x040fe2000000000d */
[----:B------:R-:W-:Y:S02]  /*10d60*/  HADD2.F32 R12, -RZ, R8.H1_H1 ;  /* 0x30000008ff0c7230 */ /* 0x000fe40000004100 */
[C---:B------:R-:W-:Y:S01]  /*10d70*/  FMUL R47, R17.reuse, R26 ;  /* 0x0000001a112f7220 */ /* 0x040fe20000400000 */
[----:B------:R-:W-:Y:S02]  /*10d80*/  HADD2.F32 R26, -RZ, R10.H0_H0 ;  /* 0x2000000aff1a7230 */ /* 0x000fe40000004100 */
[----:B------:R-:W-:Y:S01]  /*10d90*/  FFMA R45, R16, R34, R45 ;  /* 0x00000022102d7223 */ /* 0x000fe2000000002d */
[----:B------:R-:W-:Y:S01]  /*10da0*/  FMUL R49, R17, R24 ;  /* 0x0000001811317220 */ /* 0x000fe20000400000 */
[----:B------:R-:W-:-:S02]  /*10db0*/  HADD2.F32 R24, -RZ, R9.H1_H1 ;  /* 0x30000009ff187230 */ /* 0x000fc40000004100 */
[C---:B------:R-:W-:Y:S01]  /*10dc0*/  FFMA R12, R16.reuse, R12, R15 ;  /* 0x0000000c100c7223 */ /* 0x040fe2000000000f */
[C---:B------:R-:W-:Y:S01]  /*10dd0*/  FFMA R29, R16.reuse, R26, R29 ;  /* 0x0000001a101d7223 */ /* 0x040fe2000000001d */
[----:B------:R-:W-:Y:S01]  /*10de0*/  FMUL R51, R17, R14 ;  /* 0x0000000e11337220 */ /* 0x000fe20000400000 */
[----:B------:R-:W-:Y:S02]  /*10df0*/  HADD2.F32 R14, -RZ, R9.H0_H0 ;  /* 0x20000009ff0e7230 */ /* 0x000fe40000004100 */
[C---:B------:R-:W-:Y:S01]  /*10e00*/  FFMA R34, R16.reuse, R36, R47 ;  /* 0x0000002410227223 */ /* 0x040fe2000000002f */
[--C-:B------:R-:W-:Y:S02]  /*10e10*/  HADD2.F32 R15, -RZ, R11.reuse.H0_H0 ;  /* 0x2000000bff0f7230 */ /* 0x100fe40000004100 */
[C---:B------:R-:W-:Y:S01]  /*10e20*/  FFMA R49, R16.reuse, R38, R49 ;  /* 0x0000002610317223 */ /* 0x040fe20000000031 */
[----:B------:R-:W-:Y:S02]  /*10e30*/  HADD2.F32 R26, -RZ, R11.H1_H1 ;  /* 0x3000000bff1a7230 */ /* 0x000fe40000004100 */
[C---:B------:R-:W-:Y:S01]  /*10e40*/  FFMA R25, R16.reuse, R14, R25 ;  /* 0x0000000e10197223 */ /* 0x040fe20000000019 */
[C---:B------:R-:W-:Y:S01]  /*10e50*/  FFMA R14, R16.reuse, R24, R27 ;  /* 0x00000018100e7223 */ /* 0x040fe2000000001b */
[----:B------:R-:W-:Y:S01]  /*10e60*/  FFMA R24, R16, R30, R31 ;  /* 0x0000001e10187223 */ /* 0x000fe2000000001f */
[----:B------:R-:W-:-:S02]  /*10e70*/  HADD2.F32 R30, -RZ, R4.H0_H0 ;  /* 0x20000004ff1e7230 */ /* 0x000fc40000004100 */
[C---:B------:R-:W-:Y:S01]  /*10e80*/  FFMA R33, R16.reuse, R15, R33 ;  /* 0x0000000f10217223 */ /* 0x040fe20000000021 */
[C---:B------:R-:W-:Y:S01]  /*10e90*/  FFMA R26, R16.reuse, R26, R35 ;  /* 0x0000001a101a7223 */ /* 0x040fe20000000023 */
[----:B------:R-:W-:Y:S01]  /*10ea0*/  FFMA R36, R16, R40, R51 ;  /* 0x0000002810247223 */ /* 0x000fe20000000033 */
[----:B------:R-:W-:Y:S01]  /*10eb0*/  F2FP.RELU.F16.F32.PACK_AB R12, R12, R13 ;  /* 0x0000000d0c0c723e */ /* 0x000fe200000008ff */
[C---:B------:R-:W-:Y:S01]  /*10ec0*/  FFMA R37, R16.reuse, R30, R37 ;  /* 0x0000001e10257223 */ /* 0x040fe20000000025 */
[----:B------:R-:W-:Y:S01]  /*10ed0*/  FFMA R30, R16, R32, R39 ;  /* 0x00000020101e7223 */ /* 0x000fe20000000027 */
[----:B------:R-:W-:Y:S01]  /*10ee0*/  HADD2.F32 R32, -RZ, R5.H1_H1 ;  /* 0x30000005ff207230 */ /* 0x000fe20000004100 */
[----:B------:R-:W-:Y:S02]  /*10ef0*/  F2FP.RELU.F16.F32.PACK_AB R13, R14, R25 ;  /* 0x000000190e0d723e */ /* 0x000fe400000008ff */
[----:B------:R-:W-:Y:S02]  /*10f00*/  F2FP.RELU.F16.F32.PACK_AB R14, R24, R29 ;  /* 0x0000001d180e723e */ /* 0x000fe400000008ff */
[----:B------:R-:W-:Y:S01]  /*10f10*/  FFMA R32, R16, R32, R43 ;  /* 0x0000002010207223 */ /* 0x000fe2000000002b */
[----:B------:R-:W-:-:S02]  /*10f20*/  F2FP.RELU.F16.F32.PACK_AB R15, R26, R33 ;  /* 0x000000211a0f723e */ /* 0x000fc400000008ff */
        /* <DEDUP_REMOVED lines=23> */
.L_x_198:
[----:B------:R-:W-:Y:S05]  /*110a0*/  BSYNC B0 ;  /* 0x0000000000007941 */ /* 0x000fea0003800000 */
.L_x_197:
[----:B------:R-:W-:Y:S06]  /*110b0*/  BAR.SYNC.DEFER_BLOCKING 0x1, 0x100 ;  /* 0x0044000000007b1d */ /* 0x000fec0000010000 */
[----:B------:R-:W-:Y:S04]  /*110c0*/  BSSY B0, `(.L_x_199) ;  /* 0x0000009000007945 */ /* 0x000fe80003800000 */
[----:B------:R-:W-:Y:S05]  /*110d0*/  @P0 BRA `(.L_x_200) ;  /* 0x00000000001c0947 */ /* 0x000fea0003800000 */
[----:B------:R-:W-:-:S13]  /*110e0*/  ISETP.NE.AND P3, PT, R18, 0x3, PT ;  /* 0x000000031200780c */ /* 0x000fda0003f65270 */
[----:B------:R-:W-:Y:S05]  /*110f0*/  @!P3 BRA `(.L_x_201) ;  /* 0x000000000004b947 */ /* 0x000fea0003800000 */
[----:B------:R-:W-:Y:S01]  /*11100*/  BPT.TRAP 0x1 ;  /* 0x000000040000795c */ /* 0x000fe20000300000 */
.L_x_201:
[----:B------:R-:W-:-:S04]  /*11110*/  ULEA UR4, UR5, UR49, 0x3 ;  /* 0x0000003105047291 */ /* 0x000fc8000f8e183f */
[----:B------:R-:W-:-:S04]  /*11120*/  UIADD3 UR4, UR4, 0x50, URZ ;  /* 0x0000005004047890 */ /* 0x000fc8000fffe03f */
[----:B------:R-:W-:-:S09]  /*11130*/  UPRMT UR4, UR48, 0x654, UR4 ;  /* 0x0000065430047896 */ /* 0x000fd20008000004 */
[----:B------:R-:W-:Y:S03]  /*11140*/  SYNCS.ARRIVE.TRANS64.RED.A1T0 RZ, [UR4], RZ ;  /* 0x000000ffffff79a7 */ /* 0x000fe60008100404 */
.L_x_200:
[----:B------:R-:W-:Y:S05]  /*11150*/  BSYNC B0 ;  /* 0x0000000000007941 */ /* 0x000fea0003800000 */
.L_x_199:
        /* <DEDUP_REMOVED lines=8> */
.L_x_204:
[----:B-1----:R-:W-:Y:S01]  /*111e0*/  SHF.L.U32 R12, R2, 0x1f, RZ ;  /* 0x0000001f020c7819 */ /* 0x002fe200000006ff */
[----:B------:R-:W-:Y:S01]  /*111f0*/  BSSY B1, `(.L_x_205) ;  /* 0x0000006000017945 */ /* 0x000fe20003800000 */
[C---:B------:R-:W-:Y:S01]  /*11200*/  LEA R13, R0.reuse, UR49, 0x3 ;  /* 0x00000031000d7c11 */ /* 0x040fe2000f8e18ff */
[----:B------:R-:W-:-:S03]  /*11210*/  @!P4 IMAD R0, R0, 0x2000, R20 ;  /* 0x000020000000c824 */ /* 0x000fc600078e0214 */
[----:B------:R-:W1:Y:S02]  /*11220*/  SYNCS.PHASECHK.TRANS64.TRYWAIT P3, [R13+URZ+0x30], R12 ;  /* 0x0000300c0d0075a7 */ /* 0x000e64000806017f */
[----:B------:R-:W-:Y:S01]  /*11230*/  @!P4 LEA R2, R19, R0, 0x1 ;  /* 0x000000001302c211 */ /* 0x000fe200078e08ff */
[----:B-1----:R-:W-:Y:S06]  /*11240*/  @!P3 BRA `(.L_x_206) ;  /* 0x0000004c00b8b947 */ /* 0x002fec0003800000 */
.L_x_374:
[----:B------:R-:W-:Y:S05]  /*11250*/  BSYNC B1 ;  /* 0x0000000000017941 */ /* 0x000fea0003800000 */
.L_x_205:
[----:B------:R-:W-:Y:S05]  /*11260*/  @!P4 WARPSYNC.ALL ;  /* 0x000000000000c948 */ /* 0x000fea0003800000 */
[----:B------:R2:W3:Y:S04]  /*11270*/  @!P4 LDSM.16.M88.4 R8, [R0] ;  /* 0x000000000008c83b */ /* 0x0004e80000000200 */
[----:B------:R2:W4:Y:S02]  /*11280*/  @!P4 LDSM.16.M88.4 R4, [R2] ;  /* 0x000000000204c83b */ /* 0x0005240000000200 */
.L_x_203:
[----:B------:R-:W-:Y:S05]  /*11290*/  BSYNC B0 ;  /* 0x0000000000007941 */ /* 0x000fea0003800000 */
.L_x_202:
[--C-:B-1-3--:R-:W-:Y:S02]  /*112a0*/  HADD2.F32 R13, -RZ, R8.reuse.H0_H0 ;  /* 0x20000008ff0d7230 */ /* 0x10afe40000004100 */
[C---:B------:R-:W-:Y:S01]  /*112b0*/  FMUL R45, R17.reuse, R136 ;  /* 0x00000088112d7220 */ /* 0x040fe20000400000 */
[----:B------:R-:W-:Y:S02]  /*112c0*/  HADD2.F32 R15, -RZ, R8.H1_H1 ;  /* 0x30000008ff0f7230 */ /* 0x000fe40000004100 */
[C---:B--2---:R-:W-:Y:S01]  /*112d0*/  FMUL R0, R17.reuse, R137 ;  /* 0x0000008911007220 */ /* 0x044fe20000400000 */
[----:B------:R-:W-:Y:S02]  /*112e0*/  HADD2.F32 R25, -RZ, R9.H0_H0 ;  /* 0x20000009ff197230 */ /* 0x000fe40000004100 */
[C---:B------:R-:W-:Y:S01]  /*112f0*/  FMUL R138, R17.reuse, R138 ;  /* 0x0000008a118a7220 */ /* 0x040fe20000400000 */
[----:B------:R-:W-:Y:S02]  /*11300*/  HADD2.F32 R31, -RZ, R11.H0_H0 ;  /* 0x2000000bff1f7230 */ /* 0x000fe40000004100 */
[----:B------:R-:W-:Y:S01]  /*11310*/  FMUL R2, R17, R139 ;  /* 0x0000008b11027220 */ /* 0x000fe20000400000 */
        /* <DEDUP_REMOVED lines=8> */
[----:B------:R-:W-:-:S02]  /*113a0*/  HADD2.F32 R11, -RZ, R11.H1_H1 ;  /* 0x3000000bff0b7230 */ /* 0x000fc40000004100 */
[C---:B------:R-:W-:Y:S01]  /*113b0*/  FMUL R146, R17.reuse, R146 ;  /* 0x0000009211927220 */ /* 0x040fe20000400000 */
[----:B------:R-:W-:Y:S02]  /*113c0*/  HADD2.F32 R5, -RZ, R5.H1_H1 ;  /* 0x30000005ff057230 */ /* 0x000fe40000004100 */
[C---:B------:R-:W-:Y:S01]  /*113d0*/  FMUL R14, R17.reuse, R147 ;  /* 0x00000093110e7220 */ /* 0x040fe20000400000 */
[----:B------:R-:W-:Y:S02]  /*113e0*/  HADD2.F32 R43, -RZ, R7.H0_H0 ;  /* 0x20000007ff2b7230 */ /* 0x000fe40000004100 */
[C---:B------:R-:W-:Y:S01]  /*113f0*/  FMUL R144, R17.reuse, R144 ;  /* 0x0000009011907220 */ /* 0x040fe20000400000 */
[--C-:B------:R-:W-:Y:S02]  /*11400*/  HADD2.F32 R33, -RZ, R4.reuse.H0_H0 ;  /* 0x20000004ff217230 */ /* 0x100fe40000004100 */
[----:B------:R-:W-:Y:S01]  /*11410*/  FMUL R12, R17, R145 ;  /* 0x00000091110c7220 */ /* 0x000fe20000400000 */
[----:B------:R-:W-:-:S02]  /*11420*/  HADD2.F32 R35, -RZ, R4.H1_H1 ;  /* 0x30000004ff237230 */ /* 0x000fc40000004100 */
[C---:B------:R-:W-:Y:S01]  /*11430*/  FMUL R148, R17.reuse, R148 ;  /* 0x0000009411947220 */ /* 0x040fe20000400000 */
[--C-:B------:R-:W-:Y:S02]  /*11440*/  HADD2.F32 R39, -RZ, R6.reuse.H0_H0 ;  /* 0x20000006ff277230 */ /* 0x100fe40000004100 */
[C---:B------:R-:W-:Y:S01]  /*11450*/  FMUL R20, R17.reuse, R149 ;  /* 0x0000009511147220 */ /* 0x040fe20000400000 */
[----:B------:R-:W-:Y:S02]  /*11460*/  HADD2.F32 R41, -RZ, R6.H1_H1 ;  /* 0x30000006ff297230 */ /* 0x000fe40000004100 */
[C---:B------:R-:W-:Y:S01]  /*11470*/  FMUL R150, R17.reuse, R150 ;  /* 0x0000009611967220 */ /* 0x040fe20000400000 */
[----:B------:R-:W-:Y:S02]  /*11480*/  HADD2.F32 R7, -RZ, R7.H1_H1 ;  /* 0x30000007ff077230 */ /* 0x000fe40000004100 */
[----:B------:R-:W-:Y:S01]  /*11490*/  FMUL R24, R17, R151 ;  /* 0x0000009711187220 */ /* 0x000fe20000400000 */
[C---:B------:R-:W-:Y:S01]  /*114a0*/  FFMA R13, R16.reuse, R13, R45 ;  /* 0x0000000d100d7223 */ /* 0x040fe2000000002d */
        /* <DEDUP_REMOVED lines=44> */
.L_x_208:
[----:B------:R-:W-:Y:S05]  /*11770*/  BSYNC B0 ;  /* 0x0000000000007941 */ /* 0x000fea0003800000 */
.L_x_207:
[----:B------:R-:W-:Y:S06]  /*11780*/  BAR.SYNC.DEFER_BLOCKING 0x1, 0x100 ;  /* 0x0044000000007b1d */ /* 0x000fec0000010000 */
[----:B------:R-:W-:Y:S04]  /*11790*/  BSSY B0, `(.L_x_209) ;  /* 0x0000009000007945 */ /* 0x000fe80003800000 */
[----:B------:R-:W-:Y:S05]  /*117a0*/  @P0 BRA `(.L_x_210) ;  /* 0x00000000001c0947 */ /* 0x000fea0003800000 */
[----:B------:R-:W-:-:S13]  /*117b0*/  ISETP.NE.AND P0, PT, R18, 0x3, PT ;  /* 0x000000031200780c */ /* 0x000fda0003f05270 */
[----:B------:R-:W-:Y:S05]  /*117c0*/  @!P0 BRA `(.L_x_211) ;  /* 0x0000000000048947 */ /* 0x000fea0003800000 */
[----:B------:R-:W-:Y:S01]  /*117d0*/  BPT.TRAP 0x1 ;  /* 0x000000040000795c */ /* 0x000fe20000300000 */
.L_x_211:
[----:B------:R-:W-:-:S04]  /*117e0*/  ULEA UR4, UR36, UR49, 0x3 ;  /* 0x0000003124047291 */ /* 0x000fc8000f8e183f */
[----:B------:R-:W-:-:S04]  /*117f0*/  UIADD3 UR4, UR4, 0x50, URZ ;  /* 0x0000005004047890 */ /* 0x000fc8000fffe03f */
[----:B------:R-:W-:-:S09]  /*11800*/  UPRMT UR4, UR48, 0x654, UR4 ;  /* 0x0000065430047896 */ /* 0x000fd20008000004 */
[----:B------:R-:W-:Y:S03]  /*11810*/  SYNCS.ARRIVE.TRANS64.RED.A1T0 RZ, [UR4], RZ ;  /* 0x000000ffffff79a7 */ /* 0x000fe60008100404 */
.L_x_210:
[----:B------:R-:W-:Y:S05]  /*11820*/  BSYNC B0 ;  /* 0x0000000000007941 */ /* 0x000fea0003800000 */
.L_x_209:
[----:B-1----:R-:W2:Y:S01]  /*11830*/  LDL.LU R28, [R1+0x204] ;  /* 0x00020400011c7983 */ /* 0x002ea20000300800 */
[----:B------:R-:W-:-:S03]  /*11840*/  ULDC.64 UR4, c[0x0][0x8f8] ;  /* 0x00023e0000047ab9 */ /* 0x000fc60000000a00 */
[----:B------:R-:W3:Y:S01]  /*11850*/  LDL.LU R27, [R1+0x200] ;  /* 0x00020000011b7983 */ /* 0x000ee20000300800 */
[----:B------:R-:W-:Y:S01]  /*11860*/  UIADD3 UR36, UR36, 0x1, URZ ;  /* 0x0000000124247890 */ /* 0x000fe2000fffe03f */
[----:B------:R-:W-:Y:S01]  /*11870*/  PRMT R0, RZ, 0x7610, R0 ;  /* 0x00007610ff007816 */ /* 0x000fe20000000000 */
[----:B------:R-:W-:Y:S01]  /*11880*/  UMOV UR43, 0xffffffff ;  /* 0xffffffff002b7882 */ /* 0x000fe20000000000 */
[----:B------:R-:W-:Y:S01]  /*11890*/  MOV R154, 0xffffffff ;  /* 0xffffffff009a7802 */ /* 0x000fe20000000f00 */
[----:B------:R-:W-:Y:S01]  /*118a0*/  UISETP.NE.AND UP0, UPT, UR36, 0x4, UPT ;  /* 0x000000042400788c */ /* 0x000fe2000bf05270 */
[----:B------:R-:W-:-:S03]  /*118b0*/  IMAD.MOV.U32 R152, RZ, RZ, -0x1 ;  /* 0xffffffffff987424 */ /* 0x000fc600078e00ff */
[----:B------:R-:W-:Y:S01]  /*118c0*/  USEL UR36, UR36, URZ, UP0 ;  /* 0x0000003f24247287 */ /* 0x000fe20008000000 */
[----:B---3--:R-:W-:-:S04]  /*118d0*/  IADD3 R27, P0, R27, UR46, RZ ;  /* 0x0000002e1b1b7c10 */ /* 0x008fc8000ff1e0ff */
[----:B--2---:R-:W-:Y:S01]  /*118e0*/  IADD3.X R28, R28, UR38, RZ, P0, !PT ;  /* 0x000000261c1c7c10 */ /* 0x004fe200087fe4ff */
[----:B------:R1:W-:Y:S01]  /*118f0*/  STL [R1+0x200], R27 ;  /* 0x0002001b01007387 */ /* 0x0003e20000100800 */
[----:B------:R-:W-:-:S03]  /*11900*/  ISETP.GE.U32.AND P0, PT, R27, UR4, PT ;  /* 0x000000041b007c0c */ /* 0x000fc6000bf06070 */
[----:B------:R1:W-:Y:S01]  /*11910*/  STL [R1+0x204], R28 ;  /* 0x0002041c01007387 */ /* 0x0003e20000100800 */
[----:B------:R-:W-:-:S13]  /*11920*/  ISETP.GE.U32.AND.EX P0, PT, R28, UR5, PT, P0 ;  /* 0x000000051c007c0c */ /* 0x000fda000bf06100 */
[----:B-1----:R-:W-:Y:S05]  /*11930*/  @P0 BRA `(.L_x_212) ;  /* 0x0000000400700947 */ /* 0x002fea0003800000 */
[----:B------:R-:W1:Y:S01]  /*11940*/  S2R R20, SR_CTAID.X ;  /* 0x0000000000147919 */ /* 0x000e620000002500 */
[----:B------:R-:W2:Y:S01]  /*11950*/  LDC.64 R8, c[0x0][0x8d0] ;  /* 0x00023400ff087b82 */ /* 0x000ea20000000a00 */
[----:B------:R-:W-:Y:S01]  /*11960*/  ULDC UR4, c[0x0][0x150] ;  /* 0x0000540000047ab9 */ /* 0x000fe20000000800 */
[----:B------:R-:W-:Y:S01]  /*11970*/  MOV R6, R27 ;  /* 0x0000001b00067202 */ /* 0x000fe20000000f00 */
[----:B------:R-:W3:Y:S01]  /*11980*/  S2R R24, SR_CTAID.Y ;  /* 0x0000000000187919 */ /* 0x000ee20000002600 */
[----:B------:R-:W-:-:S04]  /*11990*/  MOV R7, R28 ;  /* 0x0000001c00077202 */ /* 0x000fc80000000f00 */
[----:B------:R-:W4:Y:S08]  /*119a0*/  LDC R25, c[0x0][0x144] ;  /* 0x00005100ff197b82 */ /* 0x000f300000000800 */
[----:B------:R-:W3:Y:S08]  /*119b0*/  LDC R10, c[0x0][0x8d8] ;  /* 0x00023600ff0a7b82 */ /* 0x000ef00000000800 */
[----:B------:R-:W3:Y:S01]  /*119c0*/  LDC.64 R14, c[0x0][0x8c8] ;  /* 0x00023200ff0e7b82 */ /* 0x000ee20000000a00 */
[----:B--2---:R-:W-:-:S04]  /*119d0*/  ISETP.NE.U32.AND P0, PT, R8, RZ, PT ;  /* 0x000000ff0800720c */ /* 0x004fc80003f05070 */
[----:B------:R-:W-:Y:S02]  /*119e0*/  ISETP.NE.AND.EX P0, PT, R9, RZ, PT, P0 ;  /* 0x000000ff0900720c */ /* 0x000fe40003f05300 */
[----:B-1----:R-:W-:-:S05]  /*119f0*/  I2FP.F32.U32 R0, R20 ;  /* 0x0000001400007245 */ /* 0x002fca0000201000 */
[----:B------:R-:W-:-:S04]  /*11a00*/  FMUL R0, R0, UR4 ;  /* 0x0000000400007c20 */ /* 0x000fc80008400000 */
[----:B------:R1:W2:Y:S02]  /*11a10*/  F2I.U32.TRUNC.NTZ R21, R0 ;  /* 0x0000000000157305 */ /* 0x0002a4000020f000 */
[----:B----4-:R-:W-:Y:S05]  /*11a20*/  @!P0 BRA `(.L_x_213) ;  /* 0x0000000000288947 */ /* 0x010fea0003800000 */
[----:B-1----:R-:W1:Y:S02]  /*11a30*/  LDC R0, c[0x0][0x8dc] ;  /* 0x00023700ff007b82 */ /* 0x002e640000000800 */
[----:B-1----:R-:W-:-:S05]  /*11a40*/  IADD3 R7, P0, R27, R0, RZ ;  /* 0x000000001b077210 */ /* 0x002fca0007f1e0ff */
[----:B------:R-:W-:-:S04]  /*11a50*/  IMAD.X R11, RZ, RZ, R28, P0 ;  /* 0x000000ffff0b7224 */ /* 0x000fc800000e061c */
[----:B------:R-:W-:-:S04]  /*11a60*/  IMAD.WIDE.U32 R2, R11, R8, RZ ;  /* 0x000000080b027225 */ /* 0x000fc800078e00ff */
[----:B------:R-:W-:-:S04]  /*11a70*/  IMAD.WIDE.U32 R4, P0, R7, R9, R2 ;  /* 0x0000000907047225 */ /* 0x000fc80007800002 */
[----:B------:R-:W-:Y:S01]  /*11a80*/  IMAD.WIDE.U32 R2, R7, R8, RZ ;  /* 0x0000000807027225 */ /* 0x000fe200078e00ff */
[----:B------:R-:W-:Y:S02]  /*11a90*/  IADD3.X R7, RZ, RZ, RZ, P0, !PT ;  /* 0x000000ffff077210 */ /* 0x000fe400007fe4ff */
[----:B------:R-:W-:Y:S02]  /*11aa0*/  MOV R6, R5 ;  /* 0x0000000500067202 */ /* 0x000fe40000000f00 */
[----:B------:R-:W-:-:S05]  /*11ab0*/  IADD3 RZ, P0, R3, R4, RZ ;  /* 0x0000000403ff7210 */ /* 0x000fca0007f1e0ff */
[----:B------:R-:W-:-:S08]  /*11ac0*/  IMAD.WIDE.U32.X R6, R11, R9, R6, P0 ;  /* 0x000000090b067225 */ /* 0x000fd000000e0406 */
.L_x_213:
[----:B------:R-:W4:Y:S01]  /*11ad0*/  LDC.64 R12, c[0x0][0x8e8] ;  /* 0x00023a00ff0c7b82 */ /* 0x000f220000000a00 */
[-CC-:B---3--:R-:W-:Y:S01]  /*11ae0*/  SHF.R.U64 R30, R6, R10.reuse, R7.reuse ;  /* 0x0000000a061e7219 */ /* 0x188fe20000001207 */
[----:B------:R-:W-:Y:S01]  /*11af0*/  ULDC UR4, c[0x0][0x154] ;  /* 0x0000550000047ab9 */ /* 0x000fe20000000800 */
[----:B-1----:R-:W-:Y:S01]  /*11b00*/  SHF.R.U32.HI R0, RZ, R10, R7 ;  /* 0x0000000aff007219 */ /* 0x002fe20000011607 */
[----:B------:R-:W-:Y:S01]  /*11b10*/  IMAD.MOV.U32 R7, RZ, RZ, 0x1 ;  /* 0x00000001ff077424 */ /* 0x000fe200078e00ff */
[----:B------:R-:W-:Y:S02]  /*11b20*/  IADD3 R5, P0, RZ, -R30, RZ ;  /* 0x8000001eff057210 */ /* 0x000fe40007f1e0ff */
[----:B------:R-:W-:Y:S01]  /*11b30*/  MOV R2, R27 ;  /* 0x0000001b00027202 */ /* 0x000fe20000000f00 */
[----:B------:R-:W1:Y:S01]  /*11b40*/  LDC R4, c[0x0][0x8c0] ;  /* 0x00023000ff047b82 */ /* 0x000e620000000800 */
[----:B--2---:R-:W-:Y:S01]  /*11b50*/  IADD3 R21, -R21, RZ, RZ ;  /* 0x000000ff15157210 */ /* 0x004fe20007ffe1ff */
[----:B------:R-:W-:-:S04]  /*11b60*/  IMAD.X R3, RZ, RZ, ~R0, P0 ;  /* 0x000000ffff037224 */ /* 0x000fc800000e0e00 */
[-C--:B------:R-:W-:Y:S02]  /*11b70*/  IMAD R0, R3, R14.reuse, RZ ;  /* 0x0000000e03007224 */ /* 0x080fe400078e02ff */
[----:B------:R-:W2:Y:S01]  /*11b80*/  LDC R6, c[0x0][0x8b0] ;  /* 0x00022c00ff067b82 */ /* 0x000ea20000000800 */
[----:B------:R-:W-:Y:S02]  /*11b90*/  IMAD.MOV.U32 R3, RZ, RZ, R28 ;  /* 0x000000ffff037224 */ /* 0x000fe400078e001c */
[----:B------:R-:W-:Y:S02]  /*11ba0*/  IMAD R21, R25, R21, R20 ;  /* 0x0000001519157224 */ /* 0x000fe400078e0214 */
[----:B------:R-:W-:-:S03]  /*11bb0*/  IMAD.WIDE.U32 R2, R5, R14, R2 ;  /* 0x0000000e05027225 */ /* 0x000fc600078e0002 */
[----:B------:R-:W3:Y:S01]  /*11bc0*/  LDC R26, c[0x0][0x900] ;  /* 0x00024000ff1a7b82 */ /* 0x000ee20000000800 */
[----:B------:R-:W-:Y:S01]  /*11bd0*/  IMAD R5, R5, R15, R0 ;  /* 0x0000000f05057224 */ /* 0x000fe200078e0200 */
[----:B------:R-:W-:Y:S02]  /*11be0*/  I2FP.F32.U32 R0, R24 ;  /* 0x0000001800007245 */ /* 0x000fe40000201000 */
[----:B----4-:R-:W-:Y:S02]  /*11bf0*/  ISETP.NE.U32.AND P0, PT, R12, RZ, PT ;  /* 0x000000ff0c00720c */ /* 0x010fe40003f05070 */
[----:B------:R-:W-:Y:S01]  /*11c00*/  IADD3 R3, R3, R5, RZ ;  /* 0x0000000503037210 */ /* 0x000fe20007ffe0ff */
[----:B------:R-:W-:Y:S01]  /*11c10*/  FMUL R0, R0, UR4 ;  /* 0x0000000400007c20 */ /* 0x000fe20008400000 */
[----:B------:R-:W4:Y:S01]  /*11c20*/  LDC R15, c[0x0][0x148] ;  /* 0x00005200ff0f7b82 */ /* 0x000f220000000800 */
[----:B------:R-:W-:Y:S02]  /*11c30*/  ISETP.NE.AND.EX P0, PT, R13, RZ, PT, P0 ;  /* 0x000000ff0d00720c */ /* 0x000fe40003f05300 */
[-CC-:B-1----:R-:W-:Y:S01]  /*11c40*/  SHF.R.U64 R10, R2, R4.reuse, R3.reuse ;  /* 0x00000004020a7219 */ /* 0x182fe20000001203 */
[----:B------:R1:W1:Y:S01]  /*11c50*/  F2I.U32.TRUNC.NTZ R14, R0 ;  /* 0x00000000000e7305 */ /* 0x000262000020f000 */
[----:B------:R-:W-:-:S02]  /*11c60*/  SHF.R.U32.HI R3, RZ, R4, R3 ;  /* 0x00000004ff037219 */ /* 0x000fc40000011603 */
[----:B------:R-:W-:Y:S01]  /*11c70*/  MOV R5, 0xffffffff ;  /* 0xffffffff00057802 */ /* 0x000fe20000000f00 */
[----:B------:R-:W1:Y:S01]  /*11c80*/  LDC R20, c[0x0][0x8a8] ;  /* 0x00022a00ff147b82 */ /* 0x000e620000000800 */
[-CC-:B--2---:R-:W-:Y:S02]  /*11c90*/  SHF.R.U64 R8, R10, R6.reuse, R3.reuse ;  /* 0x000000060a087219 */ /* 0x184fe40000001203 */
[----:B------:R-:W-:-:S05]  /*11ca0*/  SHF.R.U32.HI R3, RZ, R6, R3 ;  /* 0x00000006ff037219 */ /* 0x000fca0000011603 */
[----:B------:R-:W2:Y:S01]  /*11cb0*/  LDC R27, c[0x0][0x8f0] ;  /* 0x00023c00ff1b7b82 */ /* 0x000ea20000000800 */
[-C--:B---3--:R-:W-:Y:S02]  /*11cc0*/  SHF.L.U32 R5, R5, R26.reuse, RZ ;  /* 0x0000001a05057219 */ /* 0x088fe400000006ff */
[-CC-:B------:R-:W-:Y:S02]  /*11cd0*/  SHF.R.U64 R11, R8, R26.reuse, R3.reuse ;  /* 0x0000001a080b7219 */ /* 0x180fe40000001203 */
[-C--:B------:R-:W-:Y:S02]  /*11ce0*/  SHF.R.U32.HI R3, RZ, R26.reuse, R3 ;  /* 0x0000001aff037219 */ /* 0x080fe40000011603 */
[----:B------:R-:W-:Y:S01]  /*11cf0*/  SHF.L.U32 R154, R7, R26, RZ ;  /* 0x0000001a079a7219 */ /* 0x000fe200000006ff */
[----:B------:R-:W3:Y:S01]  /*11d00*/  LDC R28, c[0x0][0x8e0] ;  /* 0x00023800ff1c7b82 */ /* 0x000ee20000000800 */
[----:B------:R-:W-:Y:S02]  /*11d10*/  LOP3.LUT R25, RZ, R5, RZ, 0x33, !PT ;  /* 0x00000005ff197212 */ /* 0x000fe400078e33ff */
[----:B------:R-:W-:-:S05]  /*11d20*/  MOV R2, R11 ;  /* 0x0000000b00027202 */ /* 0x000fca0000000f00 */
[----:B------:R-:W1:Y:S01]  /*11d30*/  LDC R29, c[0x0][0x8b8] ;  /* 0x00022e00ff1d7b82 */ /* 0x000e620000000800 */
[----:B------:R-:W-:Y:S05]  /*11d40*/  @!P0 BRA `(.L_x_214) ;  /* 0x0000000000288947 */ /* 0x000fea0003800000 */
[----:B-1----:R-:W1:Y:S02]  /*11d50*/  LDC R0, c[0x0][0x8f4] ;  /* 0x00023d00ff007b82 */ /* 0x002e640000000800 */
        /* <DEDUP_REMOVED lines=9> */
.L_x_214:
[----:B------:R-:W5:Y:S01]  /*11df0*/  LDC R4, c[0x0][0x904] ;  /* 0x00024100ff047b82 */ /* 0x000f620000000800 */
[----:B-12---:R-:W-:Y:S01]  /*11e00*/  SHF.R.U64 R0, R2, R27, R3 ;  /* 0x0000001b02007219 */ /* 0x006fe20000001203 */
[----:B------:R-:W-:Y:S01]  /*11e10*/  VIADD R5, R20, 0xffffffff ;  /* 0xffffffff14057836 */ /* 0x000fe20000000000 */
[----:B------:R-:W-:Y:S02]  /*11e20*/  LOP3.LUT R3, R8, R25, RZ, 0xc0, !PT ;  /* 0x0000001908037212 */ /* 0x000fe400078ec0ff */
[----:B------:R-:W-:Y:S02]  /*11e30*/  IADD3 R14, -R14, RZ, RZ ;  /* 0x000000ff0e0e7210 */ /* 0x000fe40007ffe1ff */
[----:B------:R-:W-:Y:S01]  /*11e40*/  IADD3 R2, -R0, RZ, RZ ;  /* 0x000000ff00027210 */ /* 0x000fe20007ffe1ff */
[----:B------:R-:W-:Y:S01]  /*11e50*/  IMAD R154, R154, R0, R3 ;  /* 0x000000009a9a7224 */ /* 0x000fe200078e0203 */
[----:B------:R-:W-:Y:S02]  /*11e60*/  LOP3.LUT R3, R10, R5, RZ, 0xc0, !PT ;  /* 0x000000050a037212 */ /* 0x000fe400078ec0ff */
[----:B------:R-:W-:Y:S01]  /*11e70*/  R2UR UR43, R30 ;  /* 0x000000001e2b72ca */ /* 0x000fe200000e0000 */
[----:B---3--:R-:W-:-:S04]  /*11e80*/  IMAD R0, R2, R28, R11 ;  /* 0x0000001c02007224 */ /* 0x008fc800078e020b */
[----:B------:R-:W-:Y:S01]  /*11e90*/  IMAD R3, R0, R20, R3 ;  /* 0x0000001400037224 */ /* 0x000fe200078e0203 */
[----:B------:R-:W-:Y:S02]  /*11ea0*/  MOV R0, 0x1 ;  /* 0x0000000100007802 */ /* 0x000fe40000000f00 */
[----:B-----5:R-:W-:-:S13]  /*11eb0*/  ISETP.NE.AND P0, PT, R4, 0x1, PT ;  /* 0x000000010400780c */ /* 0x020fda0003f05270 */
[----:B----4-:R-:W-:-:S04]  /*11ec0*/  @P0 IMAD R21, R15, R14, R24 ;  /* 0x0000000e0f150224 */ /* 0x010fc800078e0218 */
[----:B------:R-:W-:-:S05]  /*11ed0*/  IMAD R154, R154, R29, R21 ;  /* 0x0000001d9a9a7224 */ /* 0x000fca00078e0215 */
[----:B------:R-:W-:Y:S02]  /*11ee0*/  SEL R152, R3, R154, !P0 ;  /* 0x0000009a03987207 */ /* 0x000fe40004000000 */
[----:B------:R-:W-:-:S07]  /*11ef0*/  SEL R154, R154, R3, !P0 ;  /* 0x000000039a9a7207 */ /* 0x000fce0004000000 */
.L_x_212:
[----:B------:R-:W-:Y:S01]  /*11f00*/  LOP3.LUT P0, RZ, R0, 0xff, RZ, 0xc0, !PT ;  /* 0x000000ff00ff7812 */ /* 0x000fe2000780c0ff */
[----:B------:R-:W-:Y:S02]  /*11f10*/  UIMAD.WIDE.U32 UR4, UR52, -0x55555555, URZ ;  /* 0xaaaaaaab340478a5 */ /* 0x000fe4000f8e003f */
[----:B------:R-:W-:Y:S02]  /*11f20*/  UIADD3 UR39, UR39, 0x10, URZ ;  /* 0x0000001027277890 */ /* 0x000fe4000fffe03f */
[----:B------:R-:W-:-:S04]  /*11f30*/  USHF.R.U32.HI UR4, URZ, 0x1, UR5 ;  /* 0x000000013f047899 */ /* 0x000fc80008011605 */
[----:B------:R-:W-:-:S04]  /*11f40*/  UIMAD UR40, UR4, -0x3, UR52 ;  /* 0xfffffffd042878a4 */ /* 0x000fc8000f8e0234 */
[----:B------:R-:W-:Y:S08]  /*11f50*/  @P0 BRA `(.L_x_215) ;  /* 0xfffffef800080947 */ /* 0x000ff0000383ffff */
[----:B------:R-:W-:-:S13]  /*11f60*/  PLOP3.LUT P0, PT, PT, PT, PT, 0x8, 0x0 ;  /* 0x000000000000781c */ /* 0x000fda0003f0e170 */
.L_x_22:
[----:B------:R-:W-:Y:S05]  /*11f70*/  @P0 BRA `(.L_x_14) ;  /* 0x0000003c00080947 */ /* 0x000fea0003800000 */
[----:B------:R-:W-:Y:S01]  /*11f80*/  ULDC.64 UR6, c[0x0][0x588] ;  /* 0x0001620000067ab9 */ /* 0x000fe20000000a00 */
[----:B------:R-:W-:Y:S01]  /*11f90*/  ISETP.NE.AND.EX P1, PT, R158, RZ, PT, P1 ;  /* 0x000000ff9e00720c */ /* 0x000fe20003f25310 */
[----:B------:R-:W-:-:S04]  /*11fa0*/  DEPBAR.LE SB0, 0x0 ;  /* 0x000080000000791a */ /* 0x000fc80000000000 */
[----:B------:R-:W-:Y:S01]  /*11fb0*/  ISETP.NE.U32.AND P0, PT, RZ, UR6, PT ;  /* 0x00000006ff007c0c */ /* 0x000fe2000bf05070 */
[----:B------:R-:W-:Y:S03]  /*11fc0*/  BSSY B0, `(.L_x_216) ;  /* 0x0000014000007945 */ /* 0x000fe60003800000 */
[----:B------:R-:W-:-:S13]  /*11fd0*/  ISETP.NE.AND.EX P0, PT, RZ, UR7, PT, P0 ;  /* 0x00000007ff007c0c */ /* 0x000fda000bf05300 */
[----:B------:R-:W-:Y:S05]  /*11fe0*/  @P0 BRA P1, `(.L_x_217) ;  /* 0x0000000000440947 */ /* 0x000fea0000800000 */
[----:B------:R-:W-:-:S04]  /*11ff0*/  ISETP.NE.U32.AND P0, PT, R153, RZ, PT ;  /* 0x000000ff9900720c */ /* 0x000fc80003f05070 */
[----:B------:R-:W-:-:S13]  /*12000*/  ISETP.NE.AND.EX P0, PT, R158, RZ, PT, P0 ;  /* 0x000000ff9e00720c */ /* 0x000fda0003f05300 */
[----:B------:R-:W-:Y:S05]  /*12010*/  @!P0 BRA `(.L_x_218) ;  /* 0x00000000002c8947 */ /* 0x000fea0003800000 */
[----:B------:R-:W-:-:S13]  /*12020*/  LOP3.LUT P0, RZ, R155, 0xff, RZ, 0xc0, !PT ;  /* 0x000000ff9bff7812 */ /* 0x000fda000780c0ff */
[----:B------:R-:W-:Y:S05]  /*12030*/  @!P0 BRA `(.L_x_219) ;  /* 0x0000000000108947 */ /* 0x000fea0003800000 */
[----:B-----5:R-:W-:-:S13]  /*12040*/  FSETP.NEU.AND P0, PT, R16, RZ, PT ;  /* 0x000000ff1000720b */ /* 0x020fda0003f0d000 */
[----:B------:R-:W-:Y:S05]  /*12050*/  @!P0 BREAK B0 ;  /* 0x0000000000008942 */ /* 0x000fea0003800000 */
[----:B------:R-:W-:Y:S05]  /*12060*/  @P0 BRA `(.L_x_217) ;  /* 0x0000000000240947 */ /* 0x000fea0003800000 */
[----:B------:R-:W-:Y:S05]  /*12070*/  BRA `(.L_x_14) ;  /* 0x0000003800c87947 */ /* 0x000fea0003800000 */
.L_x_219:
[----:B------:R-:W-:-:S04]  /*12080*/  ISETP.NE.U32.AND P0, PT, RZ, UR6, PT ;  /* 0x00000006ff007c0c */ /* 0x000fc8000bf05070 */
[----:B------:R-:W-:-:S13]  /*12090*/  ISETP.NE.AND.EX P0, PT, RZ, UR7, PT, P0 ;  /* 0x00000007ff007c0c */ /* 0x000fda000bf05300 */
[----:B------:R-:W-:Y:S05]  /*120a0*/  @!P0 BREAK B0 ;  /* 0x0000000000008942 */ /* 0x000fea0003800000 */
[----:B------:R-:W-:Y:S05]  /*120b0*/  @P0 BRA `(.L_x_217) ;  /* 0x0000000000100947 */ /* 0x000fea0003800000 */
[----:B------:R-:W-:Y:S05]  /*120c0*/  BRA `(.L_x_14) ;  /* 0x0000003800b47947 */ /* 0x000fea0003800000 */
.L_x_218:
[----:B-----5:R-:W-:-:S13]  /*120d0*/  FSETP.NEU.AND P0, PT, R16, RZ, PT ;  /* 0x000000ff1000720b */ /* 0x020fda0003f0d000 */
[----:B------:R-:W-:Y:S05]  /*120e0*/  @!P0 BREAK B0 ;  /* 0x0000000000008942 */ /* 0x000fea0003800000 */
[----:B------:R-:W-:Y:S05]  /*120f0*/  @!P0 BRA `(.L_x_14) ;  /* 0x0000003800a88947 */ /* 0x000fea0003800000 */
.L_x_217:
[----:B--2---:R-:W-:Y:S05]  /*12100*/  BSYNC B0 ;  /* 0x0000000000007941 */ /* 0x004fea0003800000 */
.L_x_216:
[----:B------:R-:W2:Y:S02]  /*12110*/  LDL.LU R0, [R1+0x210] ;  /* 0x0002100001007983 */ /* 0x000ea40000300800 */
[----:B--2---:R-:W-:-:S04]  /*12120*/  LOP3.LUT R0, R0, 0x1, RZ, 0xfc, !PT ;  /* 0x0000000100007812 */ /* 0x004fc800078efcff */
[----:B------:R-:W-:-:S13]  /*12130*/  ISETP.NE.AND P0, PT, R0, 0x3, PT ;  /* 0x000000030000780c */ /* 0x000fda0003f05270 */
[----:B------:R-:W-:Y:S05]  /*12140*/  @!P0 BRA `(.L_x_220) ;  /* 0x0000000000048947 */ /* 0x000fea0003800000 */
[----:B------:R-:W-:Y:S01]  /*12150*/  BPT.TRAP 0x1 ;  /* 0x000000040000795c */ /* 0x000fe20000300000 */
.L_x_220:
[----:B------:R-:W2:Y:S01]  /*12160*/  S2UR UR5, SR_CgaCtaId ;  /* 0x00000000000579c3 */ /* 0x000ea20000008800 */
[----:B------:R-:W-:Y:S02]  /*12170*/  UMOV UR4, 0x400 ;  /* 0x0000040000047882 */ /* 0x000fe40000000000 */
[----:B--2---:R-:W-:-:S04]  /*12180*/  ULEA UR4, UR5, UR4, 0x18 ;  /* 0x0000000405047291 */ /* 0x004fc8000f8ec03f */
[----:B------:R-:W-:-:S04]  /*12190*/  ULEA UR4, UR36, UR4, 0x3 ;  /* 0x0000000424047291 */ /* 0x000fc8000f8e183f */
[----:B------:R-:W-:-:S04]  /*121a0*/  UIADD3 UR4, UR4, 0x50, URZ ;  /* 0x0000005004047890 */ /* 0x000fc8000fffe03f */
[----:B------:R-:W-:-:S09]  /*121b0*/  UPRMT UR4, UR5, 0x654, UR4 ;  /* 0x0000065405047896 */ /* 0x000fd20008000004 */
[----:B------:R-:W-:Y:S01]  /*121c0*/  SYNCS.ARRIVE.TRANS64.RED.A1T0 RZ, [UR4], RZ ;  /* 0x000000ffffff79a7 */ /* 0x000fe20008100404 */
[----:B------:R-:W-:Y:S05]  /*121d0*/  BRA `(.L_x_14) ;  /* 0x0000003800707947 */ /* 0x000fea0003800000 */
.L_x_13:
[----:B------:R-:W3:Y:S01]  /*121e0*/  LDL R19, [R1+0x200] ;  /* 0x0002000001137983 */ /* 0x000ee20000100800 */
[----:B------:R-:W-:-:S03]  /*121f0*/  ULDC.64 UR4, c[0x0][0x8f8] ;  /* 0x00023e0000047ab9 */ /* 0x000fc60000000a00 */
[----:B------:R-:W4:Y:S01]  /*12200*/  LDL R163, [R1+0x204] ;  /* 0x0002040001a37983 */ /* 0x000f220000100800 */
[----:B------:R-:W-:Y:S01]  /*12210*/  PRMT R11, RZ, 0x7610, R11 ;  /* 0x00007610ff0b7816 */ /* 0x000fe2000000000b */
[----:B------:R-:W-:Y:S01]  /*12220*/  IMAD.MOV.U32 R3, RZ, RZ, -0x1 ;  /* 0xffffffffff037424 */ /* 0x000fe200078e00ff */
[----:B------:R-:W-:Y:S02]  /*12230*/  MOV R2, 0xffffffff ;  /* 0xffffffff00027802 */ /* 0x000fe40000000f00 */
[----:B------:R-:W-:Y:S02]  /*12240*/  MOV R10, 0xffffffff ;  /* 0xffffffff000a7802 */ /* 0x000fe40000000f00 */
[----:B---3--:R-:W-:-:S04]  /*12250*/  ISETP.GE.U32.AND P1, PT, R19, UR4, PT ;  /* 0x0000000413007c0c */ /* 0x008fc8000bf26070 */
[----:B----4-:R-:W-:-:S13]  /*12260*/  ISETP.GE.U32.AND.EX P1, PT, R163, UR5, PT, P1 ;  /* 0x00000005a3007c0c */ /* 0x010fda000bf26110 */
[----:B------:R-:W-:Y:S05]  /*12270*/  @P1 BRA `(.L_x_221) ;  /* 0x0000000400341947 */ /* 0x000fea0003800000 */
[----:B------:R-:W3:Y:S01]  /*12280*/  LDC.64 R14, c[0x0][0x8d0] ;  /* 0x00023400ff0e7b82 */ /* 0x000ee20000000a00 */
[----:B------:R-:W-:Y:S01]  /*12290*/  IMAD.MOV.U32 R12, RZ, RZ, R19 ;  /* 0x000000ffff0c7224 */ /* 0x000fe200078e0013 */
[----:B------:R-:W-:-:S06]  /*122a0*/  MOV R13, R163 ;  /* 0x000000a3000d7202 */ /* 0x000fcc0000000f00 */
        /* <DEDUP_REMOVED lines=15> */
.L_x_222:
[----:B------:R-:W1:Y:S01]  /*123a0*/  LDC.64 R24, c[0x0][0x8e8] ;  /* 0x00023a00ff187b82 */ /* 0x000e620000000a00 */
[-CC-:B------:R-:W-:Y:S02]  /*123b0*/  SHF.R.U64 R17, R12, R18.reuse, R13.reuse ;  /* 0x000000120c117219 */ /* 0x180fe4000000120d */
[----:B------:R-:W-:Y:S02]  /*123c0*/  SHF.R.U32.HI R2, RZ, R18, R13 ;  /* 0x00000012ff027219 */ /* 0x000fe4000001160d */
[----:B------:R-:W-:Y:S02]  /*123d0*/  IADD3 R11, P1, RZ, -R17, RZ ;  /* 0x80000011ff0b7210 */ /* 0x000fe40007f3e0ff */
[----:B------:R-:W-:Y:S01]  /*123e0*/  MOV R26, 0x1 ;  /* 0x00000001001a7802 */ /* 0x000fe20000000f00 */
[----:B------:R-:W3:Y:S01]  /*123f0*/  LDC R12, c[0x0][0x8c0] ;  /* 0x00023000ff0c7b82 */ /* 0x000ee20000000800 */
[----:B------:R-:W-:Y:S01]  /*12400*/  IADD3.X R3, RZ, ~R2, RZ, P1, !PT ;  /* 0x80000002ff037210 */ /* 0x000fe20000ffe4ff */
[----:B------:R-:W-:-:S04]  /*12410*/  IMAD.MOV.U32 R2, RZ, RZ, R19 ;  /* 0x000000ffff027224 */ /* 0x000fc800078e0013 */
[-C--:B------:R-:W-:Y:S01]  /*12420*/  IMAD R10, R3, R20.reuse, RZ ;  /* 0x00000014030a7224 */ /* 0x080fe200078e02ff */
[----:B------:R-:W-:Y:S01]  /*12430*/  MOV R3, R163 ;  /* 0x000000a300037202 */ /* 0x000fe20000000f00 */
[----:B------:R-:W4:Y:S02]  /*12440*/  LDC R18, c[0x0][0x8b0] ;  /* 0x00022c00ff127b82 */ /* 0x000f240000000800 */
[----:B------:R-:W-:-:S06]  /*12450*/  IMAD.WIDE.U32 R2, R11, R20, R2 ;  /* 0x000000140b027225 */ /* 0x000fcc00078e0002 */
[----:B------:R-:W5:Y:S01]  /*12460*/  LDC R23, c[0x0][0x900] ;  /* 0x00024000ff177b82 */ /* 0x000f620000000800 */
[----:B------:R-:W-:Y:S01]  /*12470*/  IMAD R11, R11, R21, R10 ;  /* 0x000000150b0b7224 */ /* 0x000fe200078e020a */
[----:B-1----:R-:W-:Y:S01]  /*12480*/  ISETP.NE.U32.AND P1, PT, R24, RZ, PT ;  /* 0x000000ff1800720c */ /* 0x002fe20003f25070 */
[----:B------:R-:W-:-:S03]  /*12490*/  IMAD.MOV.U32 R10, RZ, RZ, -0x1 ;  /* 0xffffffffff0a7424 */ /* 0x000fc600078e00ff */
[----:B------:R-:W-:Y:S02]  /*124a0*/  IADD3 R3, R3, R11, RZ ;  /* 0x0000000b03037210 */ /* 0x000fe40007ffe0ff */
[----:B------:R-:W1:Y:S01]  /*124b0*/  LDC R20, c[0x0][0x8a8] ;  /* 0x00022a00ff147b82 */ /* 0x000e620000000800 */
[----:B------:R-:W-:Y:S02]  /*124c0*/  ISETP.NE.AND.EX P1, PT, R25, RZ, PT, P1 ;  /* 0x000000ff1900720c */ /* 0x000fe40003f25310 */
[-CC-:B---3--:R-:W-:Y:S02]  /*124d0*/  SHF.R.U64 R14, R2, R12.reuse, R3.reuse ;  /* 0x0000000c020e7219 */ /* 0x188fe40000001203 */
[----:B------:R-:W-:-:S03]  /*124e0*/  SHF.R.U32.HI R3, RZ, R12, R3 ;  /* 0x0000000cff037219 */ /* 0x000fc60000011603 */
[----:B------:R-:W3:Y:S01]  /*124f0*/  LDC R21, c[0x0][0x8f0] ;  /* 0x00023c00ff157b82 */ /* 0x000ee20000000800 */
[-CC-:B----4-:R-:W-:Y:S02]  /*12500*/  SHF.R.U64 R19, R14, R18.reuse, R3.reuse ;  /* 0x000000120e137219 */ /* 0x190fe40000001203 */
[----:B------:R-:W-:-:S05]  /*12510*/  SHF.R.U32.HI R2, RZ, R18, R3 ;  /* 0x00000012ff027219 */ /* 0x000fca0000011603 */
[----:B------:R-:W4:Y:S01]  /*12520*/  LDC R22, c[0x0][0x8e0] ;  /* 0x00023800ff167b82 */ /* 0x000f220000000800 */
[-C--:B-----5:R-:W-:Y:S02]  /*12530*/  SHF.L.U32 R10, R10, R23.reuse, RZ ;  /* 0x000000170a0a7219 */ /* 0x0a0fe400000006ff */
[-CC-:B------:R-:W-:Y:S02]  /*12540*/  SHF.R.U64 R18, R19, R23.reuse, R2.reuse ;  /* 0x0000001713127219 */ /* 0x180fe40000001202 */
[----:B------:R-:W-:Y:S02]  /*12550*/  SHF.R.U32.HI R3, RZ, R23, R2 ;  /* 0x00000017ff037219 */ /* 0x000fe40000011602 */
[----:B------:R-:W-:Y:S01]  /*12560*/  LOP3.LUT R28, RZ, R10, RZ, 0x33, !PT ;  /* 0x0000000aff1c7212 */ /* 0x000fe200078e33ff */
[----:B------:R-:W1:Y:S01]  /*12570*/  LDC R27, c[0x0][0x8b8] ;  /* 0x00022e00ff1b7b82 */ /* 0x000e620000000800 */
[----:B------:R-:W-:Y:S01]  /*12580*/  MOV R2, R18 ;  /* 0x0000001200027202 */ /* 0x000fe20000000f00 */
[----:B------:R-:W-:Y:S06]  /*12590*/  @!P1 BRA `(.L_x_223) ;  /* 0x0000000000289947 */ /* 0x000fec0003800000 */
[----:B------:R-:W5:Y:S02]  /*125a0*/  LDC R13, c[0x0][0x8f4] ;  /* 0x00023d00ff0d7b82 */ /* 0x000f640000000800 */
[----:B-----5:R-:W-:-:S05]  /*125b0*/  IADD3 R13, P1, R18, R13, RZ ;  /* 0x0000000d120d7210 */ /* 0x020fca0007f3e0ff */
        /* <DEDUP_REMOVED lines=8> */
.L_x_223:
[----:B------:R-:W5:Y:S01]  /*12640*/  LDC R10, c[0x0][0x904] ;  /* 0x00024100ff0a7b82 */ /* 0x000f620000000800 */
[----:B---3--:R-:W-:Y:S01]  /*12650*/  SHF.R.U64 R3, R2, R21, R3 ;  /* 0x0000001502037219 */ /* 0x008fe20000001203 */
[----:B-1----:R-:W-:Y:S01]  /*12660*/  VIADD R11, R20, 0xffffffff ;  /* 0xffffffff140b7836 */ /* 0x002fe20000000000 */
[----:B------:R-:W-:Y:S02]  /*12670*/  SHF.L.U32 R26, R26, R23, RZ ;  /* 0x000000171a1a7219 */ /* 0x000fe400000006ff */
[----:B------:R-:W-:Y:S02]  /*12680*/  LOP3.LUT R2, R19, R28, RZ, 0xc0, !PT ;  /* 0x0000001c13027212 */ /* 0x000fe400078ec0ff */
[----:B------:R-:W-:-:S03]  /*12690*/  IADD3 R5, -R3, RZ, RZ ;  /* 0x000000ff03057210 */ /* 0x000fc60007ffe1ff */
[----:B------:R-:W-:Y:S02]  /*126a0*/  IMAD R3, R26, R3, R2 ;  /* 0x000000031a037224 */ /* 0x000fe400078e0202 */
[----:B----4-:R-:W-:Y:S01]  /*126b0*/  IMAD R2, R5, R22, R18 ;  /* 0x0000001605027224 */ /* 0x010fe200078e0212 */
[----:B-----5:R-:W-:Y:S01]  /*126c0*/  ISETP.NE.AND P1, PT, R10, 0x1, PT ;  /* 0x000000010a00780c */ /* 0x020fe20003f25270 */
[----:B------:R-:W-:-:S12]  /*126d0*/  IMAD.MOV.U32 R10, RZ, RZ, R17 ;  /* 0x000000ffff0a7224 */ /* 0x000fd800078e0011 */
[----:B------:R-:W-:Y:S01]  /*126e0*/  @P1 IMAD R8, R9, R16, R4 ;  /* 0x0000001009081224 */ /* 0x000fe200078e0204 */
[----:B------:R-:W-:Y:S02]  /*126f0*/  LOP3.LUT R9, R14, R11, RZ, 0xc0, !PT ;  /* 0x0000000b0e097212 */ /* 0x000fe400078ec0ff */
[----:B------:R-:W-:Y:S01]  /*12700*/  MOV R11, 0x1 ;  /* 0x00000001000b7802 */ /* 0x000fe20000000f00 */
[----:B------:R-:W-:Y:S02]  /*12710*/  IMAD R3, R3, R27, R8 ;  /* 0x0000001b03037224 */ /* 0x000fe400078e0208 */
[----:B------:R-:W-:-:S05]  /*12720*/  IMAD R4, R2, R20, R9 ;  /* 0x0000001402047224 */ /* 0x000fca00078e0209 */
[----:B------:R-:W-:Y:S02]  /*12730*/  SEL R2, R4, R3, !P1 ;  /* 0x0000000304027207 */ /* 0x000fe40004800000 */
[----:B------:R-:W-:-:S07]  /*12740*/  SEL R3, R3, R4, !P1 ;  /* 0x0000000403037207 */ /* 0x000fce0004800000 */
.L_x_221:
[----:B------:R-:W-:-:S08]  /*12750*/  NOP ;  /* 0x0000000000007918 */ /* 0x000fd00000000000 */
[----:B-1----:R-:W1:-:S00]  /*12760*/  USETMAXREG.DEALLOC.CTAPOOL 0x18 ;  /* 0x00000018000079c8 */ /* 0x002e4000080e0500 */
[----:B-1----:R-:W-:-:S13]  /*12770*/  ISETP.NE.AND P1, PT, R0, 0x1, PT ;  /* 0x000000010000780c */ /* 0x002fda0003f25270 */
[----:B------:R-:W-:Y:S05]  /*12780*/  @!P1 BRA `(.L_x_14) ;  /* 0x0000003400049947 */ /* 0x000fea0003800000 */
[----:B------:R-:W-:Y:S05]  /*12790*/  @!P4 BRA `(.L_x_224) ;  /* 0x000000240020c947 */ /* 0x000fea0003800000 */
[----:B------:R-:W-:-:S13]  /*127a0*/  ISETP.NE.OR P0, PT, R0, 0x2, P0 ;  /* 0x000000020000780c */ /* 0x000fda0000705670 */
[----:B------:R-:W-:Y:S05]  /*127b0*/  @P0 BRA `(.L_x_14) ;  /* 0x0000003000f80947 */ /* 0x000fea0003800000 */
[----:B------:R-:W-:-:S13]  /*127c0*/  LOP3.LUT P1, RZ, R11, 0xff, RZ, 0xc0, !PT ;  /* 0x000000ff0bff7812 */ /* 0x000fda000782c0ff */
[----:B------:R-:W-:Y:S05]  /*127d0*/  @!P1 BRA `(.L_x_225) ;  /* 0x0000000000189947 */ /* 0x000fea0003800000 */
[----:B------:R-:W-:Y:S01]  /*127e0*/  UMOV UR4, 0x400 ;  /* 0x0000040000047882 */ /* 0x000fe20000000000 */
[----:B------:R-:W-:Y:S01]  /*127f0*/  MOV R0, RZ ;  /* 0x000000ff00007202 */ /* 0x000fe20000000f00 */
[----:B--2---:R-:W-:-:S03]  /*12800*/  ULEA UR4, UR37, UR4, 0x18 ;  /* 0x0000000425047291 */ /* 0x004fc6000f8ec03f */
[----:B------:R-:W-:-:S06]  /*12810*/  SHF.L.U32 R0, R0, 0x1f, RZ ;  /* 0x0000001f00007819 */ /* 0x000fcc00000006ff */
[----:B------:R-:W1:Y:S02]  /*12820*/  SYNCS.PHASECHK.TRANS64.TRYWAIT P0, [UR4+0x78], R0 ;  /* 0x00007800ff0075a7 */ /* 0x000e640008000144 */
[----:B-1----:R-:W-:Y:S05]  /*12830*/  @!P0 BRA `(.L_x_226) ;  /* 0x0000003800508947 */ /* 0x002fea0003800000 */
.L_x_225:
[----:B-1----:R-:W-:Y:S01]  /*12840*/  PRMT R0, RZ, 0x7610, R0 ;  /* 0x00007610ff007816 */ /* 0x002fe20000000000 */
[----:B------:R-:W-:Y:S06]  /*12850*/  @P3 BRA `(.L_x_227) ;  /* 0x0000000000243947 */ /* 0x000fec0003800000 */
[----:B------:R-:W-:Y:S02]  /*12860*/  ULDC.64 UR4, c[0x0][0x588] ;  /* 0x0001620000047ab9 */ /* 0x000fe40000000a00 */
[----:B------:R-:W-:-:S04]  /*12870*/  ISETP.NE.U32.AND P0, PT, RZ, UR4, PT ;  /* 0x00000004ff007c0c */ /* 0x000fc8000bf05070 */
[----:B------:R-:W-:-:S13]  /*12880*/  ISETP.NE.AND.EX P0, PT, RZ, UR5, PT, P0 ;  /* 0x00000005ff007c0c */ /* 0x000fda000bf05300 */
[----:B------:R-:W-:Y:S05]  /*12890*/  @!P0 BRA `(.L_x_228) ;  /* 0x00000000000c8947 */ /* 0x000fea0003800000 */
[----:B------:R1:W5:Y:S01]  /*128a0*/  LDG.E R6, desc[UR54][R6.64] ;  /* 0x0000003606067981 */ /* 0x000362000c1e1900 */
[----:B------:R-:W-:Y:S01]  /*128b0*/  MOV R0, 0x1 ;  /* 0x0000000100007802 */ /* 0x000fe20000000f00 */
[----:B------:R-:W-:Y:S06]  /*128c0*/  BRA `(.L_x_227) ;  /* 0x0000000000087947 */ /* 0x000fec0003800000 */
.L_x_228:
[----:B------:R-:W3:Y:S01]  /*128d0*/  LDC R6, c[0x0][0x580] ;  /* 0x00016000ff067b82 */ /* 0x000ee20000000800 */
[----:B------:R-:W-:-:S07]  /*128e0*/  IMAD.MOV.U32 R0, RZ, RZ, 0x1 ;  /* 0x00000001ff007424 */ /* 0x000fce00078e00ff */
.L_x_227:
[----:B------:R-:W-:Y:S05]  /*128f0*/  @!P1 BRA `(.L_x_229) ;  /* 0x00000020004c9947 */ /* 0x000fea0003800000 */
[----:B------:R-:W4:Y:S01]  /*12900*/  LDL R5, [R1+0x210] ;  /* 0x0002100001057983 */ /* 0x000f220000100800 */
[----:B------:R-:W1:Y:S01]  /*12910*/  LDC R17, c[0x0][0x900] ;  /* 0x00024000ff117b82 */ /* 0x000e620000000800 */
[----:B------:R-:W-:Y:S01]  /*12920*/  MOV R4, 0xffffffff ;  /* 0xffffffff00047802 */ /* 0x000fe20000000f00 */
[----:B------:R-:W-:Y:S01]  /*12930*/  ULDC.64 UR30, c[0x0][0x198] ;  /* 0x00006600001e7ab9 */ /* 0x000fe20000000a00 */
[----:B------:R-:W-:Y:S01]  /*12940*/  MOV R8, 0x1 ;  /* 0x0000000100087802 */ /* 0x000fe20000000f00 */
[----:B------:R-:W-:Y:S01]  /*12950*/  ULDC.64 UR6, c[0x0][0x588] ;  /* 0x0001620000067ab9 */ /* 0x000fe20000000a00 */
[----:B------:R-:W-:Y:S01]  /*12960*/  ULDC.64 UR4, c[0x0][0x8f8] ;  /* 0x00023e0000047ab9 */ /* 0x000fe20000000a00 */
[----:B------:R-:W-:Y:S02]  /*12970*/  ULDC.64 UR14, c[0x0][0x590] ;  /* 0x00016400000e7ab9 */ /* 0x000fe40000000a00 */
[----:B------:R-:W2:Y:S01]  /*12980*/  LDC R18, c[0x0][0x8a8] ;  /* 0x00022a00ff127b82 */ /* 0x000ea20000000800 */
[----:B-1----:R-:W-:-:S02]  /*12990*/  SHF.L.U32 R4, R4, R17, RZ ;  /* 0x0000001104047219 */ /* 0x002fc400000006ff */
[----:B------:R-:W-:Y:S02]  /*129a0*/  SHF.L.U32 R17, R8, R17, RZ ;  /* 0x0000001108117219 */ /* 0x000fe400000006ff */
[----:B------:R-:W-:Y:S01]  /*129b0*/  LOP3.LUT R14, RZ, R4, RZ, 0x33, !PT ;  /* 0x00000004ff0e7212 */ /* 0x000fe200078e33ff */
[----:B--2---:R-:W-:Y:S01]  /*129c0*/  VIADD R18, R18, 0xffffffff ;  /* 0xffffffff12127836 */ /* 0x004fe20000000000 */
[----:B----4-:R-:W-:-:S07]  /*129d0*/  LOP3.LUT R16, R5, 0x2, RZ, 0xfc, !PT ;  /* 0x0000000205107812 */ /* 0x010fce00078efcff */
.L_x_333:
[----:B------:R-:W-:Y:S02]  /*129e0*/  ISETP.NE.U32.AND P0, PT, RZ, UR14, PT ;  /* 0x0000000eff007c0c */ /* 0x000fe4000bf05070 */
[----:B------:R-:W-:Y:S02]  /*129f0*/  R2UR UR51, R3 ;  /* 0x00000000033372ca */ /* 0x000fe400000e0000 */
[----:B------:R-:W-:Y:S02]  /*12a00*/  R2UR UR50, R2 ;  /* 0x00000000023272ca */ /* 0x000fe400000e0000 */
[----:B------:R-:W-:-:S09]  /*12a10*/  ISETP.NE.AND.EX P0, PT, RZ, UR15, PT, P0 ;  /* 0x0000000fff007c0c */ /* 0x000fd2000bf05300 */
[----:B------:R-:W-:Y:S02]  /*12a20*/  USHF.L.U32 UR51, UR51, 0x8, URZ ;  /* 0x0000000833337899 */ /* 0x000fe4000800063f */
[----:B------:R-:W-:Y:S02]  /*12a30*/  USHF.L.U32 UR50, UR50, 0x8, URZ ;  /* 0x0000000832327899 */ /* 0x000fe4000800063f */
[----:B------:R-:W-:Y:S10]  /*12a40*/  @!P0 BRA `(.L_x_230) ;  /* 0x00000000002c8947 */ /* 0x000ff40003800000 */
[----:B------:R-:W-:-:S04]  /*12a50*/  ISETP.NE.U32.AND P1, PT, RZ, UR6, PT ;  /* 0x00000006ff007c0c */ /* 0x000fc8000bf25070 */
[----:B------:R-:W-:-:S13]  /*12a60*/  ISETP.NE.AND.EX P1, PT, RZ, UR7, PT, P1 ;  /* 0x00000007ff007c0c */ /* 0x000fda000bf25310 */
[----:B------:R-:W-:Y:S05]  /*12a70*/  @!P1 BRA `(.L_x_231) ;  /* 0x0000000000189947 */ /* 0x000fea0003800000 */
[----:B------:R-:W1:Y:S01]  /*12a80*/  LDC.64 R2, c[0x0][0x588] ;  /* 0x00016200ff027b82 */ /* 0x000e620000000a00 */
[----:B------:R-:W-:-:S04]  /*12a90*/  IMAD R5, R10, UR14, RZ ;  /* 0x0000000e0a057c24 */ /* 0x000fc8000f8e02ff */
[----:B-1----:R-:W-:-:S05]  /*12aa0*/  IMAD.WIDE R2, R5, 0x4, R2 ;  /* 0x0000000405027825 */ /* 0x002fca00078e0202 */
[----:B---3-5:R2:W5:Y:S01]  /*12ab0*/  LDG.E R6, desc[UR54][R2.64] ;  /* 0x0000003602067981 */ /* 0x028562000c1e1900 */
[----:B------:R-:W-:Y:S01]  /*12ac0*/  MOV R0, 0x1 ;  /* 0x0000000100007802 */ /* 0x000fe20000000f00 */
[----:B------:R-:W-:Y:S06]  /*12ad0*/  BRA `(.L_x_230) ;  /* 0x0000000000087947 */ /* 0x000fec0003800000 */
.L_x_231:
[----:B---3-5:R-:W1:Y:S01]  /*12ae0*/  LDC R6, c[0x0][0x580] ;  /* 0x00016000ff067b82 */ /* 0x028e620000000800 */
[----:B------:R-:W-:-:S07]  /*12af0*/  MOV R0, 0x1 ;  /* 0x0000000100007802 */ /* 0x000fce0000000f00 */
.L_x_230:
[----:B------:R-:W-:Y:S05]  /*12b00*/  @!P0 BRA `(.L_x_232) ;  /* 0x00000000001c8947 */ /* 0x000fea0003800000 */
[----:B------:R-:W-:-:S13]  /*12b10*/  LOP3.LUT P2, RZ, R0, 0xff, RZ, 0xc0, !PT ;  /* 0x000000ff00ff7812 */ /* 0x000fda000784c0ff */
[----:B--2---:R-:W2:Y:S02]  /*12b20*/  @!P2 LDC.64 R2, c[0x0][0x588] ;  /* 0x00016200ff02ab82 */ /* 0x004ea40000000a00 */
[----:B--2---:R-:W-:-:S04]  /*12b30*/  @!P2 ISETP.NE.U32.AND P0, PT, R2, RZ, PT ;  /* 0x000000ff0200a20c */ /* 0x004fc80003f05070 */
[----:B------:R-:W-:Y:S02]  /*12b40*/  @!P2 ISETP.NE.AND.EX P1, PT, R3, RZ, PT, P0 ;  /* 0x000000ff0300a20c */ /* 0x000fe40003f25300 */
[----:B-1-3-5:R-:W-:Y:S02]  /*12b50*/  @P2 FSETP.EQ.AND P0, PT, R6, RZ, PT ;  /* 0x000000ff0600220b */ /* 0x02afe40003f02000 */
[----:B------:R-:W-:Y:S01]  /*12b60*/  @!P2 PLOP3.LUT P0, PT, P1, PT, PT, 0x8, 0x0 ;  /* 0x000000000000a81c */ /* 0x000fe20000f0e170 */
[----:B------:R-:W-:-:S12]  /*12b70*/  BRA `(.L_x_233) ;  /* 0x0000000000047947 */ /* 0x000fd80003800000 */
.L_x_232:
[----:B-1-3-5:R-:W-:-:S13]  /*12b80*/  FSETP.EQ.AND P0, PT, R6, RZ, PT ;  /* 0x000000ff0600720b */ /* 0x02afda0003f02000 */
.L_x_233:
[----:B------:R-:W-:Y:S02]  /*12b90*/  ISETP.NE.AND P2, PT, R16, 0x3, PT ;  /* 0x000000031000780c */ /* 0x000fe40003f45270 */
[----:B------:R-:W-:-:S04]  /*12ba0*/  ELECT P1, URZ, PT ;  /* 0x00000000003f782f */ /* 0x000fc80003820000 */
[----:B------:R-:W-:-:S07]  /*12bb0*/  PLOP3.LUT P0, PT, P1, P0, PT, 0x20, 0x0 ;  /* 0x000000000000781c */ /* 0x000fce0000f00470 */
[----:B------:R-:W-:Y:S06]  /*12bc0*/  @!P2 BRA `(.L_x_234) ;  /* 0x000000000004a947 */ /* 0x000fec0003800000 */
[----:B------:R-:W-:Y:S01]  /*12bd0*/  BPT.TRAP 0x1 ;  /* 0x000000040000795c */ /* 0x000fe20000300000 */
.L_x_234:
[----:B------:R-:W1:Y:S01]  /*12be0*/  S2UR UR37, SR_CgaCtaId ;  /* 0x00000000002579c3 */ /* 0x000e620000008800 */
[----:B------:R-:W-:Y:S01]  /*12bf0*/  UMOV UR13, 0x400 ;  /* 0x00000400000d7882 */ /* 0x000fe20000000000 */
[----:B--2---:R-:W-:-:S05]  /*12c00*/  IMAD.MOV.U32 R2, RZ, RZ, 0x1 ;  /* 0x00000001ff027424 */ /* 0x004fca00078e00ff */
[----:B------:R-:W-:Y:S01]  /*12c10*/  SHF.L.U32 R2, R2, 0x1f, RZ ;  /* 0x0000001f02027819 */ /* 0x000fe200000006ff */
[----:B-1----:R-:W-:-:S09]  /*12c20*/  ULEA UR13, UR37, UR13, 0x18 ;  /* 0x0000000d250d7291 */ /* 0x002fd2000f8ec03f */
[----:B------:R-:W1:Y:S02]  /*12c30*/  SYNCS.PHASECHK.TRANS64.TRYWAIT P1, [UR13+0x50], R2 ;  /* 0x00005002ff0075a7 */ /* 0x000e64000802014d */
[----:B-1----:R-:W-:Y:S05]  /*12c40*/  @!P1 BRA `(.L_x_235) ;  /* 0x0000003400649947 */ /* 0x002fea0003800000 */
.L_x_375:
[----:B------:R-:W-:Y:S04]  /*12c50*/  BSSY B0, `(.L_x_236) ;  /* 0x000000e000007945 */ /* 0x000fe80003800000 */
[----:B------:R-:W-:Y:S05]  /*12c60*/  @!P0 BRA `(.L_x_237) ;  /* 0x0000000000308947 */ /* 0x000fea0003800000 */
[----:B------:R-:W-:Y:S01]  /*12c70*/  R2UR UR52, R10 ;  /* 0x000000000a3472ca */ /* 0x000fe200000e0000 */
[----:B------:R-:W-:Y:S02]  /*12c80*/  UIADD3 UR8, UP0, UR30, 0x3f0, URZ ;  /* 0x000003f01e087890 */ /* 0x000fe4000ff1e03f */
[----:B------:R-:W-:Y:S02]  /*12c90*/  UIADD3 UR48, UR13, 0x200, URZ ;  /* 0x000002000d307890 */ /* 0x000fe4000fffe03f */
[----:B------:R-:W-:Y:S02]  /*12ca0*/  UIADD3 UR49, UR13, 0x30, URZ ;  /* 0x000000300d317890 */ /* 0x000fe4000fffe03f */
[----:B------:R-:W-:Y:S01]  /*12cb0*/  UIADD3.X UR9, URZ, UR31, URZ, UP0, !UPT ;  /* 0x0000001f3f097290 */ /* 0x000fe200087fe43f */
[----:B------:R-:W-:Y:S01]  /*12cc0*/  UMOV UR10, 0x0 ;  /* 0x00000000000a7882 */ /* 0x000fe20000000000 */
[----:B------:R-:W-:-:S07]  /*12cd0*/  UMOV UR11, 0x10000000 ;  /* 0x10000000000b7882 */ /* 0x000fce0000000000 */
[----:B------:R2:W-:Y:S02]  /*12ce0*/  UTMALDG.3D [UR48], [UR8], desc[UR10] ;  /* 0x00000a30080075b4 */ /* 0x0005e40008011000 */
[----:B--2---:R-:W-:Y:S05]  /*12cf0*/  @!P2 BRA `(.L_x_238) ;  /* 0x000000000004a947 */ /* 0x004fea0003800000 */
[----:B------:R-:W-:Y:S01]  /*12d00*/  BPT.TRAP 0x1 ;  /* 0x000000040000795c */ /* 0x000fe20000300000 */
.L_x_238:
[----:B-1----:R-:W1:Y:S02]  /*12d10*/  LDC R3, c[0x0][0x800] ;  /* 0x00020000ff037b82 */ /* 0x002e640000000800 */
[----:B-1----:R2:W-:Y:S02]  /*12d20*/  SYNCS.ARRIVE.TRANS64.RED.A0TR RZ, [UR13+0x30], R3 ;  /* 0x00003003ffff79a7 */ /* 0x0025e4000830040d */
.L_x_237:
[----:B------:R-:W-:Y:S05]  /*12d30*/  BSYNC B0 ;  /* 0x0000000000007941 */ /* 0x000fea0003800000 */
.L_x_236:
[----:B------:R-:W-:Y:S05]  /*12d40*/  @!P2 BRA `(.L_x_239) ;  /* 0x000000000004a947 */ /* 0x000fea0003800000 */
[----:B------:R-:W-:Y:S01]  /*12d50*/  BPT.TRAP 0x1 ;  /* 0x000000040000795c */ /* 0x000fe20000300000 */
.L_x_239:
[----:B------:R-:W-:-:S04]  /*12d60*/  UIADD3 UR41, UR13, 0x30, URZ ;  /* 0x000000300d297890 */ /* 0x000fc8000fffe03f */
[----:B------:R-:W-:-:S09]  /*12d70*/  UPRMT UR29, UR37, 0x654, UR41 ;  /* 0x00000654251d7896 */ /* 0x000fd20008000029 */
[----:B------:R-:W-:Y:S01]  /*12d80*/  SYNCS.ARRIVE.TRANS64.RED.A1T0 RZ, [UR29], RZ ;  /* 0x000000ffffff79a7 */ /* 0x000fe2000810041d */
[----:B------:R-:W-:Y:S05]  /*12d90*/  @!P2 BRA `(.L_x_240) ;  /* 0x000000000004a947 */ /* 0x000fea0003800000 */
[----:B------:R-:W-:Y:S01]  /*12da0*/  BPT.TRAP 0x1 ;  /* 0x000000040000795c */ /* 0x000fe20000300000 */
.L_x_240:
[----:B------:R-:W3:Y:S02]  /*12db0*/  SYNCS.PHASECHK.TRANS64.TRYWAIT P1, [UR13+0x58], R2 ;  /* 0x00005802ff0075a7 */ /* 0x000ee4000802014d */
[----:B---3--:R-:W-:Y:S05]  /*12dc0*/  @!P1 BRA `(.L_x_241) ;  /* 0x00000034001c9947 */ /* 0x008fea0003800000 */
.L_x_376:
[----:B------:R-:W-:Y:S04]  /*12dd0*/  BSSY B0, `(.L_x_242) ;  /* 0x0000010000007945 */ /* 0x000fe80003800000 */
[----:B------:R-:W-:Y:S05]  /*12de0*/  @!P0 BRA `(.L_x_243) ;  /* 0x0000000000388947 */ /* 0x000fea0003800000 */
[----:B------:R-:W-:Y:S01]  /*12df0*/  UIADD3 UR16, UP0, UR30, 0x3f0, URZ ;  /* 0x000003f01e107890 */ /* 0x000fe2000ff1e03f */
[----:B------:R-:W-:Y:S01]  /*12e00*/  R2UR UR12, R10 ;  /* 0x000000000a0c72ca */ /* 0x000fe200000e0000 */
[----:B------:R-:W-:Y:S02]  /*12e10*/  UIADD3 UR11, UR51, 0x80, URZ ;  /* 0x00000080330b7890 */ /* 0x000fe4000fffe03f */
[----:B------:R-:W-:Y:S02]  /*12e20*/  UIADD3 UR8, UR13, 0x2200, URZ ;  /* 0x000022000d087890 */ /* 0x000fe4000fffe03f */
[----:B------:R-:W-:Y:S02]  /*12e30*/  UIADD3 UR9, UR13, 0x38, URZ ;  /* 0x000000380d097890 */ /* 0x000fe4000fffe03f */
[----:B------:R-:W-:Y:S01]  /*12e40*/  UIADD3.X UR17, URZ, UR31, URZ, UP0, !UPT ;  /* 0x0000001f3f117290 */ /* 0x000fe200087fe43f */
[----:B------:R-:W-:Y:S01]  /*12e50*/  UMOV UR18, 0x0 ;  /* 0x0000000000127882 */ /* 0x000fe20000000000 */
[----:B------:R-:W-:Y:S01]  /*12e60*/  UMOV UR19, 0x10000000 ;  /* 0x1000000000137882 */ /* 0x000fe20000000000 */
[----:B------:R-:W-:-:S06]  /*12e70*/  UMOV UR10, UR50 ;  /* 0x00000032000a7c82 */ /* 0x000fcc0008000000 */
[----:B------:R3:W-:Y:S02]  /*12e80*/  UTMALDG.3D [UR8], [UR16], desc[UR18] ;  /* 0x00001208100075b4 */ /* 0x0007e40008011000 */
[----:B---3--:R-:W-:Y:S05]  /*12e90*/  @!P2 BRA `(.L_x_244) ;  /* 0x000000000004a947 */ /* 0x008fea0003800000 */
[----:B------:R-:W-:Y:S01]  /*12ea0*/  BPT.TRAP 0x1 ;  /* 0x000000040000795c */ /* 0x000fe20000300000 */
.L_x_244:
[----:B-12---:R-:W1:Y:S02]  /*12eb0*/  LDC R3, c[0x0][0x800] ;  /* 0x00020000ff037b82 */ /* 0x006e640000000800 */
[----:B-1----:R3:W-:Y:S02]  /*12ec0*/  SYNCS.ARRIVE.TRANS64.RED.A0TR RZ, [UR13+0x38], R3 ;  /* 0x00003803ffff79a7 */ /* 0x0027e4000830040d */
.L_x_243:
[----:B------:R-:W-:Y:S05]  /*12ed0*/  BSYNC B0 ;  /* 0x0000000000007941 */ /* 0x000fea0003800000 */
.L_x_242:
[----:B------:R-:W-:Y:S05]  /*12ee0*/  @!P2 BRA `(.L_x_245) ;  /* 0x000000000004a947 */ /* 0x000fea0003800000 */
[----:B------:R-:W-:Y:S01]  /*12ef0*/  BPT.TRAP 0x1 ;  /* 0x000000040000795c */ /* 0x000fe20000300000 */
.L_x_245:
[----:B------:R-:W-:Y:S02]  /*12f00*/  UIADD3 UR33, UR13, 0x38, URZ ;  /* 0x000000380d217890 */ /* 0x000fe4000fffe03f */
[----:B------:R-:W-:Y:S02]  /*12f10*/  UIADD3 UR10, UR50, 0x20, URZ ;  /* 0x00000020320a7890 */ /* 0x000fe4000fffe03f */
[----:B------:R-:W-:-:S09]  /*12f20*/  UPRMT UR23, UR37, 0x654, UR33 ;  /* 0x0000065425177896 */ /* 0x000fd20008000021 */
[----:B------:R-:W-:Y:S01]  /*12f30*/  SYNCS.ARRIVE.TRANS64.RED.A1T0 RZ, [UR23], RZ ;  /* 0x000000ffffff79a7 */ /* 0x000fe20008100417 */
[----:B------:R-:W-:Y:S05]  /*12f40*/  @!P2 BRA `(.L_x_246) ;  /* 0x000000000004a947 */ /* 0x000fea0003800000 */
[----:B------:R-:W-:Y:S01]  /*12f50*/  BPT.TRAP 0x1 ;  /* 0x000000040000795c */ /* 0x000fe20000300000 */
.L_x_246:
[----:B------:R-:W4:Y:S02]  /*12f60*/  SYNCS.PHASECHK.TRANS64.TRYWAIT P1, [UR13+0x60], R2 ;  /* 0x00006002ff0075a7 */ /* 0x000f24000802014d */
[----:B----4-:R-:W-:Y:S05]  /*12f70*/  @!P1 BRA `(.L_x_247) ;  /* 0x0000003000c89947 */ /* 0x010fea0003800000 */
.L_x_377:
        /* <DEDUP_REMOVED lines=8> */
[----:B------:R-:W-:Y:S01]  /*13000*/  UMOV UR19, 0x10000000 ;  /* 0x1000000000137882 */ /* 0x000fe20000000000 */
[----:B------:R-:W-:-:S06]  /*13010*/  UMOV UR11, UR51 ;  /* 0x00000033000b7c82 */ /* 0x000fcc0008000000 */
[----:B------:R4:W-:Y:S02]  /*13020*/  UTMALDG.3D [UR8], [UR16], desc[UR18] ;  /* 0x00001208100075b4 */ /* 0x0009e40008011000 */
[----:B----4-:R-:W-:Y:S05]  /*13030*/  @!P2 BRA `(.L_x_250) ;  /* 0x000000000004a947 */ /* 0x010fea0003800000 */
[----:B------:R-:W-:Y:S01]  /*13040*/  BPT.TRAP 0x1 ;  /* 0x000000040000795c */ /* 0x000fe20000300000 */
.L_x_250:
[----:B-123--:R-:W1:Y:S02]  /*13050*/  LDC R3, c[0x0][0x800] ;  /* 0x00020000ff037b82 */ /* 0x00ee640000000800 */
[----:B-1----:R4:W-:Y:S02]  /*13060*/  SYNCS.ARRIVE.TRANS64.RED.A0TR RZ, [UR13+0x40], R3 ;  /* 0x00004003ffff79a7 */ /* 0x0029e4000830040d */
.L_x_249:
[----:B------:R-:W-:Y:S05]  /*13070*/  BSYNC B0 ;  /* 0x0000000000007941 */ /* 0x000fea0003800000 */
.L_x_248:
[----:B------:R-:W-:Y:S05]  /*13080*/  @!P2 BRA `(.L_x_251) ;  /* 0x000000000004a947 */ /* 0x000fea0003800000 */
[----:B------:R-:W-:Y:S01]  /*13090*/  BPT.TRAP 0x1 ;  /* 0x000000040000795c */ /* 0x000fe20000300000 */
.L_x_251:
[----:B------:R-:W-:-:S04]  /*130a0*/  UIADD3 UR25, UR13, 0x40, URZ ;  /* 0x000000400d197890 */ /* 0x000fc8000fffe03f */
[----:B------:R-:W-:-:S09]  /*130b0*/  UPRMT UR21, UR37, 0x654, UR25 ;  /* 0x0000065425157896 */ /* 0x000fd20008000019 */
[----:B------:R-:W-:Y:S01]  /*130c0*/  SYNCS.ARRIVE.TRANS64.RED.A1T0 RZ, [UR21], RZ ;  /* 0x000000ffffff79a7 */ /* 0x000fe20008100415 */
[----:B------:R-:W-:Y:S05]  /*130d0*/  @!P2 BRA `(.L_x_252) ;  /* 0x000000000004a947 */ /* 0x000fea0003800000 */
[----:B------:R-:W-:Y:S01]  /*130e0*/  BPT.TRAP 0x1 ;  /* 0x000000040000795c */ /* 0x000fe20000300000 */
.L_x_252:
[----:B------:R-:W5:Y:S02]  /*130f0*/  SYNCS.PHASECHK.TRANS64.TRYWAIT P1, [UR13+0x68], R2 ;  /* 0x00006802ff0075a7 */ /* 0x000f64000802014d */
[----:B-----5:R-:W-:Y:S05]  /*13100*/  @!P1 BRA `(.L_x_253) ;  /* 0x00000030007c9947 */ /* 0x020fea0003800000 */
.L_x_378:
        /* <DEDUP_REMOVED lines=9> */
[----:B------:R-:W-:-:S07]  /*131a0*/  UMOV UR19, 0x10000000 ;  /* 0x1000000000137882 */ /* 0x000fce0000000000 */
[----:B------:R1:W-:Y:S02]  /*131b0*/  UTMALDG.3D [UR8], [UR16], desc[UR18] ;  /* 0x00001208100075b4 */ /* 0x0003e40008011000 */
[----:B-1----:R-:W-:Y:S05]  /*131c0*/  @!P2 BRA `(.L_x_256) ;  /* 0x000000000004a947 */ /* 0x002fea0003800000 */
[----:B------:R-:W-:Y:S01]  /*131d0*/  BPT.TRAP 0x1 ;  /* 0x000000040000795c */ /* 0x000fe20000300000 */
.L_x_256:
[----:B--234-:R-:W1:Y:S02]  /*131e0*/  LDC R3, c[0x0][0x800] ;  /* 0x00020000ff037b82 */ /* 0x01ce640000000800 */
[----:B-1----:R1:W-:Y:S02]  /*131f0*/  SYNCS.ARRIVE.TRANS64.RED.A0TR RZ, [UR13+0x48], R3 ;  /* 0x00004803ffff79a7 */ /* 0x0023e4000830040d */
.L_x_255:
[----:B------:R-:W-:Y:S05]  /*13200*/  BSYNC B0 ;  /* 0x0000000000007941 */ /* 0x000fea0003800000 */
.L_x_254:
[----:B------:R-:W-:Y:S05]  /*13210*/  @!P2 BRA `(.L_x_257) ;  /* 0x000000000004a947 */ /* 0x000fea0003800000 */
[----:B------:R-:W-:Y:S01]  /*13220*/  BPT.TRAP 0x1 ;  /* 0x000000040000795c */ /* 0x000fe20000300000 */
.L_x_257:
[----:B------:R-:W-:Y:S02]  /*13230*/  UIADD3 UR17, UR13, 0x48, URZ ;  /* 0x000000480d117890 */ /* 0x000fe4000fffe03f */
[----:B------:R-:W-:Y:S02]  /*13240*/  UIADD3 UR42, UR50, 0x40, URZ ;  /* 0x00000040322a7890 */ /* 0x000fe4000fffe03f */
[----:B------:R-:W-:-:S09]  /*13250*/  UPRMT UR22, UR37, 0x654, UR17 ;  /* 0x0000065425167896 */ /* 0x000fd20008000011 */
[----:B------:R-:W-:Y:S01]  /*13260*/  SYNCS.ARRIVE.TRANS64.RED.A1T0 RZ, [UR22], RZ ;  /* 0x000000ffffff79a7 */ /* 0x000fe20008100416 */
[----:B------:R-:W-:Y:S05]  /*13270*/  @!P2 BRA `(.L_x_258) ;  /* 0x000000000004a947 */ /* 0x000fea0003800000 */
[----:B------:R-:W-:Y:S01]  /*13280*/  BPT.TRAP 0x1 ;  /* 0x000000040000795c */ /* 0x000fe20000300000 */
.L_x_258:
[----:B-1234-:R-:W-:-:S04]  /*13290*/  SHF.L.U32 R3, RZ, 0x1f, RZ ;  /* 0x0000001fff037819 */ /* 0x01efc800000006ff */
[----:B------:R-:W1:Y:S02]  /*132a0*/  SYNCS.PHASECHK.TRANS64.TRYWAIT P1, [UR13+0x50], R3 ;  /* 0x00005003ff0075a7 */ /* 0x000e64000802014d */
[----:B-1----:R-:W-:Y:S05]  /*132b0*/  @!P1 BRA `(.L_x_259) ;  /* 0x0000003000289947 */ /* 0x002fea0003800000 */
.L_x_379:
[----:B------:R-:W-:Y:S04]  /*132c0*/  BSSY B0, `(.L_x_260) ;  /* 0x000000e000007945 */ /* 0x000fe80003800000 */
[----:B------:R-:W-:Y:S05]  /*132d0*/  @!P0 BRA `(.L_x_261) ;  /* 0x0000000000308947 */ /* 0x000fea0003800000 */
[----:B------:R-:W-:Y:S01]  /*132e0*/  R2UR UR44, R10 ;  /* 0x000000000a2c72ca */ /* 0x000fe200000e0000 */
[----:B------:R-:W-:Y:S02]  /*132f0*/  UIADD3 UR8, UP0, UR30, 0x3f0, URZ ;  /* 0x000003f01e087890 */ /* 0x000fe4000ff1e03f */
[----:B------:R-:W-:Y:S02]  /*13300*/  UIADD3 UR40, UR13, 0x200, URZ ;  /* 0x000002000d287890 */ /* 0x000fe4000fffe03f */
[----:B------:R-:W-:Y:S01]  /*13310*/  UIADD3.X UR9, URZ, UR31, URZ, UP0, !UPT ;  /* 0x0000001f3f097290 */ /* 0x000fe200087fe43f */
[----:B------:R-:W-:Y:S01]  /*13320*/  UMOV UR10, 0x0 ;  /* 0x00000000000a7882 */ /* 0x000fe20000000000 */
[----:B------:R-:W-:Y:S01]  /*13330*/  UMOV UR11, 0x10000000 ;  /* 0x10000000000b7882 */ /* 0x000fe20000000000 */
[----:B------:R-:W-:-:S06]  /*13340*/  UMOV UR43, UR51 ;  /* 0x00000033002b7c82 */ /* 0x000fcc0008000000 */
[----:B------:R2:W-:Y:S02]  /*13350*/  UTMALDG.3D [UR40], [UR8], desc[UR10] ;  /* 0x00000a28080075b4 */ /* 0x0005e40008011000 */
[----:B--2---:R-:W-:Y:S05]  /*13360*/  @!P2 BRA `(.L_x_262) ;  /* 0x000000000004a947 */ /* 0x004fea0003800000 */
[----:B------:R-:W-:Y:S01]  /*13370*/  BPT.TRAP 0x1 ;  /* 0x000000040000795c */ /* 0x000fe20000300000 */
.L_x_262:
[----:B-1----:R-:W1:Y:S02]  /*13380*/  LDC R4, c[0x0][0x800] ;  /* 0x00020000ff047b82 */ /* 0x002e640000000800 */
[----:B-1----:R2:W-:Y:S02]  /*13390*/  SYNCS.ARRIVE.TRANS64.RED.A0TR RZ, [UR13+0x30], R4 ;  /* 0x00003004ffff79a7 */ /* 0x0025e4000830040d */
.L_x_261:
[----:B------:R-:W-:Y:S05]  /*133a0*/  BSYNC B0 ;  /* 0x0000000000007941 */ /* 0x000fea0003800000 */
.L_x_260:
[----:B------:R-:W-:Y:S05]  /*133b0*/  @!P2 BRA `(.L_x_263) ;  /* 0x000000000004a947 */ /* 0x000fea0003800000 */
[----:B------:R-:W-:Y:S01]  /*133c0*/  BPT.TRAP 0x1 ;  /* 0x000000040000795c */ /* 0x000fe20000300000 */
.L_x_263:
[----:B------:R-:W-:Y:S01]  /*133d0*/  SYNCS.ARRIVE.TRANS64.RED.A1T0 RZ, [UR29], RZ ;  /* 0x000000ffffff79a7 */ /* 0x000fe2000810041d */
[----:B------:R-:W-:Y:S05]  /*133e0*/  @!P2 BRA `(.L_x_264) ;  /* 0x000000000004a947 */ /* 0x000fea0003800000 */
[----:B------:R-:W-:Y:S01]  /*133f0*/  BPT.TRAP 0x1 ;  /* 0x000000040000795c */ /* 0x000fe20000300000 */
.L_x_264:
[----:B------:R-:W3:Y:S02]  /*13400*/  SYNCS.PHASECHK.TRANS64.TRYWAIT P1, [UR13+0x58], R3 ;  /* 0x00005803ff0075a7 */ /* 0x000ee4000802014d */
[----:B---3--:R-:W-:Y:S05]  /*13410*/  @!P1 BRA `(.L_x_265) ;  /* 0x0000002c00e89947 */ /* 0x008fea0003800000 */
.L_x_380:
        /* <DEDUP_REMOVED lines=13> */
.L_x_268:
[----:B-12---:R-:W1:Y:S02]  /*134f0*/  LDC R4, c[0x0][0x800] ;  /* 0x00020000ff047b82 */ /* 0x006e640000000800 */
[----:B-1----:R3:W-:Y:S02]  /*13500*/  SYNCS.ARRIVE.TRANS64.RED.A0TR RZ, [UR13+0x38], R4 ;  /* 0x00003804ffff79a7 */ /* 0x0027e4000830040d */
.L_x_267:
[----:B------:R-:W-:Y:S05]  /*13510*/  BSYNC B0 ;  /* 0x0000000000007941 */ /* 0x000fea0003800000 */
.L_x_266:
[----:B------:R-:W-:Y:S05]  /*13520*/  @!P2 BRA `(.L_x_269) ;  /* 0x000000000004a947 */ /* 0x000fea0003800000 */
[----:B------:R-:W-:Y:S01]  /*13530*/  BPT.TRAP 0x1 ;  /* 0x000000040000795c */ /* 0x000fe20000300000 */
.L_x_269:
[----:B------:R-:W-:Y:S01]  /*13540*/  SYNCS.ARRIVE.TRANS64.RED.A1T0 RZ, [UR23], RZ ;  /* 0x000000ffffff79a7 */ /* 0x000fe20008100417 */
[----:B------:R-:W-:Y:S01]  /*13550*/  UIADD3 UR26, UR50, 0x60, URZ ;  /* 0x00000060321a7890 */ /* 0x000fe2000fffe03f */
[----:B------:R-:W-:Y:S11]  /*13560*/  @!P2 BRA `(.L_x_270) ;  /* 0x000000000004a947 */ /* 0x000ff60003800000 */
[----:B------:R-:W-:Y:S01]  /*13570*/  BPT.TRAP 0x1 ;  /* 0x000000040000795c */ /* 0x000fe20000300000 */
.L_x_270:
[----:B------:R-:W4:Y:S02]  /*13580*/  SYNCS.PHASECHK.TRANS64.TRYWAIT P1, [UR13+0x60], R3 ;  /* 0x00006003ff0075a7 */ /* 0x000f24000802014d */
[----:B----4-:R-:W-:Y:S05]  /*13590*/  @!P1 BRA `(.L_x_271) ;  /* 0x0000002c00a09947 */ /* 0x010fea0003800000 */
.L_x_381:
        /* <DEDUP_REMOVED lines=12> */
.L_x_274:
[----:B-123--:R-:W1:Y:S02]  /*13660*/  LDC R4, c[0x0][0x800] ;  /* 0x00020000ff047b82 */ /* 0x00ee640000000800 */
[----:B-1----:R4:W-:Y:S02]  /*13670*/  SYNCS.ARRIVE.TRANS64.RED.A0TR RZ, [UR13+0x40], R4 ;  /* 0x00004004ffff79a7 */ /* 0x0029e4000830040d */
.L_x_273:
[----:B------:R-:W-:Y:S05]  /*13680*/  BSYNC B0 ;  /* 0x0000000000007941 */ /* 0x000fea0003800000 */
.L_x_272:
[----:B------:R-:W-:Y:S05]  /*13690*/  @!P2 BRA `(.L_x_275) ;  /* 0x000000000004a947 */ /* 0x000fea0003800000 */
[----:B------:R-:W-:Y:S01]  /*136a0*/  BPT.TRAP 0x1 ;  /* 0x000000040000795c */ /* 0x000fe20000300000 */
.L_x_275:
[----:B------:R-:W-:Y:S01]  /*136b0*/  SYNCS.ARRIVE.TRANS64.RED.A1T0 RZ, [UR21], RZ ;  /* 0x000000ffffff79a7 */ /* 0x000fe20008100415 */
[----:B------:R-:W-:Y:S05]  /*136c0*/  @!P2 BRA `(.L_x_276) ;  /* 0x000000000004a947 */ /* 0x000fea0003800000 */
[----:B------:R-:W-:Y:S01]  /*136d0*/  BPT.TRAP 0x1 ;  /* 0x000000040000795c */ /* 0x000fe20000300000 */
.L_x_276:
[----:B------:R-:W5:Y:S02]  /*136e0*/  SYNCS.PHASECHK.TRANS64.TRYWAIT P1, [UR13+0x68], R3 ;  /* 0x00006803ff0075a7 */ /* 0x000f64000802014d */
[----:B-----5:R-:W-:Y:S05]  /*136f0*/  @!P1 BRA `(.L_x_277) ;  /* 0x0000002c00609947 */ /* 0x020fea0003800000 */
.L_x_382:
        /* <DEDUP_REMOVED lines=11> */
[----:B-1----:R-:W-:Y:S05]  /*137b0*/  @!P2 BRA `(.L_x_280) ;  /* 0x000000000004a947 */ /* 0x002fea0003800000 */
[----:B------:R-:W-:Y:S01]  /*137c0*/  BPT.TRAP 0x1 ;  /* 0x000000040000795c */ /* 0x000fe20000300000 */
.L_x_280:
[----:B--234-:R-:W1:Y:S02]  /*137d0*/  LDC R4, c[0x0][0x800] ;  /* 0x00020000ff047b82 */ /* 0x01ce640000000800 */
[----:B-1----:R1:W-:Y:S02]  /*137e0*/  SYNCS.ARRIVE.TRANS64.RED.A0TR RZ, [UR13+0x48], R4 ;  /* 0x00004804ffff79a7 */ /* 0x0023e4000830040d */
.L_x_279:
[----:B------:R-:W-:Y:S05]  /*137f0*/  BSYNC B0 ;  /* 0x0000000000007941 */ /* 0x000fea0003800000 */
.L_x_278:
[----:B------:R-:W-:Y:S05]  /*13800*/  @!P2 BRA `(.L_x_281) ;  /* 0x000000000004a947 */ /* 0x000fea0003800000 */
[----:B------:R-:W-:Y:S01]  /*13810*/  BPT.TRAP 0x1 ;  /* 0x000000040000795c */ /* 0x000fe20000300000 */
.L_x_281:
[----:B------:R-:W-:Y:S01]  /*13820*/  SYNCS.ARRIVE.TRANS64.RED.A1T0 RZ, [UR22], RZ ;  /* 0x000000ffffff79a7 */ /* 0x000fe20008100416 */
[----:B------:R-:W-:Y:S01]  /*13830*/  UIADD3 UR10, UR50, 0x80, URZ ;  /* 0x00000080320a7890 */ /* 0x000fe2000fffe03f */
[----:B------:R-:W-:Y:S11]  /*13840*/  @!P2 BRA `(.L_x_282) ;  /* 0x000000000004a947 */ /* 0x000ff60003800000 */
[----:B------:R-:W-:Y:S01]  /*13850*/  BPT.TRAP 0x1 ;  /* 0x000000040000795c */ /* 0x000fe20000300000 */
.L_x_282:
[----:B------:R-:W5:Y:S02]  /*13860*/  SYNCS.PHASECHK.TRANS64.TRYWAIT P1, [UR13+0x50], R2 ;  /* 0x00005002ff0075a7 */ /* 0x000f64000802014d */
[----:B-----5:R-:W-:Y:S05]  /*13870*/  @!P1 BRA `(.L_x_283) ;  /* 0x0000002c00189947 */ /* 0x020fea0003800000 */
.L_x_383:
        /* <DEDUP_REMOVED lines=8> */
[----:B------:R-:W-:Y:S01]  /*13900*/  UMOV UR9, UR41 ;  /* 0x0000002900097c82 */ /* 0x000fe20008000000 */
[----:B------:R-:W-:-:S05]  /*13910*/  UMOV UR11, UR51 ;  /* 0x00000033000b7c82 */ /* 0x000fca0008000000 */
[----:B------:R1:W-:Y:S02]  /*13920*/  UTMALDG.3D [UR8], [UR18], desc[UR26] ;  /* 0x00001a08120075b4 */ /* 0x0003e40008011000 */
[----:B-1----:R-:W-:Y:S05]  /*13930*/  @!P2 BRA `(.L_x_286) ;  /* 0x000000000004a947 */ /* 0x002fea0003800000 */
[----:B------:R-:W-:Y:S01]  /*13940*/  BPT.TRAP 0x1 ;  /* 0x000000040000795c */ /* 0x000fe20000300000 */
.L_x_286:
[----:B--234-:R-:W1:Y:S02]  /*13950*/  LDC R4, c[0x0][0x800] ;  /* 0x00020000ff047b82 */ /* 0x01ce640000000800 */
[----:B-1----:R1:W-:Y:S02]  /*13960*/  SYNCS.ARRIVE.TRANS64.RED.A0TR RZ, [UR13+0x30], R4 ;  /* 0x00003004ffff79a7 */ /* 0x0023e4000830040d */
.L_x_285:
[----:B------:R-:W-:Y:S05]  /*13970*/  BSYNC B0 ;  /* 0x0000000000007941 */ /* 0x000fea0003800000 */
.L_x_284:
[----:B------:R-:W-:Y:S05]  /*13980*/  @!P2 BRA `(.L_x_287) ;  /* 0x000000000004a947 */ /* 0x000fea0003800000 */
[----:B------:R-:W-:Y:S01]  /*13990*/  BPT.TRAP 0x1 ;  /* 0x000000040000795c */ /* 0x000fe20000300000 */
.L_x_287:
[----:B------:R-:W-:Y:S01]  /*139a0*/  SYNCS.ARRIVE.TRANS64.RED.A1T0 RZ, [UR29], RZ ;  /* 0x000000ffffff79a7 */ /* 0x000fe2000810041d */
[----:B------:R-:W-:Y:S05]  /*139b0*/  @!P2 BRA `(.L_x_288) ;  /* 0x000000000004a947 */ /* 0x000fea0003800000 */
[----:B------:R-:W-:Y:S01]  /*139c0*/  BPT.TRAP 0x1 ;  /* 0x000000040000795c */ /* 0x000fe20000300000 */
.L_x_288:
[----:B------:R-:W5:Y:S02]  /*139d0*/  SYNCS.PHASECHK.TRANS64.TRYWAIT P1, [UR13+0x58], R2 ;  /* 0x00005802ff0075a7 */ /* 0x000f64000802014d */
[----:B-----5:R-:W-:Y:S05]  /*139e0*/  @!P1 BRA `(.L_x_289) ;  /* 0x0000002800d49947 */ /* 0x020fea0003800000 */
.L_x_384:
        /* <DEDUP_REMOVED lines=13> */
.L_x_292:
[----:B--234-:R-:W1:Y:S02]  /*13ac0*/  LDC R4, c[0x0][0x800] ;  /* 0x00020000ff047b82 */ /* 0x01ce640000000800 */
[----:B-1----:R1:W-:Y:S02]  /*13ad0*/  SYNCS.ARRIVE.TRANS64.RED.A0TR RZ, [UR13+0x38], R4 ;  /* 0x00003804ffff79a7 */ /* 0x0023e4000830040d */
.L_x_291:
[----:B------:R-:W-:Y:S05]  /*13ae0*/  BSYNC B0 ;  /* 0x0000000000007941 */ /* 0x000fea0003800000 */
.L_x_290:
[----:B------:R-:W-:Y:S05]  /*13af0*/  @!P2 BRA `(.L_x_293) ;  /* 0x000000000004a947 */ /* 0x000fea0003800000 */
[----:B------:R-:W-:Y:S01]  /*13b00*/  BPT.TRAP 0x1 ;  /* 0x000000040000795c */ /* 0x000fe20000300000 */
.L_x_293:
[----:B------:R-:W-:Y:S01]  /*13b10*/  SYNCS.ARRIVE.TRANS64.RED.A1T0 RZ, [UR23], RZ ;  /* 0x000000ffffff79a7 */ /* 0x000fe20008100417 */
[----:B------:R-:W-:Y:S01]  /*13b20*/  UIADD3 UR10, UR50, 0xa0, URZ ;  /* 0x000000a0320a7890 */ /* 0x000fe2000fffe03f */
[----:B------:R-:W-:Y:S11]  /*13b30*/  @!P2 BRA `(.L_x_294) ;  /* 0x000000000004a947 */ /* 0x000ff60003800000 */
[----:B------:R-:W-:Y:S01]  /*13b40*/  BPT.TRAP 0x1 ;  /* 0x000000040000795c */ /* 0x000fe20000300000 */
.L_x_294:
[----:B------:R-:W5:Y:S02]  /*13b50*/  SYNCS.PHASECHK.TRANS64.TRYWAIT P1, [UR13+0x60], R2 ;  /* 0x00006002ff0075a7 */ /* 0x000f64000802014d */
[----:B-----5:R-:W-:Y:S05]  /*13b60*/  @!P1 BRA `(.L_x_295) ;  /* 0x00000028008c9947 */ /* 0x020fea0003800000 */
.L_x_385:
        /* <DEDUP_REMOVED lines=13> */
.L_x_298:
[----:B--234-:R-:W1:Y:S02]  /*13c40*/  LDC R4, c[0x0][0x800] ;  /* 0x00020000ff047b82 */ /* 0x01ce640000000800 */
[----:B-1----:R1:W-:Y:S02]  /*13c50*/  SYNCS.ARRIVE.TRANS64.RED.A0TR RZ, [UR13+0x40], R4 ;  /* 0x00004004ffff79a7 */ /* 0x0023e4000830040d */
.L_x_297:
[----:B------:R-:W-:Y:S05]  /*13c60*/  BSYNC B0 ;  /* 0x0000000000007941 */ /* 0x000fea0003800000 */
.L_x_296:
[----:B------:R-:W-:Y:S05]  /*13c70*/  @!P2 BRA `(.L_x_299) ;  /* 0x000000000004a947 */ /* 0x000fea0003800000 */
[----:B------:R-:W-:Y:S01]  /*13c80*/  BPT.TRAP 0x1 ;  /* 0x000000040000795c */ /* 0x000fe20000300000 */
.L_x_299:
[----:B------:R-:W-:Y:S01]  /*13c90*/  SYNCS.ARRIVE.TRANS64.RED.A1T0 RZ, [UR21], RZ ;  /* 0x000000ffffff79a7 */ /* 0x000fe20008100415 */
[----:B------:R-:W-:Y:S05]  /*13ca0*/  @!P2 BRA `(.L_x_300) ;  /* 0x000000000004a947 */ /* 0x000fea0003800000 */
[----:B------:R-:W-:Y:S01]  /*13cb0*/  BPT.TRAP 0x1 ;  /* 0x000000040000795c */ /* 0x000fe20000300000 */
.L_x_300:
[----:B------:R-:W5:Y:S02]  /*13cc0*/  SYNCS.PHASECHK.TRANS64.TRYWAIT P1, [UR13+0x68], R2 ;  /* 0x00006802ff0075a7 */ /* 0x000f64000802014d */
[----:B-----5:R-:W-:Y:S05]  /*13cd0*/  @!P1 BRA `(.L_x_301) ;  /* 0x0000002800489947 */ /* 0x020fea0003800000 */
.L_x_386:
        /* <DEDUP_REMOVED lines=13> */
.L_x_304:
[----:B------:R-:W1:Y:S02]  /*13db0*/  LDC R2, c[0x0][0x800] ;  /* 0x00020000ff027b82 */ /* 0x000e640000000800 */
[----:B-1----:R1:W-:Y:S02]  /*13dc0*/  SYNCS.ARRIVE.TRANS64.RED.A0TR RZ, [UR13+0x48], R2 ;  /* 0x00004802ffff79a7 */ /* 0x0023e4000830040d */
.L_x_303:
[----:B------:R-:W-:Y:S05]  /*13dd0*/  BSYNC B0 ;  /* 0x0000000000007941 */ /* 0x000fea0003800000 */
.L_x_302:
[----:B------:R-:W-:Y:S05]  /*13de0*/  @!P2 BRA `(.L_x_305) ;  /* 0x000000000004a947 */ /* 0x000fea0003800000 */
[----:B------:R-:W-:Y:S01]  /*13df0*/  BPT.TRAP 0x1 ;  /* 0x000000040000795c */ /* 0x000fe20000300000 */
.L_x_305:
[----:B------:R-:W-:Y:S01]  /*13e00*/  SYNCS.ARRIVE.TRANS64.RED.A1T0 RZ, [UR22], RZ ;  /* 0x000000ffffff79a7 */ /* 0x000fe20008100416 */
[----:B------:R-:W-:Y:S01]  /*13e10*/  UIADD3 UR10, UR50, 0xc0, URZ ;  /* 0x000000c0320a7890 */ /* 0x000fe2000fffe03f */
[----:B------:R-:W-:Y:S11]  /*13e20*/  @!P2 BRA `(.L_x_306) ;  /* 0x000000000004a947 */ /* 0x000ff60003800000 */
[----:B------:R-:W-:Y:S01]  /*13e30*/  BPT.TRAP 0x1 ;  /* 0x000000040000795c */ /* 0x000fe20000300000 */
.L_x_306:
[----:B------:R-:W5:Y:S02]  /*13e40*/  SYNCS.PHASECHK.TRANS64.TRYWAIT P1, [UR13+0x50], R3 ;  /* 0x00005003ff0075a7 */ /* 0x000f64000802014d */
[----:B-----5:R-:W-:Y:S05]  /*13e50*/  @!P1 BRA `(.L_x_307) ;  /* 0x0000002800009947 */ /* 0x020fea0003800000 */
.L_x_387:
        /* <DEDUP_REMOVED lines=13> */
.L_x_310:
[----:B------:R-:W1:Y:S02]  /*13f30*/  LDC R2, c[0x0][0x800] ;  /* 0x00020000ff027b82 */ /* 0x000e640000000800 */
[----:B-1----:R1:W-:Y:S02]  /*13f40*/  SYNCS.ARRIVE.TRANS64.RED.A0TR RZ, [UR13+0x30], R2 ;  /* 0x00003002ffff79a7 */ /* 0x0023e4000830040d */
.L_x_309:
[----:B------:R-:W-:Y:S05]  /*13f50*/  BSYNC B0 ;  /* 0x0000000000007941 */ /* 0x000fea0003800000 */
.L_x_308:
[----:B------:R-:W-:Y:S05]  /*13f60*/  @!P2 BRA `(.L_x_311) ;  /* 0x000000000004a947 */ /* 0x000fea0003800000 */
[----:B------:R-:W-:Y:S01]  /*13f70*/  BPT.TRAP 0x1 ;  /* 0x000000040000795c */ /* 0x000fe20000300000 */
.L_x_311:
[----:B------:R-:W-:Y:S01]  /*13f80*/  SYNCS.ARRIVE.TRANS64.RED.A1T0 RZ, [UR29], RZ ;  /* 0x000000ffffff79a7 */ /* 0x000fe2000810041d */
[----:B------:R-:W-:Y:S05]  /*13f90*/  @!P2 BRA `(.L_x_312) ;  /* 0x000000000004a947 */ /* 0x000fea0003800000 */
[----:B------:R-:W-:Y:S01]  /*13fa0*/  BPT.TRAP 0x1 ;  /* 0x000000040000795c */ /* 0x000fe20000300000 */
.L_x_312:
[----:B------:R-:W5:Y:S02]  /*13fb0*/  SYNCS.PHASECHK.TRANS64.TRYWAIT P1, [UR13+0x58], R3 ;  /* 0x00005803ff0075a7 */ /* 0x000f64000802014d */
[----:B-----5:R-:W-:Y:S05]  /*13fc0*/  @!P1 BRA `(.L_x_313) ;  /* 0x0000002400bc9947 */ /* 0x020fea0003800000 */
.L_x_388:
        /* <DEDUP_REMOVED lines=13> */
.L_x_316:
[----:B------:R-:W1:Y:S02]  /*140a0*/  LDC R2, c[0x0][0x800] ;  /* 0x00020000ff027b82 */ /* 0x000e640000000800 */
[----:B-1----:R1:W-:Y:S02]  /*140b0*/  SYNCS.ARRIVE.TRANS64.RED.A0TR RZ, [UR13+0x38], R2 ;  /* 0x00003802ffff79a7 */ /* 0x0023e4000830040d */
.L_x_315:
[----:B------:R-:W-:Y:S05]  /*140c0*/  BSYNC B0 ;  /* 0x0000000000007941 */ /* 0x000fea0003800000 */
.L_x_314:
[----:B------:R-:W-:Y:S05]  /*140d0*/  @!P2 BRA `(.L_x_317) ;  /* 0x000000000004a947 */ /* 0x000fea0003800000 */
[----:B------:R-:W-:Y:S01]  /*140e0*/  BPT.TRAP 0x1 ;  /* 0x000000040000795c */ /* 0x000fe20000300000 */
.L_x_317:
[----:B------:R-:W-:Y:S01]  /*140f0*/  SYNCS.ARRIVE.TRANS64.RED.A1T0 RZ, [UR23], RZ ;  /* 0x000000ffffff79a7 */ /* 0x000fe20008100417 */
[----:B------:R-:W-:Y:S01]  /*14100*/  UIADD3 UR10, UR50, 0xe0, URZ ;  /* 0x000000e0320a7890 */ /* 0x000fe2000fffe03f */
[----:B------:R-:W-:Y:S11]  /*14110*/  @!P2 BRA `(.L_x_318) ;  /* 0x000000000004a947 */ /* 0x000ff60003800000 */
[----:B------:R-:W-:Y:S01]  /*14120*/  BPT.TRAP 0x1 ;  /* 0x000000040000795c */ /* 0x000fe20000300000 */
.L_x_318:
[----:B------:R-:W5:Y:S02]  /*14130*/  SYNCS.PHASECHK.TRANS64.TRYWAIT P1, [UR13+0x60], R3 ;  /* 0x00006003ff0075a7 */ /* 0x000f64000802014d */
[----:B-----5:R-:W-:Y:S05]  /*14140*/  @!P1 BRA `(.L_x_319) ;  /* 0x0000002400749947 */ /* 0x020fea0003800000 */
.L_x_389:
        /* <DEDUP_REMOVED lines=13> */
.L_x_322:
[----:B------:R-:W1:Y:S02]  /*14220*/  LDC R2, c[0x0][0x800] ;  /* 0x00020000ff027b82 */ /* 0x000e640000000800 */
[----:B-1----:R1:W-:Y:S02]  /*14230*/  SYNCS.ARRIVE.TRANS64.RED.A0TR RZ, [UR13+0x40], R2 ;  /* 0x00004002ffff79a7 */ /* 0x0023e4000830040d */
.L_x_321:
[----:B------:R-:W-:Y:S05]  /*14240*/  BSYNC B0 ;  /* 0x0000000000007941 */ /* 0x000fea0003800000 */
.L_x_320:
[----:B------:R-:W-:Y:S05]  /*14250*/  @!P2 BRA `(.L_x_323) ;  /* 0x000000000004a947 */ /* 0x000fea0003800000 */
[----:B------:R-:W-:Y:S01]  /*14260*/  BPT.TRAP 0x1 ;  /* 0x000000040000795c */ /* 0x000fe20000300000 */
.L_x_323:
[----:B------:R-:W-:Y:S01]  /*14270*/  SYNCS.ARRIVE.TRANS64.RED.A1T0 RZ, [UR21], RZ ;  /* 0x000000ffffff79a7 */ /* 0x000fe20008100415 */
[----:B------:R-:W-:Y:S05]  /*14280*/  @!P2 BRA `(.L_x_324) ;  /* 0x000000000004a947 */ /* 0x000fea0003800000 */
[----:B------:R-:W-:Y:S01]  /*14290*/  BPT.TRAP 0x1 ;  /* 0x000000040000795c */ /* 0x000fe20000300000 */
.L_x_324:
[----:B------:R-:W5:Y:S02]  /*142a0*/  SYNCS.PHASECHK.TRANS64.TRYWAIT P1, [UR13+0x68], R3 ;  /* 0x00006803ff0075a7 */ /* 0x000f64000802014d */
[----:B-----5:R-:W-:Y:S05]  /*142b0*/  @!P1 BRA `(.L_x_325) ;  /* 0x0000002400309947 */ /* 0x020fea0003800000 */
.L_x_390:
        /* <DEDUP_REMOVED lines=13> */
.L_x_328:
[----:B------:R-:W1:Y:S02]  /*14390*/  LDC R2, c[0x0][0x800] ;  /* 0x00020000ff027b82 */ /* 0x000e640000000800 */
[----:B-1----:R1:W-:Y:S02]  /*143a0*/  SYNCS.ARRIVE.TRANS64.RED.A0TR RZ, [UR13+0x48], R2 ;  /* 0x00004802ffff79a7 */ /* 0x0023e4000830040d */
.L_x_327:
[----:B------:R-:W-:Y:S05]  /*143b0*/  BSYNC B0 ;  /* 0x0000000000007941 */ /* 0x000fea0003800000 */
.L_x_326:
[----:B------:R-:W-:Y:S05]  /*143c0*/  @!P2 BRA `(.L_x_329) ;  /* 0x000000000004a947 */ /* 0x000fea0003800000 */
[----:B------:R-:W-:Y:S01]  /*143d0*/  BPT.TRAP 0x1 ;  /* 0x000000040000795c */ /* 0x000fe20000300000 */
.L_x_329:
[----:B------:R-:W5:Y:S01]  /*143e0*/  LDL.LU R15, [R1+0x204] ;  /* 0x00020400010f7983 */ /* 0x000f620000300800 */
[----:B------:R-:W-:Y:S03]  /*143f0*/  SYNCS.ARRIVE.TRANS64.RED.A1T0 RZ, [UR22], RZ ;  /* 0x000000ffffff79a7 */ /* 0x000fe60008100416 */
[----:B------:R-:W5:Y:S01]  /*14400*/  LDL.LU R13, [R1+0x200] ;  /* 0x00020000010d7983 */ /* 0x000f620000300800 */
[----:B-1234-:R-:W-:Y:S01]  /*14410*/  PRMT R4, RZ, 0x7610, R4 ;  /* 0x00007610ff047816 */ /* 0x01efe20000000004 */
[----:B------:R-:W-:Y:S01]  /*14420*/  IMAD.MOV.U32 R10, RZ, RZ, -0x1 ;  /* 0xffffffffff0a7424 */ /* 0x000fe200078e00ff */
[----:B------:R-:W-:Y:S02]  /*14430*/  MOV R3, 0xffffffff ;  /* 0xffffffff00037802 */ /* 0x000fe40000000f00 */
[----:B------:R-:W-:Y:S02]  /*14440*/  MOV R2, 0xffffffff ;  /* 0xffffffff00027802 */ /* 0x000fe40000000f00 */
[----:B-----5:R-:W-:-:S04]  /*14450*/  IADD3 R13, P0, R13, UR46, RZ ;  /* 0x0000002e0d0d7c10 */ /* 0x020fc8000ff1e0ff */
[----:B------:R-:W-:Y:S01]  /*14460*/  IADD3.X R15, R15, UR38, RZ, P0, !PT ;  /* 0x000000260f0f7c10 */ /* 0x000fe200087fe4ff */
[----:B------:R1:W-:Y:S01]  /*14470*/  STL [R1+0x200], R13 ;  /* 0x0002000d01007387 */ /* 0x0003e20000100800 */
[----:B------:R-:W-:-:S03]  /*14480*/  ISETP.GE.U32.AND P0, PT, R13, UR4, PT ;  /* 0x000000040d007c0c */ /* 0x000fc6000bf06070 */
[----:B------:R1:W-:Y:S01]  /*14490*/  STL [R1+0x204], R15 ;  /* 0x0002040f01007387 */ /* 0x0003e20000100800 */
[----:B------:R-:W-:-:S13]  /*144a0*/  ISETP.GE.U32.AND.EX P0, PT, R15, UR5, PT, P0 ;  /* 0x000000050f007c0c */ /* 0x000fda000bf06100 */
[----:B-1----:R-:W-:Y:S05]  /*144b0*/  @P0 BRA `(.L_x_330) ;  /* 0x0000000400540947 */ /* 0x002fea0003800000 */
[----:B------:R-:W1:Y:S01]  /*144c0*/  LDC.64 R8, c[0x0][0x8d0] ;  /* 0x00023400ff087b82 */ /* 0x000e620000000a00 */
[----:B------:R-:W-:Y:S02]  /*144d0*/  MOV R2, R13 ;  /* 0x0000000d00027202 */ /* 0x000fe40000000f00 */
[----:B------:R-:W-:Y:S02]  /*144e0*/  MOV R3, R15 ;  /* 0x0000000f00037202 */ /* 0x000fe40000000f00 */
[----:B-1----:R-:W-:-:S04]  /*144f0*/  ISETP.NE.U32.AND P0, PT, R8, RZ, PT ;  /* 0x000000ff0800720c */ /* 0x002fc80003f05070 */
[----:B------:R-:W-:-:S13]  /*14500*/  ISETP.NE.AND.EX P0, PT, R9, RZ, PT, P0 ;  /* 0x000000ff0900720c */ /* 0x000fda0003f05300 */
[----:B------:R-:W-:Y:S05]  /*14510*/  @!P0 BRA `(.L_x_331) ;  /* 0x0000000000288947 */ /* 0x000fea0003800000 */
[----:B------:R-:W1:Y:S02]  /*14520*/  LDC R2, c[0x0][0x8dc] ;  /* 0x00023700ff027b82 */ /* 0x000e640000000800 */
[----:B-1----:R-:W-:-:S05]  /*14530*/  IADD3 R3, P0, R13, R2, RZ ;  /* 0x000000020d037210 */ /* 0x002fca0007f1e0ff */
[----:B------:R-:W-:-:S04]  /*14540*/  IMAD.X R7, RZ, RZ, R15, P0 ;  /* 0x000000ffff077224 */ /* 0x000fc800000e060f */
[----:B------:R-:W-:-:S04]  /*14550*/  IMAD.WIDE.U32 R4, R7, R8, RZ ;  /* 0x0000000807047225 */ /* 0x000fc800078e00ff */
[----:B------:R-:W-:-:S04]  /*14560*/  IMAD.WIDE.U32 R4, P0, R3, R9, R4 ;  /* 0x0000000903047225 */ /* 0x000fc80007800004 */
[----:B------:R-:W-:Y:S01]  /*14570*/  IMAD.WIDE.U32 R2, R3, R8, RZ ;  /* 0x0000000803027225 */ /* 0x000fe200078e00ff */
[----:B------:R-:W-:-:S04]  /*14580*/  MOV R2, R5 ;  /* 0x0000000500027202 */ /* 0x000fc80000000f00 */
[----:B------:R-:W-:Y:S02]  /*14590*/  IADD3 RZ, P1, R3, R4, RZ ;  /* 0x0000000403ff7210 */ /* 0x000fe40007f3e0ff */
[----:B------:R-:W-:-:S03]  /*145a0*/  IADD3.X R3, RZ, RZ, RZ, P0, !PT ;  /* 0x000000ffff037210 */ /* 0x000fc600007fe4ff */
[----:B------:R-:W-:-:S08]  /*145b0*/  IMAD.WIDE.U32.X R2, R7, R9, R2, P1 ;  /* 0x0000000907027225 */ /* 0x000fd000008e0402 */
.L_x_331:
[----:B------:R-:W1:Y:S01]  /*145c0*/  S2R R7, SR_CTAID.X ;  /* 0x0000000000077919 */ /* 0x000e620000002500 */
[----:B------:R-:W2:Y:S01]  /*145d0*/  LDC R11, c[0x0][0x904] ;  /* 0x00024100ff0b7b82 */ /* 0x000ea20000000800 */
[----:B------:R-:W-:Y:S01]  /*145e0*/  ULDC UR8, c[0x0][0x150] ;  /* 0x0000540000087ab9 */ /* 0x000fe20000000800 */
[----:B------:R-:W3:Y:S06]  /*145f0*/  S2R R4, SR_CTAID.Y ;  /* 0x0000000000047919 */ /* 0x000eec0000002600 */
[----:B------:R-:W4:Y:S08]  /*14600*/  LDC R10, c[0x0][0x144] ;  /* 0x00005100ff0a7b82 */ /* 0x000f300000000800 */
[----:B------:R-:W5:Y:S01]  /*14610*/  LDC R8, c[0x0][0x8d8] ;  /* 0x00023600ff087b82 */ /* 0x000f620000000800 */
[----:B--2---:R-:W-:-:S02]  /*14620*/  ISETP.NE.AND P2, PT, R11, 0x1, PT ;  /* 0x000000010b00780c */ /* 0x004fc40003f45270 */
[----:B-1----:R-:W-:-:S05]  /*14630*/  I2FP.F32.U32 R5, R7 ;  /* 0x0000000700057245 */ /* 0x002fca0000201000 */
[----:B------:R-:W-:Y:S01]  /*14640*/  FMUL R9, R5, UR8 ;  /* 0x0000000805097c20 */ /* 0x000fe20008400000 */
[----:B---3--:R-:W-:Y:S01]  /*14650*/  I2FP.F32.U32 R5, R4 ;  /* 0x0000000400057245 */ /* 0x008fe20000201000 */
[----:B------:R-:W-:-:S04]  /*14660*/  ULDC UR8, c[0x0][0x154] ;  /* 0x0000550000087ab9 */ /* 0x000fc80000000800 */
[----:B------:R-:W-:Y:S01]  /*14670*/  FMUL R12, R5, UR8 ;  /* 0x00000008050c7c20 */ /* 0x000fe20008400000 */
[----:B------:R-:W1:Y:S01]  /*14680*/  F2I.U32.TRUNC.NTZ R9, R9 ;  /* 0x0000000900097305 */ /* 0x000e62000020f000 */
[----:B------:R-:W2:Y:S07]  /*14690*/  LDC R5, c[0x0][0x148] ;  /* 0x00005200ff057b82 */ /* 0x000eae0000000800 */
[----:B------:R-:W3:Y:S01]  /*146a0*/  F2I.U32.TRUNC.NTZ R12, R12 ;  /* 0x0000000c000c7305 */ /* 0x000ee2000020f000 */
[----:B-1----:R-:W-:-:S04]  /*146b0*/  IMAD.MOV R11, RZ, RZ, -R9 ;  /* 0x000000ffff0b7224 */ /* 0x002fc800078e0a09 */
[----:B----4-:R-:W-:Y:S01]  /*146c0*/  IMAD R7, R10, R11, R7 ;  /* 0x0000000b0a077224 */ /* 0x010fe200078e0207 */
[----:B---3--:R-:W-:Y:S02]  /*146d0*/  IADD3 R10, -R12, RZ, RZ ;  /* 0x000000ff0c0a7210 */ /* 0x008fe40007ffe1ff */
[----:B------:R-:W1:Y:S03]  /*146e0*/  LDC R12, c[0x0][0x8c0] ;  /* 0x00023000ff0c7b82 */ /* 0x000e660000000800 */
[----:B--2---:R-:W-:Y:S01]  /*146f0*/  @P2 IMAD R7, R5, R10, R4 ;  /* 0x0000000a05072224 */ /* 0x004fe200078e0204 */
[-CC-:B-----5:R-:W-:Y:S02]  /*14700*/  SHF.R.U64 R10, R2, R8.reuse, R3.reuse ;  /* 0x00000008020a7219 */ /* 0x1a0fe40000001203 */
[----:B------:R-:W-:Y:S02]  /*14710*/  SHF.R.U32.HI R8, RZ, R8, R3 ;  /* 0x00000008ff087219 */ /* 0x000fe40000011603 */
[----:B------:R-:W2:Y:S01]  /*14720*/  LDC.64 R4, c[0x0][0x8c8] ;  /* 0x00023200ff047b82 */ /* 0x000ea20000000a00 */
[----:B------:R-:W-:-:S04]  /*14730*/  IADD3 R9, P0, RZ, -R10, RZ ;  /* 0x8000000aff097210 */ /* 0x000fc80007f1e0ff */
[----:B------:R-:W-:-:S05]  /*14740*/  IADD3.X R3, RZ, ~R8, RZ, P0, !PT ;  /* 0x80000008ff037210 */ /* 0x000fca00007fe4ff */
[----:B--2---:R-:W-:Y:S01]  /*14750*/  IMAD R2, R3, R4, RZ ;  /* 0x0000000403027224 */ /* 0x004fe200078e02ff */
[----:B------:R-:W-:-:S03]  /*14760*/  MOV R3, R15 ;  /* 0x0000000f00037202 */ /* 0x000fc60000000f00 */
[----:B------:R-:W-:Y:S02]  /*14770*/  IMAD R5, R9, R5, R2 ;  /* 0x0000000509057224 */ /* 0x000fe400078e0202 */
[----:B------:R-:W-:-:S04]  /*14780*/  IMAD.MOV.U32 R2, RZ, RZ, R13 ;  /* 0x000000ffff027224 */ /* 0x000fc800078e000d */
[----:B------:R-:W-:Y:S02]  /*14790*/  IMAD.WIDE.U32 R2, R9, R4, R2 ;  /* 0x0000000409027225 */ /* 0x000fe400078e0002 */
[----:B------:R-:W2:Y:S03]  /*147a0*/  LDC.64 R8, c[0x0][0x8e8] ;  /* 0x00023a00ff087b82 */ /* 0x000ea60000000a00 */
[----:B------:R-:W-:-:S04]  /*147b0*/  IADD3 R5, R3, R5, RZ ;  /* 0x0000000503057210 */ /* 0x000fc80007ffe0ff */
[-CC-:B-1----:R-:W-:Y:S01]  /*147c0*/  SHF.R.U64 R11, R2, R12.reuse, R5.reuse ;  /* 0x0000000c020b7219 */ /* 0x182fe20000001205 */
[----:B------:R-:W1:Y:S01]  /*147d0*/  LDC R4, c[0x0][0x8b0] ;  /* 0x00022c00ff047b82 */ /* 0x000e620000000800 */
[----:B------:R-:W-:-:S07]  /*147e0*/  SHF.R.U32.HI R5, RZ, R12, R5 ;  /* 0x0000000cff057219 */ /* 0x000fce0000011605 */
[----:B------:R-:W3:Y:S01]  /*147f0*/  LDC R3, c[0x0][0x900] ;  /* 0x00024000ff037b82 */ /* 0x000ee20000000800 */
[----:B--2---:R-:W-:-:S04]  /*14800*/  ISETP.NE.U32.AND P0, PT, R8, RZ, PT ;  /* 0x000000ff0800720c */ /* 0x004fc80003f05070 */
[----:B------:R-:W-:Y:S02]  /*14810*/  ISETP.NE.AND.EX P0, PT, R9, RZ, PT, P0 ;  /* 0x000000ff0900720c */ /* 0x000fe40003f05300 */
[-CC-:B-1----:R-:W-:Y:S02]  /*14820*/  SHF.R.U64 R12, R11, R4.reuse, R5.reuse ;  /* 0x000000040b0c7219 */ /* 0x182fe40000001205 */
[----:B------:R-:W-:-:S04]  /*14830*/  SHF.R.U32.HI R4, RZ, R4, R5 ;  /* 0x00000004ff047219 */ /* 0x000fc80000011605 */
[-CC-:B---3--:R-:W-:Y:S02]  /*14840*/  SHF.R.U64 R13, R12, R3.reuse, R4.reuse ;  /* 0x000000030c0d7219 */ /* 0x188fe40000001204 */
[----:B------:R-:W-:-:S03]  /*14850*/  SHF.R.U32.HI R3, RZ, R3, R4 ;  /* 0x00000003ff037219 */ /* 0x000fc60000011604 */
[----:B------:R-:W-:Y:S01]  /*14860*/  IMAD.MOV.U32 R2, RZ, RZ, R13 ;  /* 0x000000ffff027224 */ /* 0x000fe200078e000d */
[----:B------:R-:W-:Y:S06]  /*14870*/  @!P0 BRA `(.L_x_332) ;  /* 0x0000000000288947 */ /* 0x000fec0003800000 */
[----:B------:R-:W1:Y:S02]  /*14880*/  LDC R2, c[0x0][0x8f4] ;  /* 0x00023d00ff027b82 */ /* 0x000e640000000800 */
[----:B-1----:R-:W-:-:S04]  /*14890*/  IADD3 R2, P0, R13, R2, RZ ;  /* 0x000000020d027210 */ /* 0x002fc80007f1e0ff */
[----:B------:R-:W-:-:S05]  /*148a0*/  IADD3.X R15, RZ, R3, RZ, P0, !PT ;  /* 0x00000003ff0f7210 */ /* 0x000fca00007fe4ff */
[----:B------:R-:W-:-:S04]  /*148b0*/  IMAD.WIDE.U32 R4, R15, R8, RZ ;  /* 0x000000080f047225 */ /* 0x000fc800078e00ff */
[----:B------:R-:W-:-:S04]  /*148c0*/  IMAD.WIDE.U32 R4, P0, R2, R9, R4 ;  /* 0x0000000902047225 */ /* 0x000fc80007800004 */
[----:B------:R-:W-:-:S04]  /*148d0*/  IMAD.WIDE.U32 R2, R2, R8, RZ ;  /* 0x0000000802027225 */ /* 0x000fc800078e00ff */
[----:B------:R-:W-:Y:S01]  /*148e0*/  IMAD.MOV.U32 R2, RZ, RZ, R5 ;  /* 0x000000ffff027224 */ /* 0x000fe200078e0005 */
[----:B------:R-:W-:Y:S02]  /*148f0*/  IADD3 RZ, P1, R3, R4, RZ ;  /* 0x0000000403ff7210 */ /* 0x000fe40007f3e0ff */
[----:B------:R-:W-:-:S03]  /*14900*/  IADD3.X R3, RZ, RZ, RZ, P0, !PT ;  /* 0x000000ffff037210 */ /* 0x000fc600007fe4ff */
[----:B------:R-:W-:-:S08]  /*14910*/  IMAD.WIDE.U32.X R2, R15, R9, R2, P1 ;  /* 0x000000090f027225 */ /* 0x000fd000008e0402 */
.L_x_332:
[----:B------:R-:W1:Y:S01]  /*14920*/  LDC R4, c[0x0][0x8f0] ;  /* 0x00023c00ff047b82 */ /* 0x000e620000000800 */
[----:B------:R-:W-:Y:S02]  /*14930*/  LOP3.LUT R12, R12, R14, RZ, 0xc0, !PT ;  /* 0x0000000e0c0c7212 */ /* 0x000fe400078ec0ff */
[----:B------:R-:W-:-:S05]  /*14940*/  LOP3.LUT R11, R11, R18, RZ, 0xc0, !PT ;  /* 0x000000120b0b7212 */ /* 0x000fca00078ec0ff */
[----:B------:R-:W2:Y:S01]  /*14950*/  LDC R8, c[0x0][0x8e0] ;  /* 0x00023800ff087b82 */ /* 0x000ea20000000800 */
[----:B-1----:R-:W-:-:S07]  /*14960*/  SHF.R.U64 R3, R2, R4, R3 ;  /* 0x0000000402037219 */ /* 0x002fce0000001203 */
[----:B------:R-:W1:Y:S01]  /*14970*/  LDC R4, c[0x0][0x8b8] ;  /* 0x00022e00ff047b82 */ /* 0x000e620000000800 */
[----:B------:R-:W-:Y:S01]  /*14980*/  IMAD R12, R17, R3, R12 ;  /* 0x00000003110c7224 */ /* 0x000fe200078e020c */
[----:B------:R-:W-:-:S06]  /*14990*/  IADD3 R3, -R3, RZ, RZ ;  /* 0x000000ff03037210 */ /* 0x000fcc0007ffe1ff */
[----:B------:R-:W3:Y:S01]  /*149a0*/  LDC R2, c[0x0][0x8a8] ;  /* 0x00022a00ff027b82 */ /* 0x000ee20000000800 */
[----:B--2---:R-:W-:Y:S02]  /*149b0*/  IMAD R13, R3, R8, R13 ;  /* 0x00000008030d7224 */ /* 0x004fe400078e020d */
[----:B-1----:R-:W-:Y:S02]  /*149c0*/  IMAD R4, R12, R4, R7 ;  /* 0x000000040c047224 */ /* 0x002fe400078e0207 */
[----:B---3--:R-:W-:-:S05]  /*149d0*/  IMAD R13, R13, R2, R11 ;  /* 0x000000020d0d7224 */ /* 0x008fca00078e020b */
[----:B------:R-:W-:Y:S02]  /*149e0*/  SEL R2, R13, R4, !P2 ;  /* 0x000000040d027207 */ /* 0x000fe40005000000 */
[----:B------:R-:W-:Y:S02]  /*149f0*/  SEL R3, R4, R13, !P2 ;  /* 0x0000000d04037207 */ /* 0x000fe40005000000 */
[----:B------:R-:W-:-:S07]  /*14a00*/  MOV R4, 0x1 ;  /* 0x0000000100047802 */ /* 0x000fce0000000f00 */
.L_x_330:
[----:B------:R-:W-:-:S13]  /*14a10*/  LOP3.LUT P0, RZ, R4, 0xff, RZ, 0xc0, !PT ;  /* 0x000000ff04ff7812 */ /* 0x000fda000780c0ff */
[----:B------:R-:W-:Y:S05]  /*14a20*/  @P0 BRA `(.L_x_333) ;  /* 0xffffffdc00ec0947 */ /* 0x000fea000383ffff */
.L_x_229:
[----:B------:R-:W-:-:S13]  /*14a30*/  ELECT P0, URZ, PT ;  /* 0x00000000003f782f */ /* 0x000fda0003800000 */
[----:B------:R-:W-:Y:S05]  /*14a40*/  @!P0 BRA `(.L_x_14) ;  /* 0x0000001000548947 */ /* 0x000fea0003800000 */
[----:B------:R-:W4:Y:S02]  /*14a50*/  LDL.LU R4, [R1+0x210] ;  /* 0x0002100001047983 */ /* 0x000f240000300800 */
[----:B----4-:R-:W-:-:S04]  /*14a60*/  LOP3.LUT R0, R4, 0x2, RZ, 0xfc, !PT ;  /* 0x0000000204007812 */ /* 0x010fc800078efcff */
[----:B------:R-:W-:-:S13]  /*14a70*/  ISETP.NE.AND P1, PT, R0, 0x3, PT ;  /* 0x000000030000780c */ /* 0x000fda0003f25270 */
[----:B------:R-:W-:Y:S05]  /*14a80*/  @!P1 BRA `(.L_x_334) ;  /* 0x0000000000049947 */ /* 0x000fea0003800000 */
[----:B--2---:R-:W-:Y:S01]  /*14a90*/  BPT.TRAP 0x1 ;  /* 0x000000040000795c */ /* 0x004fe20000300000 */
.L_x_334:
[----:B--2---:R-:W-:Y:S01]  /*14aa0*/  IMAD.U32 R3, RZ, RZ, UR37 ;  /* 0x00000025ff037e24 */ /* 0x004fe2000f8e00ff */
[----:B------:R-:W-:Y:S02]  /*14ab0*/  MOV R0, 0x400 ;  /* 0x0000040000007802 */ /* 0x000fe40000000f00 */
[----:B------:R-:W-:Y:S02]  /*14ac0*/  MOV R2, 0x1 ;  /* 0x0000000100027802 */ /* 0x000fe40000000f00 */
[----:B------:R-:W-:Y:S02]  /*14ad0*/  LEA R0, R3, R0, 0x18 ;  /* 0x0000000003007211 */ /* 0x000fe400078ec0ff */
[----:B------:R-:W-:-:S04]  /*14ae0*/  SHF.L.U32 R3, R2, 0x1f, RZ ;  /* 0x0000001f02037819 */ /* 0x000fc800000006ff */
[----:B------:R-:W2:Y:S02]  /*14af0*/  SYNCS.PHASECHK.TRANS64.TRYWAIT P0, [R0+URZ+0x50], R3 ;  /* 0x00005003000075a7 */ /* 0x000ea4000800017f */
[----:B--2---:R-:W-:Y:S05]  /*14b00*/  @!P0 BRA `(.L_x_335) ;  /* 0x0000001c00348947 */ /* 0x004fea0003800000 */
.L_x_391:
[----:B------:R-:W-:Y:S05]  /*14b10*/  @!P1 BRA `(.L_x_336) ;  /* 0x0000000000049947 */ /* 0x000fea0003800000 */
[----:B------:R-:W-:Y:S01]  /*14b20*/  BPT.TRAP 0x1 ;  /* 0x000000040000795c */ /* 0x000fe20000300000 */
.L_x_336:
[----:B------:R-:W4:Y:S02]  /*14b30*/  SYNCS.PHASECHK.TRANS64.TRYWAIT P0, [R0+URZ+0x58], R3 ;  /* 0x00005803000075a7 */ /* 0x000f24000800017f */
[----:B----4-:R-:W-:Y:S05]  /*14b40*/  @!P0 BRA `(.L_x_337) ;  /* 0x0000001c00388947 */ /* 0x010fea0003800000 */
.L_x_392:
[----:B------:R-:W-:Y:S05]  /*14b50*/  @!P1 BRA `(.L_x_338) ;  /* 0x0000000000049947 */ /* 0x000fea0003800000 */
[----:B------:R-:W-:Y:S01]  /*14b60*/  BPT.TRAP 0x1 ;  /* 0x000000040000795c */ /* 0x000fe20000300000 */
.L_x_338:
[----:B------:R-:W1:Y:S02]  /*14b70*/  SYNCS.PHASECHK.TRANS64.TRYWAIT P0, [R0+URZ+0x60], R3 ;  /* 0x00006003000075a7 */ /* 0x000e64000800017f */
[----:B-1----:R-:W-:Y:S05]  /*14b80*/  @!P0 BRA `(.L_x_339) ;  /* 0x0000001c003c8947 */ /* 0x002fea0003800000 */
.L_x_393:
[----:B------:R-:W-:Y:S05]  /*14b90*/  @!P1 BRA `(.L_x_340) ;  /* 0x0000000000049947 */ /* 0x000fea0003800000 */
[----:B------:R-:W-:Y:S01]  /*14ba0*/  BPT.TRAP 0x1 ;  /* 0x000000040000795c */ /* 0x000fe20000300000 */
.L_x_340:
[----:B--2-4-:R-:W-:-:S04]  /*14bb0*/  MOV R3, 0x1 ;  /* 0x0000000100037802 */ /* 0x014fc80000000f00 */
[----:B------:R-:W-:-:S07]  /*14bc0*/  SHF.L.U32 R3, R3, 0x1f, RZ ;  /* 0x0000001f03037819 */ /* 0x000fce00000006ff */
.L_x_341:
[----:B-1----:R1:W2:Y:S02]  /*14bd0*/  SYNCS.PHASECHK.TRANS64.TRYWAIT P0, [R0+URZ+0x68], R3 ;  /* 0x00006803000075a7 */ /* 0x0022a4000800017f */
[----:B--2---:R-:W-:Y:S05]  /*14be0*/  @!P0 NANOSLEEP.SYNCS 0x989680 ;  /* 0x009896800000895d */ /* 0x004fea0003900000 */
[----:B------:R-:W2:Y:S02]  /*14bf0*/  @!P0 SYNCS.PHASECHK.TRANS64 P0, [R0+URZ+0x68], R3 ;  /* 0x00006803000085a7 */ /* 0x000ea4000800007f */
[----:B--2---:R-:W-:Y:S05]  /*14c00*/  @P0 BRA `(.L_x_14) ;  /* 0x0000000c00e40947 */ /* 0x004fea0003800000 */
[----:B------:R-:W-:Y:S05]  /*14c10*/  BRA `(.L_x_341) ;  /* 0xfffffffc00ec7947 */ /* 0x000fea000383ffff */
.L_x_224:
[----:B------:R-:W-:Y:S01]  /*14c20*/  LOP3.LUT P0, RZ, R11, 0xff, RZ, 0xc0, !PT ;  /* 0x000000ff0bff7812 */ /* 0x000fe2000780c0ff */
[----:B------:R-:W-:Y:S01]  /*14c30*/  IMAD.MOV.U32 R0, RZ, RZ, 0x1 ;  /* 0x00000001ff007424 */ /* 0x000fe200078e00ff */
[----:B------:R-:W-:-:S11]  /*14c40*/  MOV R6, RZ ;  /* 0x000000ff00067202 */ /* 0x000fd60000000f00 */
[----:B------:R-:W-:Y:S05]  /*14c50*/  @!P0 BRA `(.L_x_342) ;  /* 0x0000000c003c8947 */ /* 0x000fea0003800000 */
[----:B------:R-:W3:Y:S01]  /*14c60*/  LDL R4, [R1+0x208] ;  /* 0x0002080001047983 */ /* 0x000ee20000100800 */
[----:B------:R-:W1:Y:S01]  /*14c70*/  LDC R0, c[0x0][0x28c] ;  /* 0x0000a300ff007b82 */ /* 0x000e620000000800 */
[----:B------:R-:W-:Y:S01]  /*14c80*/  ULDC UR7, c[0x0][0x900] ;  /* 0x0002400000077ab9 */ /* 0x000fe20000000800 */
[----:B------:R-:W-:Y:S01]  /*14c90*/  UMOV UR8, 0xffffffff ;  /* 0xffffffff00087882 */ /* 0x000fe20000000000 */
[----:B------:R-:W-:Y:S01]  /*14ca0*/  BSSY B0, `(.L_x_342) ;  /* 0x00000ca000007945 */ /* 0x000fe20003800000 */
[----:B--2---:R-:W-:Y:S01]  /*14cb0*/  USHF.L.U32 UR4, UR37, 0x7, URZ ;  /* 0x0000000725047899 */ /* 0x004fe2000800063f */
[----:B------:R-:W-:Y:S01]  /*14cc0*/  IMAD.MOV.U32 R11, RZ, RZ, 0x1 ;  /* 0x00000001ff0b7424 */ /* 0x000fe200078e00ff */
[----:B------:R-:W-:Y:S01]  /*14cd0*/  USHF.L.U32 UR5, UR37, 0xd, URZ ;  /* 0x0000000d25057899 */ /* 0x000fe2000800063f */
[----:B------:R-:W-:Y:S01]  /*14ce0*/  MOV R6, RZ ;  /* 0x000000ff00067202 */ /* 0x000fe20000000f00 */
[----:B------:R-:W-:Y:S01]  /*14cf0*/  USHF.L.U32 UR8, UR8, UR7, URZ ;  /* 0x0000000708087299 */ /* 0x000fe2000800063f */
[----:B------:R-:W-:Y:S01]  /*14d00*/  ULDC UR6, c[0x0][0x8a8] ;  /* 0x00022a0000067ab9 */ /* 0x000fe20000000800 */
[----:B------:R-:W-:Y:S01]  /*14d10*/  UMOV UR9, 0x1 ;  /* 0x0000000100097882 */ /* 0x000fe20000000000 */
[----:B------:R-:W-:-:S02]  /*14d20*/  ULOP3.LUT UR4, UR4, 0x80, URZ, 0xc0, !UPT ;  /* 0x0000008004047892 */ /* 0x000fc4000f8ec03f */
[----:B------:R-:W-:Y:S02]  /*14d30*/  ULOP3.LUT UR5, UR5, 0x2000, URZ, 0xc0, !UPT ;  /* 0x0000200005057892 */ /* 0x000fe4000f8ec03f */
[----:B------:R-:W-:Y:S02]  /*14d40*/  UIADD3 UR17, UR6, -0x1, URZ ;  /* 0xffffffff06117890 */ /* 0x000fe4000fffe03f */
[----:B------:R-:W-:Y:S02]  /*14d50*/  USHF.L.U32 UR19, UR9, UR7, URZ ;  /* 0x0000000709137299 */ /* 0x000fe4000800063f */
[----:B------:R-:W-:Y:S01]  /*14d60*/  ULOP3.LUT UR18, URZ, UR8, URZ, 0x33, !UPT ;  /* 0x000000083f127292 */ /* 0x000fe2000f8e333f */
[----:B------:R-:W-:Y:S01]  /*14d70*/  ULDC.64 UR22, c[0x0][0x198] ;  /* 0x0000660000167ab9 */ /* 0x000fe20000000a00 */
[----:B-1----:R-:W-:-:S04]  /*14d80*/  IADD3 R0, R0, 0x3f, RZ ;  /* 0x0000003f00007810 */ /* 0x002fc80007ffe0ff */
[----:B------:R-:W-:-:S04]  /*14d90*/  SHF.R.S32.HI R5, RZ, 0x1f, R0 ;  /* 0x0000001fff057819 */ /* 0x000fc80000011400 */
[----:B------:R-:W-:Y:S02]  /*14da0*/  LEA.HI R5, R5, R0, RZ, 0x6 ;  /* 0x0000000005057211 */ /* 0x000fe400078f30ff */
[----:B------:R-:W-:Y:S02]  /*14db0*/  MOV R0, 0x1 ;  /* 0x0000000100007802 */ /* 0x000fe40000000f00 */
[----:B------:R-:W-:-:S05]  /*14dc0*/  SHF.R.S32.HI R7, RZ, 0x6, R5 ;  /* 0x00000006ff077819 */ /* 0x000fca0000011405 */
[----:B------:R-:W-:Y:S01]  /*14dd0*/  VIADD R16, R7, 0x1 ;  /* 0x0000000107107836 */ /* 0x000fe20000000000 */
[----:B---3--:R-:W-:-:S07]  /*14de0*/  LOP3.LUT R8, R4, 0x2, RZ, 0xfc, !PT ;  /* 0x0000000204087812 */ /* 0x008fce00078efcff */
.L_x_353:
[----:B------:R-:W-:-:S03]  /*14df0*/  UMOV UR6, 0xffffffff ;  /* 0xffffffff00067882 */ /* 0x000fc60000000000 */
[----:B------:R-:W-:Y:S05]  /*14e00*/  BRA.DIV UR6, `(.L_x_343) ;  /* 0x0000001a06b07947 */ /* 0x000fea000b800000 */
[----:B------:R-:W-:-:S13]  /*14e10*/  ELECT P6, URZ, PT ;  /* 0x00000000003f782f */ /* 0x000fda00038c0000 */
.L_x_396:
[----:B------:R-:W1:Y:S01]  /*14e20*/  LDC R4, c[0x0][0x28c] ;  /* 0x0000a300ff047b82 */ /* 0x000e620000000800 */
[----:B------:R-:W-:Y:S01]  /*14e30*/  BSSY B1, `(.L_x_344) ;  /* 0x0000039000017945 */ /* 0x000fe20003800000 */
[----:B-1----:R-:W-:-:S13]  /*14e40*/  ISETP.LT.OR P6, PT, R4, 0x1, !P6 ;  /* 0x000000010400780c */ /* 0x002fda00077c1670 */
[----:B------:R-:W-:Y:S05]  /*14e50*/  @P6 BRA `(.L_x_345) ;  /* 0x0000000000d86947 */ /* 0x000fea0003800000 */
[----:B------:R-:W-:Y:S01]  /*14e60*/  SHF.L.U32 R5, R3, 0x8, RZ ;  /* 0x0000000803057819 */ /* 0x000fe200000006ff */
[----:B------:R-:W-:Y:S01]  /*14e70*/  IMAD.MOV.U32 R4, RZ, RZ, R16 ;  /* 0x000000ffff047224 */ /* 0x000fe200078e0010 */
[----:B------:R-:W-:Y:S02]  /*14e80*/  LEA R2, R2, UR4, 0x8 ;  /* 0x0000000402027c11 */ /* 0x000fe4000f8e40ff */
[----:B------:R-:W-:Y:S02]  /*14e90*/  MOV R14, RZ ;  /* 0x000000ff000e7202 */ /* 0x000fe40000000f00 */
[----:B------:R-:W-:Y:S02]  /*14ea0*/  MOV R3, R0 ;  /* 0x0000000000037202 */ /* 0x000fe40000000f00 */
[----:B------:R-:W-:-:S07]  /*14eb0*/  MOV R9, R6 ;  /* 0x0000000600097202 */ /* 0x000fce0000000f00 */
.L_x_348:
[----:B------:R-:W1:Y:S01]  /*14ec0*/  S2R R13, SR_CgaCtaId ;  /* 0x00000000000d7919 */ /* 0x000e620000008800 */
[----:B------:R-:W-:Y:S02]  /*14ed0*/  MOV R12, 0x400 ;  /* 0x00000400000c7802 */ /* 0x000fe40000000f00 */
[----:B------:R-:W-:Y:S02]  /*14ee0*/  SHF.L.U32 R18, R3, 0x1f, RZ ;  /* 0x0000001f03127819 */ /* 0x000fe400000006ff */
[----:B-1----:R-:W-:-:S05]  /*14ef0*/  LEA R12, R13, R12, 0x18 ;  /* 0x0000000c0d0c7211 */ /* 0x002fca00078ec0ff */
[----:B------:R-:W-:-:S04]  /*14f00*/  IMAD R13, R9, 0x8, R12 ;  /* 0x00000008090d7824 */ /* 0x000fc800078e020c */
[----:B------:R-:W1:Y:S02]  /*14f10*/  SYNCS.PHASECHK.TRANS64.TRYWAIT P0, [R13+URZ+0x18], R18 ;  /* 0x000018120d0075a7 */ /* 0x000e64000800017f */
[----:B-1----:R-:W-:Y:S05]  /*14f20*/  @!P0 BRA `(.L_x_346) ;  /* 0x0000001800888947 */ /* 0x002fea0003800000 */
.L_x_397:
[----:B------:R-:W2:Y:S02]  /*14f30*/  S2R R15, SR_TID.X ;  /* 0x00000000000f7919 */ /* 0x000ea40000002100 */
[----:B--2---:R-:W-:Y:S02]  /*14f40*/  LOP3.LUT P0, RZ, R15, 0x7f, RZ, 0xc0, !PT ;  /* 0x0000007f0fff7812 */ /* 0x004fe4000780c0ff */
[----:B------:R-:W-:-:S11]  /*14f50*/  PRMT R15, R8, 0x9910, RZ ;  /* 0x00009910080f7816 */ /* 0x000fd600000000ff */
[----:B-1----:R-:W1:Y:S02]  /*14f60*/  @!P0 LDC R18, c[0x0][0x500] ;  /* 0x00014000ff128b82 */ /* 0x002e640000000800 */
[----:B-1----:R1:W-:Y:S01]  /*14f70*/  @!P0 SYNCS.ARRIVE.TRANS64 RZ, [R13+URZ], R18 ;  /* 0x000000120dff89a7 */ /* 0x0023e2000800003f */
[----:B------:R-:W-:-:S13]  /*14f80*/  ISETP.NE.AND P0, PT, R15, 0x2, PT ;  /* 0x000000020f00780c */ /* 0x000fda0003f05270 */
[----:B-1----:R-:W-:Y:S05]  /*14f90*/  @P0 BRA `(.L_x_347) ;  /* 0x0000000000040947 */ /* 0x002fea0003800000 */
[----:B------:R-:W-:Y:S01]  /*14fa0*/  BPT.TRAP 0x1 ;  /* 0x000000040000795c */ /* 0x000fe20000300000 */
.L_x_347:
[----:B------:R-:W-:Y:S01]  /*14fb0*/  R2UR UR9, R13 ;  /* 0x000000000d0972ca */ /* 0x000fe200000e0000 */
[----:B------:R-:W-:Y:S01]  /*14fc0*/  UIADD3 UR6, UP0, UR22, 0xf0, URZ ;  /* 0x000000f016067890 */ /* 0x000fe2000ff1e03f */
[-C--:B------:R-:W-:Y:S01]  /*14fd0*/  LEA R13, R9, R12.reuse, 0xf ;  /* 0x0000000c090d7211 */ /* 0x080fe200078e78ff */
[----:B------:R-:W-:Y:S01]  /*14fe0*/  UIADD3 UR24, UP1, UR22, 0x1f0, URZ ;  /* 0x000001f016187890 */ /* 0x000fe2000ff3e03f */
[----:B------:R-:W-:Y:S01]  /*14ff0*/  R2UR UR11, R5 ;  /* 0x00000000050b72ca */ /* 0x000fe200000e0000 */
[----:B------:R-:W-:Y:S01]  /*15000*/  UMOV UR14, 0x0 ;  /* 0x00000000000e7882 */ /* 0x000fe20000000000 */
[----:B------:R-:W-:Y:S01]  /*15010*/  R2UR UR7, R13 ;  /* 0x000000000d0772ca */ /* 0x000fe200000e0000 */
[----:B------:R-:W-:Y:S01]  /*15020*/  UIADD3.X UR25, URZ, UR23, URZ, UP1, !UPT ;  /* 0x000000173f197290 */ /* 0x000fe20008ffe43f */
[C---:B------:R-:W-:Y:S01]  /*15030*/  LEA R13, R9.reuse, UR5, 0xe ;  /* 0x00000005090d7c11 */ /* 0x040fe2000f8e70ff */
[----:B------:R-:W-:Y:S01]  /*15040*/  VIADD R9, R9, 0x1 ;  /* 0x0000000109097836 */ /* 0x000fe20000000000 */
[----:B------:R-:W-:Y:S01]  /*15050*/  R2UR UR10, R14 ;  /* 0x000000000e0a72ca */ /* 0x000fe200000e0000 */
[----:B------:R-:W-:Y:S01]  /*15060*/  UMOV UR15, 0x10000000 ;  /* 0x10000000000f7882 */ /* 0x000fe20000000000 */
[----:B------:R-:W-:Y:S01]  /*15070*/  LEA R13, R13, R12, 0x1 ;  /* 0x0000000c0d0d7211 */ /* 0x000fe200078e08ff */
[----:B------:R-:W-:Y:S01]  /*15080*/  UMOV UR21, 0x30000 ;  /* 0x0003000000157882 */ /* 0x000fe20000000000 */
[----:B------:R-:W-:-:S02]  /*15090*/  R2UR UR12, R10 ;  /* 0x000000000a0c72ca */ /* 0x000fc400000e0000 */
[----:B------:R-:W-:Y:S02]  /*150a0*/  R2UR UR8, R13 ;  /* 0x000000000d0872ca */ /* 0x000fe400000e0000 */
[----:B------:R-:W-:Y:S01]  /*150b0*/  IADD3 R4, R4, -0x1, RZ ;  /* 0xffffffff04047810 */ /* 0x000fe20007ffe0ff */
[----:B------:R-:W-:Y:S01]  /*150c0*/  UIADD3 UR13, UR7, 0x8400, URZ ;  /* 0x00008400070d7890 */ /* 0x000fe2000fffe03f */
[----:B------:R-:W-:Y:S01]  /*150d0*/  R2UR UR20, R2 ;  /* 0x00000000021472ca */ /* 0x000fe200000e0000 */
[----:B------:R-:W-:Y:S01]  /*150e0*/  UIADD3.X UR7, URZ, UR23, URZ, UP0, !UPT ;  /* 0x000000173f077290 */ /* 0x000fe200087fe43f */
[----:B------:R-:W-:Y:S02]  /*150f0*/  ISETP.GT.AND P1, PT, R4, 0x1, PT ;  /* 0x000000010400780c */ /* 0x000fe40003f24270 */
[----:B------:R-:W-:Y:S02]  /*15100*/  ISETP.NE.AND P0, PT, R9, 0x3, PT ;  /* 0x000000030900780c */ /* 0x000fe40003f05270 */
[----:B------:R-:W-:-:S02]  /*15110*/  IADD3 R14, R14, 0x40, RZ ;  /* 0x000000400e0e7810 */ /* 0x000fc40007ffe0ff */
[----:B------:R-:W-:Y:S01]  /*15120*/  SEL R12, RZ, 0x1, P0 ;  /* 0x00000001ff0c7807 */ /* 0x000fe20000000000 */
[----:B------:R-:W-:Y:S01]  /*15130*/  UIADD3 UR16, UR8, 0x20400, URZ ;  /* 0x0002040008107890 */ /* 0x000fe2000fffe03f */
[----:B------:R-:W-:Y:S02]  /*15140*/  SEL R9, R9, RZ, P0 ;  /* 0x000000ff09097207 */ /* 0x000fe40000000000 */
[----:B------:R-:W-:Y:S01]  /*15150*/  UMOV UR8, UR13 ;  /* 0x0000000d00087c82 */ /* 0x000fe20008000000 */
[----:B------:R-:W-:Y:S01]  /*15160*/  LOP3.LUT R3, R3, R12, RZ, 0x3c, !PT ;  /* 0x0000000c03037212 */ /* 0x000fe200078e3cff */
[----:B------:R1:W-:Y:S02]  /*15170*/  UTMALDG.3D [UR8], [UR6], desc[UR14] ;  /* 0x00000e08060075b4 */ /* 0x0003e40008011000 */
[----:B-1----:R-:W-:Y:S01]  /*15180*/  UMOV UR8, UR16 ;  /* 0x0000001000087c82 */ /* 0x002fe20008000000 */
[----:B------:R-:W-:Y:S02]  /*15190*/  UMOV UR11, UR20 ;  /* 0x00000014000b7c82 */ /* 0x000fe40008000000 */
[----:B------:R1:W-:Y:S02]  /*151a0*/  UTMALDG.3D.MULTICAST [UR8], [UR24], UR21, desc[UR14] ;  /* 0x00000e08180073b4 */ /* 0x0003e40008011815 */
[----:B-1----:R-:W-:Y:S05]  /*151b0*/  @P1 BRA `(.L_x_348) ;  /* 0xfffffffc00401947 */ /* 0x002fea000383ffff */
.L_x_345:
[----:B------:R-:W-:Y:S05]  /*151c0*/  BSYNC B1 ;  /* 0x0000000000017941 */ /* 0x000fea0003800000 */
.L_x_344:
[----:B------:R-:W2:Y:S01]  /*151d0*/  LDL.LU R15, [R1+0x204] ;  /* 0x00020400010f7983 */ /* 0x000ea20000300800 */
[----:B------:R-:W-:Y:S01]  /*151e0*/  LOP3.LUT P0, RZ, R11, 0xff, RZ, 0xc0, !PT ;  /* 0x000000ff0bff7812 */ /* 0x000fe2000780c0ff */
[C---:B------:R-:W-:Y:S01]  /*151f0*/  IMAD.IADD R6, R7.reuse, 0x1, R6 ;  /* 0x0000000107067824 */ /* 0x040fe200078e0206 */
[----:B------:R-:W-:Y:S01]  /*15200*/  ULDC.64 UR6, c[0x0][0x8f8] ;  /* 0x00023e0000067ab9 */ /* 0x000fe20000000a00 */
[----:B------:R-:W3:Y:S01]  /*15210*/  LDL.LU R12, [R1+0x200] ;  /* 0x00020000010c7983 */ /* 0x000ee20000300800 */
[----:B------:R-:W-:Y:S01]  /*15220*/  ISETP.GE.U32.AND P1, PT, R7, 0x3, PT ;  /* 0x000000030700780c */ /* 0x000fe20003f26070 */
[----:B------:R-:W-:Y:S01]  /*15230*/  BSSY B1, `(.L_x_349) ;  /* 0x000006e000017945 */ /* 0x000fe20003800000 */
[----:B------:R-:W-:Y:S01]  /*15240*/  IMAD.MOV.U32 R10, RZ, RZ, -0x1 ;  /* 0xffffffffff0a7424 */ /* 0x000fe200078e00ff */
[----:B------:R-:W-:Y:S02]  /*15250*/  PRMT R4, RZ, 0x7610, R4 ;  /* 0x00007610ff047816 */ /* 0x000fe40000000004 */
[----:B------:R-:W-:-:S04]  /*15260*/  PRMT R11, RZ, 0x7610, R11 ;  /* 0x00007610ff0b7816 */ /* 0x000fc8000000000b */
[----:B------:R-:W1:Y:S01]  /*15270*/  @P0 S2R R3, SR_CgaCtaId ;  /* 0x0000000000030919 */ /* 0x000e620000008800 */
[----:B------:R-:W-:-:S04]  /*15280*/  @P0 MOV R2, 0x400 ;  /* 0x0000040000020802 */ /* 0x000fc80000000f00 */
[----:B-1----:R-:W-:-:S04]  /*15290*/  @P0 LEA R2, R3, R2, 0x18 ;  /* 0x0000000203020211 */ /* 0x002fc800078ec0ff */
[----:B------:R1:W-:Y:S01]  /*152a0*/  @P0 SYNCS.ARRIVE.TRANS64.A1T0 RZ, [R2+URZ+0x78], RZ ;  /* 0x000078ff02ff09a7 */ /* 0x0003e2000810003f */
[----:B------:R-:W-:-:S04]  /*152b0*/  ISETP.GT.U32.AND P0, PT, R6, 0x2, PT ;  /* 0x000000020600780c */ /* 0x000fc80003f04070 */
[----:B------:R-:W-:Y:S01]  /*152c0*/  ISETP.LT.U32.AND P0, PT, R7, 0x3, P0 ;  /* 0x000000030700780c */ /* 0x000fe20000701070 */
[----:B-1----:R-:W-:Y:S01]  /*152d0*/  IMAD.WIDE.U32 R2, R6, -0x55555555, RZ ;  /* 0xaaaaaaab06027825 */ /* 0x002fe200078e00ff */
[----:B------:R-:W-:-:S04]  /*152e0*/  MOV R2, 0xffffffff ;  /* 0xffffffff00027802 */ /* 0x000fc80000000f00 */
[----:B------:R-:W-:Y:S02]  /*152f0*/  SHF.R.U32.HI R5, RZ, 0x1, R3 ;  /* 0x00000001ff057819 */ /* 0x000fe40000011603 */
[----:B------:R-:W-:-:S03]  /*15300*/  SEL R3, RZ, 0x1, !P0 ;  /* 0x00000001ff037807 */ /* 0x000fc60004000000 */
[----:B------:R-:W-:Y:S01]  /*15310*/  IMAD R6, R5, -0x3, R6 ;  /* 0xfffffffd05067824 */ /* 0x000fe200078e0206 */
[----:B------:R-:W-:Y:S02]  /*15320*/  LOP3.LUT R0, R0, R3, RZ, 0x3c, !PT ;  /* 0x0000000300007212 */ /* 0x000fe400078e3cff */
[----:B------:R-:W-:Y:S02]  /*15330*/  MOV R3, 0xffffffff ;  /* 0xffffffff00037802 */ /* 0x000fe40000000f00 */
[----:B------:R-:W-:Y:S02]  /*15340*/  @P1 LOP3.LUT R0, R0, 0x1, R5, 0x78, !PT ;  /* 0x0000000100001812 */ /* 0x000fe400078e7805 */
        /* <DEDUP_REMOVED lines=8> */
[----:B------:R-:W2:Y:S01]  /*153d0*/  LDC R17, c[0x0][0x904] ;  /* 0x00024100ff117b82 */ /* 0x000ea20000000800 */
[----:B------:R-:W-:Y:S01]  /*153e0*/  ULDC UR6, c[0x0][0x150] ;  /* 0x0000540000067ab9 */ /* 0x000fe20000000800 */
[----:B------:R-:W-:Y:S01]  /*153f0*/  ULDC UR9, c[0x0][0x8d8] ;  /* 0x0002360000097ab9 */ /* 0x000fe20000000800 */
[----:B------:R-:W3:Y:S05]  /*15400*/  S2R R2, SR_CTAID.Y ;  /* 0x0000000000027919 */ /* 0x000eea0000002600 */
[----:B------:R-:W4:Y:S08]  /*15410*/  LDC R4, c[0x0][0x144] ;  /* 0x00005100ff047b82 */ /* 0x000f300000000800 */
[----:B------:R-:W5:Y:S01]  /*15420*/  LDC R13, c[0x0][0x148] ;  /* 0x00005200ff0d7b82 */ /* 0x000f620000000800 */
[----:B--2---:R-:W-:-:S02]  /*15430*/  ISETP.NE.AND P2, PT, R17, 0x1, PT ;  /* 0x000000011100780c */ /* 0x004fc40003f45270 */
[----:B-1----:R-:W-:Y:S02]  /*15440*/  I2FP.F32.U32 R3, R9 ;  /* 0x0000000900037245 */ /* 0x002fe40000201000 */
[----:B---3--:R-:W-:-:S03]  /*15450*/  I2FP.F32.U32 R5, R2 ;  /* 0x0000000200057245 */ /* 0x008fc60000201000 */
[----:B------:R-:W-:Y:S01]  /*15460*/  FMUL R3, R3, UR6 ;  /* 0x0000000603037c20 */ /* 0x000fe20008400000 */
[----:B------:R-:W-:Y:S02]  /*15470*/  ULDC UR6, c[0x0][0x154] ;  /* 0x0000550000067ab9 */ /* 0x000fe40000000800 */
[----:B------:R-:W-:Y:S01]  /*15480*/  FMUL R10, R5, UR6 ;  /* 0x00000006050a7c20 */ /* 0x000fe20008400000 */
[----:B------:R-:W-:Y:S02]  /*15490*/  ULDC.64 UR6, c[0x0][0x8d0] ;  /* 0x0002340000067ab9 */ /* 0x000fe40000000a00 */
[----:B------:R-:W1:Y:S01]  /*154a0*/  F2I.U32.TRUNC.NTZ R3, R3 ;  /* 0x0000000300037305 */ /* 0x000e62000020f000 */
[----:B------:R-:W-:-:S04]  /*154b0*/  ISETP.NE.U32.AND P0, PT, RZ, UR6, PT ;  /* 0x00000006ff007c0c */ /* 0x000fc8000bf05070 */
[----:B------:R-:W-:-:S03]  /*154c0*/  ISETP.NE.AND.EX P0, PT, RZ, UR7, PT, P0 ;  /* 0x00000007ff007c0c */ /* 0x000fc6000bf05300 */
[----:B------:R-:W2:Y:S01]  /*154d0*/  F2I.U32.TRUNC.NTZ R10, R10 ;  /* 0x0000000a000a7305 */ /* 0x000ea2000020f000 */
[----:B-1----:R-:W-:Y:S02]  /*154e0*/  IADD3 R5, -R3, RZ, RZ ;  /* 0x000000ff03057210 */ /* 0x002fe40007ffe1ff */
[----:B------:R-:W-:-:S03]  /*154f0*/  MOV R3, R15 ;  /* 0x0000000f00037202 */ /* 0x000fc60000000f00 */
[----:B----4-:R-:W-:Y:S01]  /*15500*/  IMAD R9, R4, R5, R9 ;  /* 0x0000000504097224 */ /* 0x010fe200078e0209 */
[----:B--2---:R-:W-:-:S05]  /*15510*/  IADD3 R4, -R10, RZ, RZ ;  /* 0x000000ff0a047210 */ /* 0x004fca0007ffe1ff */
[----:B-----5:R-:W-:Y:S02]  /*15520*/  @P2 IMAD R9, R13, R4, R2 ;  /* 0x000000040d092224 */ /* 0x020fe400078e0202 */
[----:B------:R-:W-:Y:S01]  /*15530*/  IMAD.MOV.U32 R2, RZ, RZ, R12 ;  /* 0x000000ffff027224 */ /* 0x000fe200078e000c */
[----:B------:R-:W-:Y:S06]  /*15540*/  @!P0 BRA `(.L_x_351) ;  /* 0x0000000000288947 */ /* 0x000fec0003800000 */
[----:B------:R-:W-:Y:S02]  /*15550*/  ULDC UR8, c[0x0][0x8dc] ;  /* 0x0002370000087ab9 */ /* 0x000fe40000000800 */
[----:B------:R-:W-:-:S04]  /*15560*/  IADD3 R3, P0, R12, UR8, RZ ;  /* 0x000000080c037c10 */ /* 0x000fc8000ff1e0ff */
[----:B------:R-:W-:-:S05]  /*15570*/  IADD3.X R13, RZ, R15, RZ, P0, !PT ;  /* 0x0000000fff0d7210 */ /* 0x000fca00007fe4ff */
[----:B------:R-:W-:-:S04]  /*15580*/  IMAD.WIDE.U32 R4, R13, UR6, RZ ;  /* 0x000000060d047c25 */ /* 0x000fc8000f8e00ff */
[----:B------:R-:W-:-:S04]  /*15590*/  IMAD.WIDE.U32 R4, P0, R3, UR7, R4 ;  /* 0x0000000703047c25 */ /* 0x000fc8000f800004 */
[----:B------:R-:W-:Y:S01]  /*155a0*/  IMAD.WIDE.U32 R2, R3, UR6, RZ ;  /* 0x0000000603027c25 */ /* 0x000fe2000f8e00ff */
[----:B------:R-:W-:-:S04]  /*155b0*/  MOV R2, R5 ;  /* 0x0000000500027202 */ /* 0x000fc80000000f00 */
[----:B------:R-:W-:Y:S01]  /*155c0*/  IADD3 RZ, P1, R3, R4, RZ ;  /* 0x0000000403ff7210 */ /* 0x000fe20007f3e0ff */
[----:B------:R-:W-:-:S04]  /*155d0*/  IMAD.X R3, RZ, RZ, RZ, P0 ;  /* 0x000000ffff037224 */ /* 0x000fc800000e06ff */
[----:B------:R-:W-:-:S08]  /*155e0*/  IMAD.WIDE.U32.X R2, R13, UR7, R2, P1 ;  /* 0x000000070d027c25 */ /* 0x000fd000088e0402 */
.L_x_351:
[--C-:B------:R-:W-:Y:S01]  /*155f0*/  SHF.R.U64 R10, R2, UR9, R3.reuse ;  /* 0x00000009020a7c19 */ /* 0x100fe20008001203 */
[----:B------:R-:W-:Y:S01]  /*15600*/  ULDC.64 UR6, c[0x0][0x8c8] ;  /* 0x0002320000067ab9 */ /* 0x000fe20000000a00 */
[----:B------:R-:W-:Y:S01]  /*15610*/  SHF.R.U32.HI R2, RZ, UR9, R3 ;  /* 0x00000009ff027c19 */ /* 0x000fe20008011603 */
[----:B------:R-:W-:Y:S01]  /*15620*/  ULDC.64 UR8, c[0x0][0x8e8] ;  /* 0x00023a0000087ab9 */ /* 0x000fe20000000a00 */
[----:B------:R-:W-:Y:S02]  /*15630*/  IADD3 R13, P0, RZ, -R10, RZ ;  /* 0x8000000aff0d7210 */ /* 0x000fe40007f1e0ff */
[----:B------:R-:W-:Y:S02]  /*15640*/  MOV R3, R15 ;  /* 0x0000000f00037202 */ /* 0x000fe40000000f00 */
[----:B------:R-:W-:Y:S02]  /*15650*/  IADD3.X R2, RZ, ~R2, RZ, P0, !PT ;  /* 0x80000002ff027210 */ /* 0x000fe400007fe4ff */
[----:B------:R-:W-:-:S03]  /*15660*/  ISETP.NE.U32.AND P0, PT, RZ, UR8, PT ;  /* 0x00000008ff007c0c */ /* 0x000fc6000bf05070 */
[----:B------:R-:W-:Y:S01]  /*15670*/  IMAD R2, R2, UR6, RZ ;  /* 0x0000000602027c24 */ /* 0x000fe2000f8e02ff */
[----:B------:R-:W-:-:S03]  /*15680*/  ISETP.NE.AND.EX P0, PT, RZ, UR9, PT, P0 ;  /* 0x00000009ff007c0c */ /* 0x000fc6000bf05300 */
[----:B------:R-:W-:Y:S02]  /*15690*/  IMAD R5, R13, UR7, R2 ;  /* 0x000000070d057c24 */ /* 0x000fe4000f8e0202 */
[----:B------:R-:W-:-:S04]  /*156a0*/  IMAD.MOV.U32 R2, RZ, RZ, R12 ;  /* 0x000000ffff027224 */ /* 0x000fc800078e000c */
[----:B------:R-:W-:Y:S01]  /*156b0*/  IMAD.WIDE.U32 R2, R13, UR6, R2 ;  /* 0x000000060d027c25 */ /* 0x000fe2000f8e0002 */
[----:B------:R-:W-:-:S04]  /*156c0*/  ULDC UR6, c[0x0][0x8c0] ;  /* 0x0002300000067ab9 */ /* 0x000fc80000000800 */
[----:B------:R-:W-:-:S04]  /*156d0*/  IADD3 R3, R3, R5, RZ ;  /* 0x0000000503037210 */ /* 0x000fc80007ffe0ff */
[--C-:B------:R-:W-:Y:S02]  /*156e0*/  SHF.R.U64 R12, R2, UR6, R3.reuse ;  /* 0x00000006020c7c19 */ /* 0x100fe40008001203 */
[----:B------:R-:W-:Y:S01]  /*156f0*/  SHF.R.U32.HI R3, RZ, UR6, R3 ;  /* 0x00000006ff037c19 */ /* 0x000fe20008011603 */
[----:B------:R-:W-:-:S03]  /*15700*/  ULDC UR6, c[0x0][0x8b0] ;  /* 0x00022c0000067ab9 */ /* 0x000fc60000000800 */
[--C-:B------:R-:W-:Y:S02]  /*15710*/  SHF.R.U64 R13, R12, UR6, R3.reuse ;  /* 0x000000060c0d7c19 */ /* 0x100fe40008001203 */
[----:B------:R-:W-:Y:S01]  /*15720*/  SHF.R.U32.HI R2, RZ, UR6, R3 ;  /* 0x00000006ff027c19 */ /* 0x000fe20008011603 */
[----:B------:R-:W-:-:S03]  /*15730*/  ULDC UR6, c[0x0][0x900] ;  /* 0x0002400000067ab9 */ /* 0x000fc60000000800 */
[--C-:B------:R-:W-:Y:S02]  /*15740*/  SHF.R.U64 R14, R13, UR6, R2.reuse ;  /* 0x000000060d0e7c19 */ /* 0x100fe40008001202 */
[----:B------:R-:W-:-:S03]  /*15750*/  SHF.R.U32.HI R3, RZ, UR6, R2 ;  /* 0x00000006ff037c19 */ /* 0x000fc60008011602 */
[----:B------:R-:W-:Y:S01]  /*15760*/  IMAD.MOV.U32 R2, RZ, RZ, R14 ;  /* 0x000000ffff027224 */ /* 0x000fe200078e000e */
[----:B------:R-:W-:Y:S06]  /*15770*/  @!P0 BRA `(.L_x_352) ;  /* 0x0000000000288947 */ /* 0x000fec0003800000 */
[----:B------:R-:W-:Y:S02]  /*15780*/  ULDC UR6, c[0x0][0x8f4] ;  /* 0x00023d0000067ab9 */ /* 0x000fe40000000800 */
[----:B------:R-:W-:-:S04]  /*15790*/  IADD3 R2, P0, R14, UR6, RZ ;  /* 0x000000060e027c10 */ /* 0x000fc8000ff1e0ff */
[----:B------:R-:W-:-:S05]  /*157a0*/  IADD3.X R15, RZ, R3, RZ, P0, !PT ;  /* 0x00000003ff0f7210 */ /* 0x000fca00007fe4ff */
[----:B------:R-:W-:-:S04]  /*157b0*/  IMAD.WIDE.U32 R4, R15, UR8, RZ ;  /* 0x000000080f047c25 */ /* 0x000fc8000f8e00ff */
[----:B------:R-:W-:-:S04]  /*157c0*/  IMAD.WIDE.U32 R4, P0, R2, UR9, R4 ;  /* 0x0000000902047c25 */ /* 0x000fc8000f800004 */
[----:B------:R-:W-:-:S04]  /*157d0*/  IMAD.WIDE.U32 R2, R2, UR8, RZ ;  /* 0x0000000802027c25 */ /* 0x000fc8000f8e00ff */
[----:B------:R-:W-:Y:S01]  /*157e0*/  IMAD.MOV.U32 R2, RZ, RZ, R5 ;  /* 0x000000ffff027224 */ /* 0x000fe200078e0005 */
[----:B------:R-:W-:Y:S02]  /*157f0*/  IADD3 RZ, P1, R3, R4, RZ ;  /* 0x0000000403ff7210 */ /* 0x000fe40007f3e0ff */
[----:B------:R-:W-:-:S03]  /*15800*/  IADD3.X R3, RZ, RZ, RZ, P0, !PT ;  /* 0x000000ffff037210 */ /* 0x000fc600007fe4ff */
[----:B------:R-:W-:-:S08]  /*15810*/  IMAD.WIDE.U32.X R2, R15, UR9, R2, P1 ;  /* 0x000000090f027c25 */ /* 0x000fd000088e0402 */
.L_x_352:
[----:B------:R-:W-:Y:S01]  /*15820*/  ULDC UR6, c[0x0][0x8f0] ;  /* 0x00023c0000067ab9 */ /* 0x000fe20000000800 */
[----:B------:R-:W-:Y:S02]  /*15830*/  LOP3.LUT R13, R13, UR18, RZ, 0xc0, !PT ;  /* 0x000000120d0d7c12 */ /* 0x000fe4000f8ec0ff */
[----:B------:R-:W-:Y:S01]  /*15840*/  SHF.R.U64 R2, R2, UR6, R3 ;  /* 0x0000000602027c19 */ /* 0x000fe20008001203 */
[----:B------:R-:W-:-:S03]  /*15850*/  ULDC UR6, c[0x0][0x8e0] ;  /* 0x0002380000067ab9 */ /* 0x000fc60000000800 */
[C---:B------:R-:W-:Y:S01]  /*15860*/  IADD3 R3, -R2.reuse, RZ, RZ ;  /* 0x000000ff02037210 */ /* 0x040fe20007ffe1ff */
[----:B------:R-:W-:-:S04]  /*15870*/  IMAD R4, R2, UR19, R13 ;  /* 0x0000001302047c24 */ /* 0x000fc8000f8e020d */
[----:B------:R-:W-:Y:S01]  /*15880*/  IMAD R14, R3, UR6, R14 ;  /* 0x00000006030e7c24 */ /* 0x000fe2000f8e020e */
[----:B------:R-:W-:Y:S01]  /*15890*/  ULDC UR6, c[0x0][0x8b8] ;  /* 0x00022e0000067ab9 */ /* 0x000fe20000000800 */
[----:B------:R-:W-:Y:S01]  /*158a0*/  LOP3.LUT R3, R12, UR17, RZ, 0xc0, !PT ;  /* 0x000000110c037c12 */ /* 0x000fe2000f8ec0ff */
[----:B------:R-:W-:Y:S01]  /*158b0*/  IMAD R9, R4, UR6, R9 ;  /* 0x0000000604097c24 */ /* 0x000fe2000f8e0209 */
[----:B------:R-:W-:Y:S01]  /*158c0*/  ULDC UR6, c[0x0][0x8a8] ;  /* 0x00022a0000067ab9 */ /* 0x000fe20000000800 */
[----:B------:R-:W-:Y:S02]  /*158d0*/  MOV R4, 0x1 ;  /* 0x0000000100047802 */ /* 0x000fe40000000f00 */
[----:B------:R-:W-:-:S05]  /*158e0*/  IMAD R14, R14, UR6, R3 ;  /* 0x000000060e0e7c24 */ /* 0x000fca000f8e0203 */
[----:B------:R-:W-:Y:S02]  /*158f0*/  SEL R2, R14, R9, !P2 ;  /* 0x000000090e027207 */ /* 0x000fe40005000000 */
[----:B------:R-:W-:-:S07]  /*15900*/  SEL R3, R9, R14, !P2 ;  /* 0x0000000e09037207 */ /* 0x000fce0005000000 */
.L_x_350:
[----:B------:R-:W-:Y:S05]  /*15910*/  BSYNC B1 ;  /* 0x0000000000017941 */ /* 0x000fea0003800000 */
.L_x_349:
[----:B------:R-:W-:-:S13]  /*15920*/  LOP3.LUT P0, RZ, R4, 0xff, RZ, 0xc0, !PT ;  /* 0x000000ff04ff7812 */ /* 0x000fda000780c0ff */
[----:B------:R-:W-:Y:S05]  /*15930*/  @P0 BRA `(.L_x_353) ;  /* 0xfffffff4002c0947 */ /* 0x000fea000383ffff */
[----:B------:R-:W-:Y:S05]  /*15940*/  BSYNC B0 ;  /* 0x0000000000007941 */ /* 0x000fea0003800000 */
.L_x_342:
[----:B------:R-:W-:-:S03]  /*15950*/  UMOV UR6, 0xffffffff ;  /* 0xffffffff00067882 */ /* 0x000fc60000000000 */
[----:B------:R-:W-:Y:S05]  /*15960*/  BRA.DIV UR6, `(.L_x_354) ;  /* 0x00000012060c7947 */ /* 0x000fea000b800000 */
[----:B------:R-:W-:-:S13]  /*15970*/  ELECT P6, URZ, PT ;  /* 0x00000000003f782f */ /* 0x000fda00038c0000 */
.L_x_400:
[----:B------:R-:W-:Y:S05]  /*15980*/  @!P6 BRA `(.L_x_14) ;  /* 0x000000000084e947 */ /* 0x000fea0003800000 */
[----:B------:R-:W3:Y:S02]  /*15990*/  LDL.LU R2, [R1+0x208] ;  /* 0x0002080001027983 */ /* 0x000ee40000300800 */
[----:B---3--:R-:W-:-:S04]  /*159a0*/  LOP3.LUT R2, R2, 0x2, RZ, 0xfc, !PT ;  /* 0x0000000202027812 */ /* 0x008fc800078efcff */
[----:B------:R-:W-:-:S13]  /*159b0*/  ISETP.NE.AND P0, PT, R2, 0x3, PT ;  /* 0x000000030200780c */ /* 0x000fda0003f05270 */
[----:B------:R-:W-:Y:S05]  /*159c0*/  @!P0 BRA `(.L_x_355) ;  /* 0x0000000000048947 */ /* 0x000fea0003800000 */
[----:B--2---:R-:W-:Y:S01]  /*159d0*/  BPT.TRAP 0x1 ;  /* 0x000000040000795c */ /* 0x004fe20000300000 */
.L_x_355:
[----:B------:R-:W1:Y:S01]  /*159e0*/  S2R R3, SR_CgaCtaId ;  /* 0x0000000000037919 */ /* 0x000e620000008800 */
[----:B------:R-:W-:-:S04]  /*159f0*/  MOV R2, 0x400 ;  /* 0x0000040000027802 */ /* 0x000fc80000000f00 */
[----:B-1----:R-:W-:Y:S02]  /*15a00*/  LEA R3, R3, R2, 0x18 ;  /* 0x0000000203037211 */ /* 0x002fe400078ec0ff */
[----:B------:R-:W-:-:S03]  /*15a10*/  SHF.L.U32 R2, R0, 0x1f, RZ ;  /* 0x0000001f00027819 */ /* 0x000fc600000006ff */
[----:B------:R-:W-:-:S05]  /*15a20*/  VIADD R3, R3, 0x18 ;  /* 0x0000001803037836 */ /* 0x000fca0000000000 */
[----:B------:R-:W-:-:S04]  /*15a30*/  LEA R5, R6, R3, 0x3 ;  /* 0x0000000306057211 */ /* 0x000fc800078e18ff */
[----:B------:R-:W1:Y:S02]  /*15a40*/  SYNCS.PHASECHK.TRANS64.TRYWAIT P0, [R5+URZ], R2 ;  /* 0x00000002050075a7 */ /* 0x000e64000800017f */
[----:B-1----:R-:W-:Y:S05]  /*15a50*/  @!P0 BRA `(.L_x_356) ;  /* 0x0000000c00f08947 */ /* 0x002fea0003800000 */
.L_x_401:
[----:B------:R-:W-:-:S04]  /*15a60*/  IADD3 R6, R6, 0x1, RZ ;  /* 0x0000000106067810 */ /* 0x000fc80007ffe0ff */
[----:B------:R-:W-:-:S04]  /*15a70*/  ISETP.NE.AND P0, PT, R6, 0x3, PT ;  /* 0x000000030600780c */ /* 0x000fc80003f05270 */
[----:B-1----:R-:W-:Y:S02]  /*15a80*/  SEL R5, RZ, 0x1, P0 ;  /* 0x00000001ff057807 */ /* 0x002fe40000000000 */
[----:B------:R-:W-:Y:S02]  /*15a90*/  SEL R6, R6, RZ, P0 ;  /* 0x000000ff06067207 */ /* 0x000fe40000000000 */
[----:B------:R-:W-:-:S03]  /*15aa0*/  LOP3.LUT R5, R0, R5, RZ, 0x3c, !PT ;  /* 0x0000000500057212 */ /* 0x000fc600078e3cff */
[----:B------:R-:W-:Y:S01]  /*15ab0*/  IMAD R7, R6, 0x8, R3 ;  /* 0x0000000806077824 */ /* 0x000fe200078e0203 */
[----:B------:R-:W-:-:S04]  /*15ac0*/  SHF.L.U32 R0, R5, 0x1f, RZ ;  /* 0x0000001f05007819 */ /* 0x000fc800000006ff */
[----:B------:R-:W1:Y:S02]  /*15ad0*/  SYNCS.PHASECHK.TRANS64.TRYWAIT P0, [R7+URZ], R0 ;  /* 0x00000000070075a7 */ /* 0x000e64000800017f */
[----:B-1----:R-:W-:Y:S05]  /*15ae0*/  @!P0 BRA `(.L_x_357) ;  /* 0x0000000c00e08947 */ /* 0x002fea0003800000 */
.L_x_402:
[----:B-1----:R-:W-:-:S04]  /*15af0*/  IADD3 R0, R6, 0x1, RZ ;  /* 0x0000000106007810 */ /* 0x002fc80007ffe0ff */
[----:B------:R-:W-:-:S04]  /*15b00*/  ISETP.NE.AND P0, PT, R0, 0x3, PT ;  /* 0x000000030000780c */ /* 0x000fc80003f05270 */
[----:B------:R-:W-:Y:S02]  /*15b10*/  SEL R2, RZ, 0x1, P0 ;  /* 0x00000001ff027807 */ /* 0x000fe40000000000 */
[----:B------:R-:W-:Y:S02]  /*15b20*/  SEL R0, R0, RZ, P0 ;  /* 0x000000ff00007207 */ /* 0x000fe40000000000 */
[----:B------:R-:W-:Y:S02]  /*15b30*/  LOP3.LUT R2, R5, R2, RZ, 0x3c, !PT ;  /* 0x0000000205027212 */ /* 0x000fe400078e3cff */
[----:B------:R-:W-:Y:S02]  /*15b40*/  LEA R3, R0, R3, 0x3 ;  /* 0x0000000300037211 */ /* 0x000fe400078e18ff */
[----:B------:R-:W-:-:S07]  /*15b50*/  SHF.L.U32 R0, R2, 0x1f, RZ ;  /* 0x0000001f02007819 */ /* 0x000fce00000006ff */
.L_x_358:
[----:B-1----:R1:W3:Y:S02]  /*15b60*/  SYNCS.PHASECHK.TRANS64.TRYWAIT P0, [R3+URZ], R0 ;  /* 0x00000000030075a7 */ /* 0x0022e4000800017f */
[----:B---3--:R-:W-:Y:S05]  /*15b70*/  @!P0 NANOSLEEP.SYNCS 0x989680 ;  /* 0x009896800000895d */ /* 0x008fea0003900000 */
[----:B------:R-:W3:Y:S02]  /*15b80*/  @!P0 SYNCS.PHASECHK.TRANS64 P0, [R3+URZ], R0 ;  /* 0x00000000030085a7 */ /* 0x000ee4000800007f */
[----:B---3--:R-:W-:Y:S05]  /*15b90*/  @!P0 BRA `(.L_x_358) ;  /* 0xfffffffc00f08947 */ /* 0x008fea000383ffff */
.L_x_14:
[----:B--2---:R-:W-:Y:S05]  /*15ba0*/  BSYNC B6 ;  /* 0x0000000000067941 */ /* 0x004fea0003800000 */
.L_x_12:
[----:B------:R-:W-:Y:S05]  /*15bb0*/  EXIT ;  /* 0x000000000000794d */ /* 0x000fea0003800000 */
.L_x_27:
[----:B----4-:R4:W1:Y:S02]  /*15bc0*/  SYNCS.PHASECHK.TRANS64.TRYWAIT P1, [R3+URZ], R0 ;  /* 0x00000000030075a7 */ /* 0x010864000802017f */
[----:B-1----:R-:W-:Y:S05]  /*15bd0*/  @!P1 NANOSLEEP.SYNCS 0x989680 ;  /* 0x009896800000995d */ /* 0x002fea0003900000 */
[----:B------:R-:W1:Y:S02]  /*15be0*/  @!P1 SYNCS.PHASECHK.TRANS64 P1, [R3+URZ], R0 ;  /* 0x00000000030095a7 */ /* 0x000e64000802007f */
[----:B-1----:R-:W-:Y:S05]  /*15bf0*/  @!P1 BRA `(.L_x_27) ;  /* 0xfffffffc00f09947 */ /* 0x002fea000383ffff */
[----:B------:R-:W-:Y:S05]  /*15c00*/  BRA `(.L_x_26) ;  /* 0xfffffebc00a07947 */ /* 0x000fea000383ffff */
.L_x_32:
[----:B--2---:R-:W-:-:S04]  /*15c10*/  IMAD.U32 R5, RZ, RZ, UR7 ;  /* 0x00000007ff057e24 */ /* 0x004fc8000f8e00ff */
[----:B------:R2:W3:Y:S03]  /*15c20*/  SYNCS.PHASECHK.TRANS64.TRYWAIT P1, [R5+URZ], R4 ;  /* 0x00000004050075a7 */ /* 0x0004e6000802017f */
[----:B---3--:R-:W-:Y:S05]  /*15c30*/  @!P1 NANOSLEEP.SYNCS 0x989680 ;  /* 0x009896800000995d */ /* 0x008fea0003900000 */
[----:B------:R-:W3:Y:S02]  /*15c40*/  @!P1 SYNCS.PHASECHK.TRANS64 P1, [R5+URZ], R4 ;  /* 0x00000004050095a7 */ /* 0x000ee4000802007f */
[----:B---3--:R-:W-:Y:S05]  /*15c50*/  @!P1 BRA `(.L_x_32) ;  /* 0xfffffffc00ec9947 */ /* 0x008fea000383ffff */
[----:B------:R-:W-:Y:S05]  /*15c60*/  BRA `(.L_x_31) ;  /* 0xfffffef400487947 */ /* 0x000fea000383ffff */
.L_x_55:
[----:B-12---:R-:W-:-:S04]  /*15c70*/  MOV R3, UR49 ;  /* 0x0000003100037c02 */ /* 0x006fc80008000f00 */
[----:B------:R1:W2:Y:S03]  /*15c80*/  SYNCS.PHASECHK.TRANS64.TRYWAIT P2, [R3+URZ+0x30], R0 ;  /* 0x00003000030075a7 */ /* 0x0002a6000804017f */
[----:B--2---:R-:W-:Y:S05]  /*15c90*/  @!P2 NANOSLEEP.SYNCS 0x989680 ;  /* 0x009896800000a95d */ /* 0x004fea0003900000 */
[----:B------:R-:W2:Y:S02]  /*15ca0*/  @!P2 SYNCS.PHASECHK.TRANS64 P2, [R3+URZ+0x30], R0 ;  /* 0x000030000300a5a7 */ /* 0x000ea4000804007f */
[----:B--2---:R-:W-:Y:S05]  /*15cb0*/  @!P2 BRA `(.L_x_55) ;  /* 0xfffffffc00eca947 */ /* 0x004fea000383ffff */
[----:B------:R-:W-:Y:S05]  /*15cc0*/  BRA `(.L_x_359) ;  /* 0xffffff4000287947 */ /* 0x000fea000383ffff */
.L_x_66:
[----:B-1----:R1:W2:Y:S02]  /*15cd0*/  SYNCS.PHASECHK.TRANS64.TRYWAIT P3, [R2+URZ+0x30], R12 ;  /* 0x0000300c020075a7 */ /* 0x0022a4000806017f */
[----:B--2---:R-:W-:Y:S05]  /*15ce0*/  @!P3 NANOSLEEP.SYNCS 0x989680 ;  /* 0x009896800000b95d */ /* 0x004fea0003900000 */
[----:B------:R-:W2:Y:S02]  /*15cf0*/  @!P3 SYNCS.PHASECHK.TRANS64 P3, [R2+URZ+0x30], R12 ;  /* 0x0000300c0200b5a7 */ /* 0x000ea4000806007f */
[----:B--2---:R-:W-:Y:S05]  /*15d00*/  @!P3 BRA `(.L_x_66) ;  /* 0xfffffffc00f0b947 */ /* 0x004fea000383ffff */
[----:B------:R-:W-:Y:S05]  /*15d10*/  BRA `(.L_x_360) ;  /* 0xffffff48008c7947 */ /* 0x000fea000383ffff */
.L_x_76:
[----:B-1----:R1:W2:Y:S02]  /*15d20*/  SYNCS.PHASECHK.TRANS64.TRYWAIT P3, [R2+URZ+0x30], R12 ;  /* 0x0000300c020075a7 */ /* 0x0022a4000806017f */
[----:B--2---:R-:W-:Y:S05]  /*15d30*/  @!P3 NANOSLEEP.SYNCS 0x989680 ;  /* 0x009896800000b95d */ /* 0x004fea0003900000 */
[----:B------:R-:W2:Y:S02]  /*15d40*/  @!P3 SYNCS.PHASECHK.TRANS64 P3, [R2+URZ+0x30], R12 ;  /* 0x0000300c0200b5a7 */ /* 0x000ea4000806007f */
[----:B--2---:R-:W-:Y:S05]  /*15d50*/  @!P3 BRA `(.L_x_76) ;  /* 0xfffffffc00f0b947 */ /* 0x004fea000383ffff */
[----:B------:R-:W-:Y:S05]  /*15d60*/  BRA `(.L_x_361) ;  /* 0xffffff50003c7947 */ /* 0x000fea000383ffff */
.L_x_86:
[----:B-1----:R1:W2:Y:S02]  /*15d70*/  SYNCS.PHASECHK.TRANS64.TRYWAIT P3, [R12+URZ+0x30], R13 ;  /* 0x0000300d0c0075a7 */ /* 0x0022a4000806017f */
[----:B--2---:R-:W-:Y:S05]  /*15d80*/  @!P3 NANOSLEEP.SYNCS 0x989680 ;  /* 0x009896800000b95d */ /* 0x004fea0003900000 */
[----:B------:R-:W2:Y:S02]  /*15d90*/  @!P3 SYNCS.PHASECHK.TRANS64 P3, [R12+URZ+0x30], R13 ;  /* 0x0000300d0c00b5a7 */ /* 0x000ea4000806007f */
[----:B--2---:R-:W-:Y:S05]  /*15da0*/  @!P3 BRA `(.L_x_86) ;  /* 0xfffffffc00f0b947 */ /* 0x004fea000383ffff */
[----:B------:R-:W-:Y:S05]  /*15db0*/  BRA `(.L_x_362) ;  /* 0xffffff5800347947 */ /* 0x000fea000383ffff */
.L_x_96:
[----:B-1----:R1:W2:Y:S02]  /*15dc0*/  SYNCS.PHASECHK.TRANS64.TRYWAIT P3, [R12+URZ+0x30], R13 ;  /* 0x0000300d0c0075a7 */ /* 0x0022a4000806017f */
[----:B--2---:R-:W-:Y:S05]  /*15dd0*/  @!P3 NANOSLEEP.SYNCS 0x989680 ;  /* 0x009896800000b95d */ /* 0x004fea0003900000 */
[----:B------:R-:W2:Y:S02]  /*15de0*/  @!P3 SYNCS.PHASECHK.TRANS64 P3, [R12+URZ+0x30], R13 ;  /* 0x0000300d0c00b5a7 */ /* 0x000ea4000806007f */
[----:B--2---:R-:W-:Y:S05]  /*15df0*/  @!P3 BRA `(.L_x_96) ;  /* 0xfffffffc00f0b947 */ /* 0x004fea000383ffff */
[----:B------:R-:W-:Y:S05]  /*15e00*/  BRA `(.L_x_363) ;  /* 0xffffff5c00f07947 */ /* 0x000fea000383ffff */
.L_x_106:
[----:B-1----:R1:W2:Y:S02]  /*15e10*/  SYNCS.PHASECHK.TRANS64.TRYWAIT P3, [R12+URZ+0x30], R13 ;  /* 0x0000300d0c0075a7 */ /* 0x0022a4000806017f */
[----:B--2---:R-:W-:Y:S05]  /*15e20*/  @!P3 NANOSLEEP.SYNCS 0x989680 ;  /* 0x009896800000b95d */ /* 0x004fea0003900000 */
[----:B------:R-:W2:Y:S02]  /*15e30*/  @!P3 SYNCS.PHASECHK.TRANS64 P3, [R12+URZ+0x30], R13 ;  /* 0x0000300d0c00b5a7 */ /* 0x000ea4000806007f */
[----:B--2---:R-:W-:Y:S05]  /*15e40*/  @!P3 BRA `(.L_x_106) ;  /* 0xfffffffc00f0b947 */ /* 0x004fea000383ffff */
[----:B------:R-:W-:Y:S05]  /*15e50*/  BRA `(.L_x_364) ;  /* 0xffffff6400ec7947 */ /* 0x000fea000383ffff */
.L_x_116:
[----:B-1----:R1:W2:Y:S02]  /*15e60*/  SYNCS.PHASECHK.TRANS64.TRYWAIT P3, [R12+URZ+0x30], R13 ;  /* 0x0000300d0c0075a7 */ /* 0x0022a4000806017f */
[----:B--2---:R-:W-:Y:S05]  /*15e70*/  @!P3 NANOSLEEP.SYNCS 0x989680 ;  /* 0x009896800000b95d */ /* 0x004fea0003900000 */
[----:B------:R-:W2:Y:S02]  /*15e80*/  @!P3 SYNCS.PHASECHK.TRANS64 P3, [R12+URZ+0x30], R13 ;  /* 0x0000300d0c00b5a7 */ /* 0x000ea4000806007f */
[----:B--2---:R-:W-:Y:S05]  /*15e90*/  @!P3 BRA `(.L_x_116) ;  /* 0xfffffffc00f0b947 */ /* 0x004fea000383ffff */
[----:B------:R-:W-:Y:S05]  /*15ea0*/  BRA `(.L_x_365) ;  /* 0xffffff6c00a07947 */ /* 0x000fea000383ffff */
.L_x_126:
[----:B-1----:R1:W2:Y:S02]  /*15eb0*/  SYNCS.PHASECHK.TRANS64.TRYWAIT P3, [R12+URZ+0x30], R13 ;  /* 0x0000300d0c0075a7 */ /* 0x0022a4000806017f */
[----:B--2---:R-:W-:Y:S05]  /*15ec0*/  @!P3 NANOSLEEP.SYNCS 0x989680 ;  /* 0x009896800000b95d */ /* 0x004fea0003900000 */
[----:B------:R-:W2:Y:S02]  /*15ed0*/  @!P3 SYNCS.PHASECHK.TRANS64 P3, [R12+URZ+0x30], R13 ;  /* 0x0000300d0c00b5a7 */ /* 0x000ea4000806007f */
[----:B--2---:R-:W-:Y:S05]  /*15ee0*/  @!P3 BRA `(.L_x_126) ;  /* 0xfffffffc00f0b947 */ /* 0x004fea000383ffff */
[----:B------:R-:W-:Y:S05]  /*15ef0*/  BRA `(.L_x_366) ;  /* 0xffffff7400947947 */ /* 0x000fea000383ffff */
.L_x_136:
[----:B-1----:R1:W2:Y:S02]  /*15f00*/  SYNCS.PHASECHK.TRANS64.TRYWAIT P3, [R12+URZ+0x30], R13 ;  /* 0x0000300d0c0075a7 */ /* 0x0022a4000806017f */
[----:B--2---:R-:W-:Y:S05]  /*15f10*/  @!P3 NANOSLEEP.SYNCS 0x989680 ;  /* 0x009896800000b95d */ /* 0x004fea0003900000 */
[----:B------:R-:W2:Y:S02]  /*15f20*/  @!P3 SYNCS.PHASECHK.TRANS64 P3, [R12+URZ+0x30], R13 ;  /* 0x0000300d0c00b5a7 */ /* 0x000ea4000806007f */
[----:B--2---:R-:W-:Y:S05]  /*15f30*/  @!P3 BRA `(.L_x_136) ;  /* 0xfffffffc00f0b947 */ /* 0x004fea000383ffff */
[----:B------:R-:W-:Y:S05]  /*15f40*/  BRA `(.L_x_367) ;  /* 0xffffff7c00487947 */ /* 0x000fea000383ffff */
.L_x_146:
[----:B-1----:R1:W2:Y:S02]  /*15f50*/  SYNCS.PHASECHK.TRANS64.TRYWAIT P3, [R12+URZ+0x30], R13 ;  /* 0x0000300d0c0075a7 */ /* 0x0022a4000806017f */
[----:B--2---:R-:W-:Y:S05]  /*15f60*/  @!P3 NANOSLEEP.SYNCS 0x989680 ;  /* 0x009896800000b95d */ /* 0x004fea0003900000 */
[----:B------:R-:W2:Y:S02]  /*15f70*/  @!P3 SYNCS.PHASECHK.TRANS64 P3, [R12+URZ+0x30], R13 ;  /* 0x0000300d0c00b5a7 */ /* 0x000ea4000806007f */
[----:B--2---:R-:W-:Y:S05]  /*15f80*/  @!P3 BRA `(.L_x_146) ;  /* 0xfffffffc00f0b947 */ /* 0x004fea000383ffff */
[----:B------:R-:W-:Y:S05]  /*15f90*/  BRA `(.L_x_368) ;  /* 0xffffff84003c7947 */ /* 0x000fea000383ffff */
.L_x_156:
[----:B-1----:R1:W2:Y:S02]  /*15fa0*/  SYNCS.PHASECHK.TRANS64.TRYWAIT P3, [R12+URZ+0x30], R13 ;  /* 0x0000300d0c0075a7 */ /* 0x0022a4000806017f */
[----:B--2---:R-:W-:Y:S05]  /*15fb0*/  @!P3 NANOSLEEP.SYNCS 0x989680 ;  /* 0x009896800000b95d */ /* 0x004fea0003900000 */
[----:B------:R-:W2:Y:S02]  /*15fc0*/  @!P3 SYNCS.PHASECHK.TRANS64 P3, [R12+URZ+0x30], R13 ;  /* 0x0000300d0c00b5a7 */ /* 0x000ea4000806007f */
[----:B--2---:R-:W-:Y:S05]  /*15fd0*/  @!P3 BRA `(.L_x_156) ;  /* 0xfffffffc00f0b947 */ /* 0x004fea000383ffff */
[----:B------:R-:W-:Y:S05]  /*15fe0*/  BRA `(.L_x_369) ;  /* 0xffffff8800f07947 */ /* 0x000fea000383ffff */
.L_x_166:
[----:B-1----:R1:W2:Y:S02]  /*15ff0*/  SYNCS.PHASECHK.TRANS64.TRYWAIT P3, [R12+URZ+0x30], R13 ;  /* 0x0000300d0c0075a7 */ /* 0x0022a4000806017f */
[----:B--2---:R-:W-:Y:S05]  /*16000*/  @!P3 NANOSLEEP.SYNCS 0x989680 ;  /* 0x009896800000b95d */ /* 0x004fea0003900000 */
[----:B------:R-:W2:Y:S02]  /*16010*/  @!P3 SYNCS.PHASECHK.TRANS64 P3, [R12+URZ+0x30], R13 ;  /* 0x0000300d0c00b5a7 */ /* 0x000ea4000806007f */
[----:B--2---:R-:W-:Y:S05]  /*16020*/  @!P3 BRA `(.L_x_166) ;  /* 0xfffffffc00f0b947 */ /* 0x004fea000383ffff */
[----:B------:R-:W-:Y:S05]  /*16030*/  BRA `(.L_x_370) ;  /* 0xffffff9000e47947 */ /* 0x000fea000383ffff */
.L_x_176:
[----:B-1----:R1:W2:Y:S02]  /*16040*/  SYNCS.PHASECHK.TRANS64.TRYWAIT P3, [R12+URZ+0x30], R13 ;  /* 0x0000300d0c0075a7 */ /* 0x0022a4000806017f */
[----:B--2---:R-:W-:Y:S05]  /*16050*/  @!P3 NANOSLEEP.SYNCS 0x989680 ;  /* 0x009896800000b95d */ /* 0x004fea0003900000 */
[----:B------:R-:W2:Y:S02]  /*16060*/  @!P3 SYNCS.PHASECHK.TRANS64 P3, [R12+URZ+0x30], R13 ;  /* 0x0000300d0c00b5a7 */ /* 0x000ea4000806007f */
[----:B--2---:R-:W-:Y:S05]  /*16070*/  @!P3 BRA `(.L_x_176) ;  /* 0xfffffffc00f0b947 */ /* 0x004fea000383ffff */
[----:B------:R-:W-:Y:S05]  /*16080*/  BRA `(.L_x_371) ;  /* 0xffffff9800987947 */ /* 0x000fea000383ffff */
.L_x_186:
[----:B-1----:R1:W2:Y:S02]  /*16090*/  SYNCS.PHASECHK.TRANS64.TRYWAIT P3, [R12+URZ+0x30], R13 ;  /* 0x0000300d0c0075a7 */ /* 0x0022a4000806017f */
[----:B--2---:R-:W-:Y:S05]  /*160a0*/  @!P3 NANOSLEEP.SYNCS 0x989680 ;  /* 0x009896800000b95d */ /* 0x004fea0003900000 */
[----:B------:R-:W2:Y:S02]  /*160b0*/  @!P3 SYNCS.PHASECHK.TRANS64 P3, [R12+URZ+0x30], R13 ;  /* 0x0000300d0c00b5a7 */ /* 0x000ea4000806007f */
[----:B--2---:R-:W-:Y:S05]  /*160c0*/  @!P3 BRA `(.L_x_186) ;  /* 0xfffffffc00f0b947 */ /* 0x004fea000383ffff */
[----:B------:R-:W-:Y:S05]  /*160d0*/  BRA `(.L_x_372) ;  /* 0xffffffa0008c7947 */ /* 0x000fea000383ffff */
.L_x_196:
[----:B-1----:R1:W2:Y:S02]  /*160e0*/  SYNCS.PHASECHK.TRANS64.TRYWAIT P3, [R12+URZ+0x30], R13 ;  /* 0x0000300d0c0075a7 */ /* 0x0022a4000806017f */
[----:B--2---:R-:W-:Y:S05]  /*160f0*/  @!P3 NANOSLEEP.SYNCS 0x989680 ;  /* 0x009896800000b95d */ /* 0x004fea0003900000 */
[----:B------:R-:W2:Y:S02]  /*16100*/  @!P3 SYNCS.PHASECHK.TRANS64 P3, [R12+URZ+0x30], R13 ;  /* 0x0000300d0c00b5a7 */ /* 0x000ea4000806007f */
[----:B--2---:R-:W-:Y:S05]  /*16110*/  @!P3 BRA `(.L_x_196) ;  /* 0xfffffffc00f0b947 */ /* 0x004fea000383ffff */
[----:B------:R-:W-:Y:S05]  /*16120*/  BRA `(.L_x_373) ;  /* 0xffffffa800407947 */ /* 0x000fea000383ffff */
.L_x_206:
[----:B-1----:R1:W2:Y:S02]  /*16130*/  SYNCS.PHASECHK.TRANS64.TRYWAIT P3, [R13+URZ+0x30], R12 ;  /* 0x0000300c0d0075a7 */ /* 0x0022a4000806017f */
[----:B--2---:R-:W-:Y:S05]  /*16140*/  @!P3 NANOSLEEP.SYNCS 0x989680 ;  /* 0x009896800000b95d */ /* 0x004fea0003900000 */
[----:B------:R-:W2:Y:S02]  /*16150*/  @!P3 SYNCS.PHASECHK.TRANS64 P3, [R13+URZ+0x30], R12 ;  /* 0x0000300c0d00b5a7 */ /* 0x000ea4000806007f */
[----:B--2---:R-:W-:Y:S05]  /*16160*/  @!P3 BRA `(.L_x_206) ;  /* 0xfffffffc00f0b947 */ /* 0x004fea000383ffff */
[----:B------:R-:W-:Y:S05]  /*16170*/  BRA `(.L_x_374) ;  /* 0xffffffb000347947 */ /* 0x000fea000383ffff */
.L_x_226:
[----:B-1----:R-:W-:-:S04]  /*16180*/  MOV R5, UR4 ;  /* 0x0000000400057c02 */ /* 0x002fc80008000f00 */
[----:B------:R1:W2:Y:S03]  /*16190*/  SYNCS.PHASECHK.TRANS64.TRYWAIT P0, [R5+URZ+0x78], R0 ;  /* 0x00007800050075a7 */ /* 0x0002a6000800017f */
[----:B--2---:R-:W-:Y:S05]  /*161a0*/  @!P0 NANOSLEEP.SYNCS 0x989680 ;  /* 0x009896800000895d */ /* 0x004fea0003900000 */
[----:B------:R-:W2:Y:S02]  /*161b0*/  @!P0 SYNCS.PHASECHK.TRANS64 P0, [R5+URZ+0x78], R0 ;  /* 0x00007800050085a7 */ /* 0x000ea4000800007f */
[----:B--2---:R-:W-:Y:S05]  /*161c0*/  @!P0 BRA `(.L_x_226) ;  /* 0xfffffffc00ec8947 */ /* 0x004fea000383ffff */
[----:B------:R-:W-:Y:S05]  /*161d0*/  BRA `(.L_x_225) ;  /* 0xffffffc400987947 */ /* 0x000fea000383ffff */
.L_x_235:
[----:B-1----:R-:W-:-:S04]  /*161e0*/  IMAD.U32 R3, RZ, RZ, UR13 ;  /* 0x0000000dff037e24 */ /* 0x002fc8000f8e00ff */
[----:B------:R1:W2:Y:S03]  /*161f0*/  SYNCS.PHASECHK.TRANS64.TRYWAIT P1, [R3+URZ+0x50], R2 ;  /* 0x00005002030075a7 */ /* 0x0002a6000802017f */
[----:B--2---:R-:W-:Y:S05]  /*16200*/  @!P1 NANOSLEEP.SYNCS 0x989680 ;  /* 0x009896800000995d */ /* 0x004fea0003900000 */
[----:B------:R-:W2:Y:S02]  /*16210*/  @!P1 SYNCS.PHASECHK.TRANS64 P1, [R3+URZ+0x50], R2 ;  /* 0x00005002030095a7 */ /* 0x000ea4000802007f */
[----:B--2---:R-:W-:Y:S05]  /*16220*/  @!P1 BRA `(.L_x_235) ;  /* 0xfffffffc00ec9947 */ /* 0x004fea000383ffff */
[----:B------:R-:W-:Y:S05]  /*16230*/  BRA `(.L_x_375) ;  /* 0xffffffc800847947 */ /* 0x000fea000383ffff */
.L_x_241:
[----:B-12---:R-:W-:-:S04]  /*16240*/  MOV R3, UR13 ;  /* 0x0000000d00037c02 */ /* 0x006fc80008000f00 */
[----:B------:R1:W2:Y:S03]  /*16250*/  SYNCS.PHASECHK.TRANS64.TRYWAIT P1, [R3+URZ+0x58], R2 ;  /* 0x00005802030075a7 */ /* 0x0002a6000802017f */
[----:B--2---:R-:W-:Y:S05]  /*16260*/  @!P1 NANOSLEEP.SYNCS 0x989680 ;  /* 0x009896800000995d */ /* 0x004fea0003900000 */
[----:B------:R-:W2:Y:S02]  /*16270*/  @!P1 SYNCS.PHASECHK.TRANS64 P1, [R3+URZ+0x58], R2 ;  /* 0x00005802030095a7 */ /* 0x000ea4000802007f */
[----:B--2---:R-:W-:Y:S05]  /*16280*/  @!P1 BRA `(.L_x_241) ;  /* 0xfffffffc00ec9947 */ /* 0x004fea000383ffff */
[----:B------:R-:W-:Y:S05]  /*16290*/  BRA `(.L_x_376) ;  /* 0xffffffc800cc7947 */ /* 0x000fea000383ffff */
.L_x_247:
[----:B-123--:R-:W-:-:S04]  /*162a0*/  MOV R3, UR13 ;  /* 0x0000000d00037c02 */ /* 0x00efc80008000f00 */
[----:B------:R1:W2:Y:S03]  /*162b0*/  SYNCS.PHASECHK.TRANS64.TRYWAIT P1, [R3+URZ+0x60], R2 ;  /* 0x00006002030075a7 */ /* 0x0002a6000802017f */
[----:B--2---:R-:W-:Y:S05]  /*162c0*/  @!P1 NANOSLEEP.SYNCS 0x989680 ;  /* 0x009896800000995d */ /* 0x004fea0003900000 */
[----:B------:R-:W2:Y:S02]  /*162d0*/  @!P1 SYNCS.PHASECHK.TRANS64 P1, [R3+URZ+0x60], R2 ;  /* 0x00006002030095a7 */ /* 0x000ea4000802007f */
[----:B--2---:R-:W-:Y:S05]  /*162e0*/  @!P1 BRA `(.L_x_247) ;  /* 0xfffffffc00ec9947 */ /* 0x004fea000383ffff */
[----:B------:R-:W-:Y:S05]  /*162f0*/  BRA `(.L_x_377) ;  /* 0xffffffcc00207947 */ /* 0x000fea000383ffff */
.L_x_253:
[----:B-1234-:R-:W-:-:S04]  /*16300*/  IMAD.U32 R3, RZ, RZ, UR13 ;  /* 0x0000000dff037e24 */ /* 0x01efc8000f8e00ff */
[----:B------:R1:W2:Y:S03]  /*16310*/  SYNCS.PHASECHK.TRANS64.TRYWAIT P1, [R3+URZ+0x68], R2 ;  /* 0x00006802030075a7 */ /* 0x0002a6000802017f */
[----:B--2---:R-:W-:Y:S05]  /*16320*/  @!P1 NANOSLEEP.SYNCS 0x989680 ;  /* 0x009896800000995d */ /* 0x004fea0003900000 */
[----:B------:R-:W2:Y:S02]  /*16330*/  @!P1 SYNCS.PHASECHK.TRANS64 P1, [R3+URZ+0x68], R2 ;  /* 0x00006802030095a7 */ /* 0x000ea4000802007f */
[----:B--2---:R-:W-:Y:S05]  /*16340*/  @!P1 BRA `(.L_x_253) ;  /* 0xfffffffc00ec9947 */ /* 0x004fea000383ffff */
[----:B------:R-:W-:Y:S05]  /*16350*/  BRA `(.L_x_378) ;  /* 0xffffffcc006c7947 */ /* 0x000fea000383ffff */
.L_x_259:
[----:B-1----:R-:W-:-:S04]  /*16360*/  MOV R4, UR13 ;  /* 0x0000000d00047c02 */ /* 0x002fc80008000f00 */
[----:B------:R1:W2:Y:S03]  /*16370*/  SYNCS.PHASECHK.TRANS64.TRYWAIT P1, [R4+URZ+0x50], R3 ;  /* 0x00005003040075a7 */ /* 0x0002a6000802017f */
[----:B--2---:R-:W-:Y:S05]  /*16380*/  @!P1 NANOSLEEP.SYNCS 0x989680 ;  /* 0x009896800000995d */ /* 0x004fea0003900000 */
[----:B------:R-:W2:Y:S02]  /*16390*/  @!P1 SYNCS.PHASECHK.TRANS64 P1, [R4+URZ+0x50], R3 ;  /* 0x00005003040095a7 */ /* 0x000ea4000802007f */
[----:B--2---:R-:W-:Y:S05]  /*163a0*/  @!P1 BRA `(.L_x_259) ;  /* 0xfffffffc00ec9947 */ /* 0x004fea000383ffff */
[----:B------:R-:W-:Y:S05]  /*163b0*/  BRA `(.L_x_379) ;  /* 0xffffffcc00c07947 */ /* 0x000fea000383ffff */
.L_x_265:
[----:B-12---:R-:W-:-:S04]  /*163c0*/  MOV R4, UR13 ;  /* 0x0000000d00047c02 */ /* 0x006fc80008000f00 */
[----:B------:R1:W2:Y:S03]  /*163d0*/  SYNCS.PHASECHK.TRANS64.TRYWAIT P1, [R4+URZ+0x58], R3 ;  /* 0x00005803040075a7 */ /* 0x0002a6000802017f */
[----:B--2---:R-:W-:Y:S05]  /*163e0*/  @!P1 NANOSLEEP.SYNCS 0x989680 ;  /* 0x009896800000995d */ /* 0x004fea0003900000 */
[----:B------:R-:W2:Y:S02]  /*163f0*/  @!P1 SYNCS.PHASECHK.TRANS64 P1, [R4+URZ+0x58], R3 ;  /* 0x00005803040095a7 */ /* 0x000ea4000802007f */
[----:B--2---:R-:W-:Y:S05]  /*16400*/  @!P1 BRA `(.L_x_265) ;  /* 0xfffffffc00ec9947 */ /* 0x004fea000383ffff */
[----:B------:R-:W-:Y:S05]  /*16410*/  BRA `(.L_x_380) ;  /* 0xffffffd000007947 */ /* 0x000fea000383ffff */
.L_x_271:
[----:B-123--:R-:W-:-:S04]  /*16420*/  IMAD.U32 R4, RZ, RZ, UR13 ;  /* 0x0000000dff047e24 */ /* 0x00efc8000f8e00ff */
[----:B------:R1:W2:Y:S03]  /*16430*/  SYNCS.PHASECHK.TRANS64.TRYWAIT P1, [R4+URZ+0x60], R3 ;  /* 0x00006003040075a7 */ /* 0x0002a6000802017f */
[----:B--2---:R-:W-:Y:S05]  /*16440*/  @!P1 NANOSLEEP.SYNCS 0x989680 ;  /* 0x009896800000995d */ /* 0x004fea0003900000 */
[----:B------:R-:W2:Y:S02]  /*16450*/  @!P1 SYNCS.PHASECHK.TRANS64 P1, [R4+URZ+0x60], R3 ;  /* 0x00006003040095a7 */ /* 0x000ea4000802007f */
[----:B--2---:R-:W-:Y:S05]  /*16460*/  @!P1 BRA `(.L_x_271) ;  /* 0xfffffffc00ec9947 */ /* 0x004fea000383ffff */
[----:B------:R-:W-:Y:S05]  /*16470*/  BRA `(.L_x_381) ;  /* 0xffffffd000487947 */ /* 0x000fea000383ffff */
.L_x_277:
[----:B-1234-:R-:W-:-:S04]  /*16480*/  MOV R4, UR13 ;  /* 0x0000000d00047c02 */ /* 0x01efc80008000f00 */
[----:B------:R1:W2:Y:S03]  /*16490*/  SYNCS.PHASECHK.TRANS64.TRYWAIT P1, [R4+URZ+0x68], R3 ;  /* 0x00006803040075a7 */ /* 0x0002a6000802017f */
[----:B--2---:R-:W-:Y:S05]  /*164a0*/  @!P1 NANOSLEEP.SYNCS 0x989680 ;  /* 0x009896800000995d */ /* 0x004fea0003900000 */
[----:B------:R-:W2:Y:S02]  /*164b0*/  @!P1 SYNCS.PHASECHK.TRANS64 P1, [R4+URZ+0x68], R3 ;  /* 0x00006803040095a7 */ /* 0x000ea4000802007f */
[----:B--2---:R-:W-:Y:S05]  /*164c0*/  @!P1 BRA `(.L_x_277) ;  /* 0xfffffffc00ec9947 */ /* 0x004fea000383ffff */
[----:B------:R-:W-:Y:S05]  /*164d0*/  BRA `(.L_x_382) ;  /* 0xffffffd000887947 */ /* 0x000fea000383ffff */
.L_x_283:
[----:B------:R-:W-:-:S04]  /*164e0*/  MOV R5, UR13 ;  /* 0x0000000d00057c02 */ /* 0x000fc80008000f00 */
[----:B------:R1:W1:Y:S03]  /*164f0*/  SYNCS.PHASECHK.TRANS64.TRYWAIT P1, [R5+URZ+0x50], R2 ;  /* 0x00005002050075a7 */ /* 0x000266000802017f */
[----:B-1----:R-:W-:Y:S05]  /*16500*/  @!P1 NANOSLEEP.SYNCS 0x989680 ;  /* 0x009896800000995d */ /* 0x002fea0003900000 */
[----:B------:R-:W1:Y:S02]  /*16510*/  @!P1 SYNCS.PHASECHK.TRANS64 P1, [R5+URZ+0x50], R2 ;  /* 0x00005002050095a7 */ /* 0x000e64000802007f */
[----:B-1----:R-:W-:Y:S05]  /*16520*/  @!P1 BRA `(.L_x_283) ;  /* 0xfffffffc00ec9947 */ /* 0x002fea000383ffff */
[----:B------:R-:W-:Y:S05]  /*16530*/  BRA `(.L_x_383) ;  /* 0xffffffd000d07947 */ /* 0x000fea000383ffff */
.L_x_289:
[----:B------:R-:W-:-:S04]  /*16540*/  IMAD.U32 R5, RZ, RZ, UR13 ;  /* 0x0000000dff057e24 */ /* 0x000fc8000f8e00ff */
[----:B------:R1:W1:Y:S03]  /*16550*/  SYNCS.PHASECHK.TRANS64.TRYWAIT P1, [R5+URZ+0x58], R2 ;  /* 0x00005802050075a7 */ /* 0x000266000802017f */
[----:B-1----:R-:W-:Y:S05]  /*16560*/  @!P1 NANOSLEEP.SYNCS 0x989680 ;  /* 0x009896800000995d */ /* 0x002fea0003900000 */
[----:B------:R-:W1:Y:S02]  /*16570*/  @!P1 SYNCS.PHASECHK.TRANS64 P1, [R5+URZ+0x58], R2 ;  /* 0x00005802050095a7 */ /* 0x000e64000802007f */
[----:B-1----:R-:W-:Y:S05]  /*16580*/  @!P1 BRA `(.L_x_289) ;  /* 0xfffffffc00ec9947 */ /* 0x002fea000383ffff */
[----:B------:R-:W-:Y:S05]  /*16590*/  BRA `(.L_x_384) ;  /* 0xffffffd400147947 */ /* 0x000fea000383ffff */
.L_x_295:
[----:B------:R-:W-:-:S04]  /*165a0*/  MOV R5, UR13 ;  /* 0x0000000d00057c02 */ /* 0x000fc80008000f00 */
[----:B------:R1:W1:Y:S03]  /*165b0*/  SYNCS.PHASECHK.TRANS64.TRYWAIT P1, [R5+URZ+0x60], R2 ;  /* 0x00006002050075a7 */ /* 0x000266000802017f */
[----:B-1----:R-:W-:Y:S05]  /*165c0*/  @!P1 NANOSLEEP.SYNCS 0x989680 ;  /* 0x009896800000995d */ /* 0x002fea0003900000 */
[----:B------:R-:W1:Y:S02]  /*165d0*/  @!P1 SYNCS.PHASECHK.TRANS64 P1, [R5+URZ+0x60], R2 ;  /* 0x00006002050095a7 */ /* 0x000e64000802007f */
[----:B-1----:R-:W-:Y:S05]  /*165e0*/  @!P1 BRA `(.L_x_295) ;  /* 0xfffffffc00ec9947 */ /* 0x002fea000383ffff */
[----:B------:R-:W-:Y:S05]  /*165f0*/  BRA `(.L_x_385) ;  /* 0xffffffd4005c7947 */ /* 0x000fea000383ffff */
.L_x_301:
[----:B------:R-:W-:-:S04]  /*16600*/  MOV R5, UR13 ;  /* 0x0000000d00057c02 */ /* 0x000fc80008000f00 */
[----:B------:R1:W1:Y:S03]  /*16610*/  SYNCS.PHASECHK.TRANS64.TRYWAIT P1, [R5+URZ+0x68], R2 ;  /* 0x00006802050075a7 */ /* 0x000266000802017f */
[----:B-1----:R-:W-:Y:S05]  /*16620*/  @!P1 NANOSLEEP.SYNCS 0x989680 ;  /* 0x009896800000995d */ /* 0x002fea0003900000 */
[----:B------:R-:W1:Y:S02]  /*16630*/  @!P1 SYNCS.PHASECHK.TRANS64 P1, [R5+URZ+0x68], R2 ;  /* 0x00006802050095a7 */ /* 0x000e64000802007f */
[----:B-1----:R-:W-:Y:S05]  /*16640*/  @!P1 BRA `(.L_x_301) ;  /* 0xfffffffc00ec9947 */ /* 0x002fea000383ffff */
[----:B------:R-:W-:Y:S05]  /*16650*/  BRA `(.L_x_386) ;  /* 0xffffffd400a07947 */ /* 0x000fea000383ffff */
.L_x_307:
[----:B-1----:R-:W-:-:S04]  /*16660*/  IMAD.U32 R2, RZ, RZ, UR13 ;  /* 0x0000000dff027e24 */ /* 0x002fc8000f8e00ff */
[----:B------:R1:W1:Y:S03]  /*16670*/  SYNCS.PHASECHK.TRANS64.TRYWAIT P1, [R2+URZ+0x50], R3 ;  /* 0x00005003020075a7 */ /* 0x000266000802017f */
[----:B-1----:R-:W-:Y:S05]  /*16680*/  @!P1 NANOSLEEP.SYNCS 0x989680 ;  /* 0x009896800000995d */ /* 0x002fea0003900000 */
[----:B------:R-:W1:Y:S02]  /*16690*/  @!P1 SYNCS.PHASECHK.TRANS64 P1, [R2+URZ+0x50], R3 ;  /* 0x00005003020095a7 */ /* 0x000e64000802007f */
[----:B-1----:R-:W-:Y:S05]  /*166a0*/  @!P1 BRA `(.L_x_307) ;  /* 0xfffffffc00ec9947 */ /* 0x002fea000383ffff */
[----:B------:R-:W-:Y:S05]  /*166b0*/  BRA `(.L_x_387) ;  /* 0xffffffd400e87947 */ /* 0x000fea000383ffff */
.L_x_313:
[----:B-1----:R-:W-:-:S04]  /*166c0*/  MOV R2, UR13 ;  /* 0x0000000d00027c02 */ /* 0x002fc80008000f00 */
[----:B------:R1:W1:Y:S03]  /*166d0*/  SYNCS.PHASECHK.TRANS64.TRYWAIT P1, [R2+URZ+0x58], R3 ;  /* 0x00005803020075a7 */ /* 0x000266000802017f */
[----:B-1----:R-:W-:Y:S05]  /*166e0*/  @!P1 NANOSLEEP.SYNCS 0x989680 ;  /* 0x009896800000995d */ /* 0x002fea0003900000 */
[----:B------:R-:W1:Y:S02]  /*166f0*/  @!P1 SYNCS.PHASECHK.TRANS64 P1, [R2+URZ+0x58], R3 ;  /* 0x00005803020095a7 */ /* 0x000e64000802007f */
[----:B-1----:R-:W-:Y:S05]  /*16700*/  @!P1 BRA `(.L_x_313) ;  /* 0xfffffffc00ec9947 */ /* 0x002fea000383ffff */
[----:B------:R-:W-:Y:S05]  /*16710*/  BRA `(.L_x_388) ;  /* 0xffffffd8002c7947 */ /* 0x000fea000383ffff */
.L_x_319:
[----:B-1----:R-:W-:-:S04]  /*16720*/  MOV R2, UR13 ;  /* 0x0000000d00027c02 */ /* 0x002fc80008000f00 */
[----:B------:R1:W1:Y:S03]  /*16730*/  SYNCS.PHASECHK.TRANS64.TRYWAIT P1, [R2+URZ+0x60], R3 ;  /* 0x00006003020075a7 */ /* 0x000266000802017f */
[----:B-1----:R-:W-:Y:S05]  /*16740*/  @!P1 NANOSLEEP.SYNCS 0x989680 ;  /* 0x009896800000995d */ /* 0x002fea0003900000 */
[----:B------:R-:W1:Y:S02]  /*16750*/  @!P1 SYNCS.PHASECHK.TRANS64 P1, [R2+URZ+0x60], R3 ;  /* 0x00006003020095a7 */ /* 0x000e64000802007f */
[----:B-1----:R-:W-:Y:S05]  /*16760*/  @!P1 BRA `(.L_x_319) ;  /* 0xfffffffc00ec9947 */ /* 0x002fea000383ffff */
[----:B------:R-:W-:Y:S05]  /*16770*/  BRA `(.L_x_389) ;  /* 0xffffffd800747947 */ /* 0x000fea000383ffff */
.L_x_325:
[----:B-1----:R-:W-:-:S04]  /*16780*/  IMAD.U32 R2, RZ, RZ, UR13 ;  /* 0x0000000dff027e24 */ /* 0x002fc8000f8e00ff */
[----:B------:R1:W1:Y:S03]  /*16790*/  SYNCS.PHASECHK.TRANS64.TRYWAIT P1, [R2+URZ+0x68], R3 ;  /* 0x00006803020075a7 */ /* 0x000266000802017f */
[----:B-1----:R-:W-:Y:S05]  /*167a0*/  @!P1 NANOSLEEP.SYNCS 0x989680 ;  /* 0x009896800000995d */ /* 0x002fea0003900000 */
[----:B------:R-:W1:Y:S02]  /*167b0*/  @!P1 SYNCS.PHASECHK.TRANS64 P1, [R2+URZ+0x68], R3 ;  /* 0x00006803020095a7 */ /* 0x000e64000802007f */
[----:B-1----:R-:W-:Y:S05]  /*167c0*/  @!P1 BRA `(.L_x_325) ;  /* 0xfffffffc00ec9947 */ /* 0x002fea000383ffff */
[----:B------:R-:W-:Y:S05]  /*167d0*/  BRA `(.L_x_390) ;  /* 0xffffffd800b87947 */ /* 0x000fea000383ffff */
.L_x_335:
[----:B--2---:R2:W4:Y:S02]  /*167e0*/  SYNCS.PHASECHK.TRANS64.TRYWAIT P0, [R0+URZ+0x50], R3 ;  /* 0x00005003000075a7 */ /* 0x004524000800017f */
[----:B----4-:R-:W-:Y:S05]  /*167f0*/  @!P0 NANOSLEEP.SYNCS 0x989680 ;  /* 0x009896800000895d */ /* 0x010fea0003900000 */
[----:B------:R-:W4:Y:S02]  /*16800*/  @!P0 SYNCS.PHASECHK.TRANS64 P0, [R0+URZ+0x50], R3 ;  /* 0x00005003000085a7 */ /* 0x000f24000800007f */
[----:B----4-:R-:W-:Y:S05]  /*16810*/  @!P0 BRA `(.L_x_335) ;  /* 0xfffffffc00f08947 */ /* 0x010fea000383ffff */
[----:B------:R-:W-:Y:S05]  /*16820*/  BRA `(.L_x_391) ;  /* 0xffffffe000b87947 */ /* 0x000fea000383ffff */
.L_x_337:
[----:B----4-:R4:W1:Y:S02]  /*16830*/  SYNCS.PHASECHK.TRANS64.TRYWAIT P0, [R0+URZ+0x58], R3 ;  /* 0x00005803000075a7 */ /* 0x010864000800017f */
[----:B-1----:R-:W-:Y:S05]  /*16840*/  @!P0 NANOSLEEP.SYNCS 0x989680 ;  /* 0x009896800000895d */ /* 0x002fea0003900000 */
[----:B------:R-:W1:Y:S02]  /*16850*/  @!P0 SYNCS.PHASECHK.TRANS64 P0, [R0+URZ+0x58], R3 ;  /* 0x00005803000085a7 */ /* 0x000e64000800007f */
[----:B-1----:R-:W-:Y:S05]  /*16860*/  @!P0 BRA `(.L_x_337) ;  /* 0xfffffffc00f08947 */ /* 0x002fea000383ffff */
[----:B------:R-:W-:Y:S05]  /*16870*/  BRA `(.L_x_392) ;  /* 0xffffffe000b47947 */ /* 0x000fea000383ffff */
.L_x_339:
[----:B------:R1:W1:Y:S02]  /*16880*/  SYNCS.PHASECHK.TRANS64.TRYWAIT P0, [R0+URZ+0x60], R3 ;  /* 0x00006003000075a7 */ /* 0x000264000800017f */
[----:B-1----:R-:W-:Y:S05]  /*16890*/  @!P0 NANOSLEEP.SYNCS 0x989680 ;  /* 0x009896800000895d */ /* 0x002fea0003900000 */
[----:B------:R-:W1:Y:S02]  /*168a0*/  @!P0 SYNCS.PHASECHK.TRANS64 P0, [R0+URZ+0x60], R3 ;  /* 0x00006003000085a7 */ /* 0x000e64000800007f */
[----:B-1----:R-:W-:Y:S05]  /*168b0*/  @!P0 BRA `(.L_x_339) ;  /* 0xfffffffc00f08947 */ /* 0x002fea000383ffff */
[----:B------:R-:W-:Y:S05]  /*168c0*/  BRA `(.L_x_393) ;  /* 0xffffffe000b07947 */ /* 0x000fea000383ffff */
.L_x_343:
[----:B------:R-:W-:Y:S01]  /*168d0*/  BSSY B1, `(.L_x_394) ;  /* 0x0000006000017945 */ /* 0x000fe20003800000 */
[----:B------:R-:W-:-:S07]  /*168e0*/  MOV R15, 0xffffffff ;  /* 0xffffffff000f7802 */ /* 0x000fce0000000f00 */
[----:B------:R-:W-:Y:S05]  /*168f0*/  WARPSYNC.COLLECTIVE R15, `(.L_x_395) ;  /* 0x000000000f0c7348 */ /* 0x000fea0003c00000 */
[----:B------:R-:W-:Y:S02]  /*16900*/  ELECT P6, UR62, PT ;  /* 0x00000000003e782f */ /* 0x000fe400038c0000 */
[----:B------:R-:W-:Y:S01]  /*16910*/  MOV R14, UR62 ;  /* 0x0000003e000e7c02 */ /* 0x000fe20008000f00 */
[----:B------:R-:W-:Y:S10]  /*16920*/  ENDCOLLECTIVE ;  /* 0x000000000000791b */ /* 0x000ff40003800000 */
.L_x_395:
[----:B------:R-:W-:Y:S05]  /*16930*/  BSYNC B1 ;  /* 0x0000000000017941 */ /* 0x000fea0003800000 */
.L_x_394:
[----:B------:R-:W-:Y:S05]  /*16940*/  BRA `(.L_x_396) ;  /* 0xffffffe400347947 */ /* 0x000fea000383ffff */
.L_x_346:
[----:B-1----:R1:W2:Y:S02]  /*16950*/  SYNCS.PHASECHK.TRANS64.TRYWAIT P0, [R13+URZ+0x18], R18 ;  /* 0x000018120d0075a7 */ /* 0x0022a4000800017f */
[----:B--2---:R-:W-:Y:S05]  /*16960*/  @!P0 NANOSLEEP.SYNCS 0x989680 ;  /* 0x009896800000895d */ /* 0x004fea0003900000 */
[----:B------:R-:W2:Y:S02]  /*16970*/  @!P0 SYNCS.PHASECHK.TRANS64 P0, [R13+URZ+0x18], R18 ;  /* 0x000018120d0085a7 */ /* 0x000ea4000800007f */
[----:B--2---:R-:W-:Y:S05]  /*16980*/  @!P0 BRA `(.L_x_346) ;  /* 0xfffffffc00f08947 */ /* 0x004fea000383ffff */
[----:B------:R-:W-:Y:S05]  /*16990*/  BRA `(.L_x_397) ;  /* 0xffffffe400647947 */ /* 0x000fea000383ffff */
.L_x_354:
[----:B------:R-:W-:Y:S01]  /*169a0*/  BSSY B0, `(.L_x_398) ;  /* 0x0000006000007945 */ /* 0x000fe20003800000 */
[----:B------:R-:W-:-:S07]  /*169b0*/  MOV R15, 0xffffffff ;  /* 0xffffffff000f7802 */ /* 0x000fce0000000f00 */
[----:B--2---:R-:W-:Y:S05]  /*169c0*/  WARPSYNC.COLLECTIVE R15, `(.L_x_399) ;  /* 0x000000000f0c7348 */ /* 0x004fea0003c00000 */
[----:B------:R-:W-:Y:S02]  /*169d0*/  ELECT P6, UR62, PT ;  /* 0x00000000003e782f */ /* 0x000fe400038c0000 */
[----:B------:R-:W-:Y:S01]  /*169e0*/  MOV R14, UR62 ;  /* 0x0000003e000e7c02 */ /* 0x000fe20008000f00 */
[----:B--2---:R-:W-:Y:S10]  /*169f0*/  ENDCOLLECTIVE ;  /* 0x000000000000791b */ /* 0x004ff40003800000 */
.L_x_399:
[----:B------:R-:W-:Y:S05]  /*16a00*/  BSYNC B0 ;  /* 0x0000000000007941 */ /* 0x000fea0003800000 */
.L_x_398:
[----:B------:R-:W-:Y:S05]  /*16a10*/  BRA `(.L_x_400) ;  /* 0xffffffec00d87947 */ /* 0x000fea000383ffff */
.L_x_356:
[----:B-1----:R1:W3:Y:S02]  /*16a20*/  SYNCS.PHASECHK.TRANS64.TRYWAIT P0, [R5+URZ], R2 ;  /* 0x00000002050075a7 */ /* 0x0022e4000800017f */
[----:B---3--:R-:W-:Y:S05]  /*16a30*/  @!P0 NANOSLEEP.SYNCS 0x989680 ;  /* 0x009896800000895d */ /* 0x008fea0003900000 */
[----:B------:R-:W3:Y:S02]  /*16a40*/  @!P0 SYNCS.PHASECHK.TRANS64 P0, [R5+URZ], R2 ;  /* 0x00000002050085a7 */ /* 0x000ee4000800007f */
[----:B---3--:R-:W-:Y:S05]  /*16a50*/  @!P0 BRA `(.L_x_356) ;  /* 0xfffffffc00f08947 */ /* 0x008fea000383ffff */
[----:B------:R-:W-:Y:S05]  /*16a60*/  BRA `(.L_x_401) ;  /* 0xffffffec00fc7947 */ /* 0x000fea000383ffff */
.L_x_357:
[----:B-1----:R1:W3:Y:S02]  /*16a70*/  SYNCS.PHASECHK.TRANS64.TRYWAIT P0, [R7+URZ], R0 ;  /* 0x00000000070075a7 */ /* 0x0022e4000800017f */
[----:B---3--:R-:W-:Y:S05]  /*16a80*/  @!P0 NANOSLEEP.SYNCS 0x989680 ;  /* 0x009896800000895d */ /* 0x008fea0003900000 */
[----:B------:R-:W3:Y:S02]  /*16a90*/  @!P0 SYNCS.PHASECHK.TRANS64 P0, [R7+URZ], R0 ;  /* 0x00000000070085a7 */ /* 0x000ee4000800007f */
[----:B---3--:R-:W-:Y:S05]  /*16aa0*/  @!P0 BRA `(.L_x_357) ;  /* 0xfffffffc00f08947 */ /* 0x008fea000383ffff */
[----:B------:R-:W-:Y:S05]  /*16ab0*/  BRA `(.L_x_402) ;  /* 0xfffffff0000c7947 */ /* 0x000fea000383ffff */
.L_x_403:
[----:B------:R-:W-:-:S00]  /*16ac0*/  BRA `(.L_x_403) ;  /* 0xfffffffc00fc7947 */ /* 0x000fc0000383ffff */
[----:B------:R-:W-:-:S00]  /*16ad0*/  NOP ;  /* 0x0000000000007918 */ /* 0x000fc00000000000 */
        /* <DEDUP_REMOVED lines=10> */
.L_x_404:


//--------------------- .nv.global.init           --------------------------
	.section	.nv.global.init,"aw",@progbits
.nv.global.init:
	.type		$str$22,@object
	.size		$str$22,($str$26 - $str$22)
$str$22:
        /*0000*/ 	.byte	0x6b, 0x5f, 0x74, 0x69, 0x6c, 0x65, 0x5f, 0x63, 0x6f, 0x75, 0x6e, 0x74, 0x20, 0x3e, 0x3d, 0x20
        /*0010*/ 	.byte	0x31, 0x00
	.type		$str$26,@object
	.size		$str$26,($str$27 - $str$26)
$str$26:
        /*0012*/ 	.byte	0x28, 0x61, 0x64, 0x64, 0x72, 0x65, 0x73, 0x73, 0x20, 0x26, 0x20, 0x6d, 0x61, 0x73, 0x6b, 0x29
        /*0022*/ 	.byte	0x20, 0x3d, 0x3d, 0x20, 0x30, 0x00
	.type		$str$27,@object
	.size		$str$27,($str$23 - $str$27)
$str$27:
        /*0028*/ 	.byte	0x2f, 0x74, 0x6d, 0x70, 0x2f, 0x63, 0x75, 0x74, 0x6c, 0x61, 0x73, 0x73, 0x5f, 0x73, 0x77, 0x65
        /*0038*/ 	.byte	0x65, 0x70, 0x5f, 0x73, 0x72, 0x63, 0x2f, 0x69, 0x6e, 0x63, 0x6c, 0x75, 0x64, 0x65, 0x2f, 0x63
        /*0048*/ 	.byte	0x75, 0x74, 0x65, 0x2f, 0x70, 0x6f, 0x69, 0x6e, 0x74, 0x65, 0x72, 0x5f, 0x66, 0x6c, 0x61, 0x67
        /*0058*/ 	.byte	0x67, 0x65, 0x64, 0x2e, 0x68, 0x70, 0x70, 0x00
	.type		$str$23,@object
	.size		$str$23,(__unnamed_2 - $str$23)
$str$23:
        /*0060*/ 	.byte	0x2f, 0x74, 0x6d, 0x70, 0x2f, 0x63, 0x75, 0x74, 0x6c, 0x61, 0x73, 0x73, 0x5f, 0x73, 0x77, 0x65
        /*0070*/ 	.byte	0x65, 0x70, 0x5f, 0x73, 0x72, 0x63, 0x2f, 0x69, 0x6e, 0x63, 0x6c, 0x75, 0x64, 0x65, 0x2f, 0x63
        /*0080*/ 	.byte	0x75, 0x74, 0x6c, 0x61, 0x73, 0x73, 0x2f, 0x67, 0x65, 0x6d, 0x6d, 0x2f, 0x63, 0x6f, 0x6c, 0x6c
        /*0090*/ 	.byte	0x65, 0x63, 0x74, 0x69, 0x76, 0x65, 0x2f, 0x73, 0x6d, 0x39, 0x30, 0x5f, 0x6d, 0x6d, 0x61, 0x5f
        /*00a0*/ 	.byte	0x74, 0x6d, 0x61, 0x5f, 0x67, 0x6d, 0x6d, 0x61, 0x5f, 0x73, 0x73, 0x5f, 0x77, 0x61, 0x72, 0x70
        /*00b0*/ 	.byte	0x73, 0x70, 0x65, 0x63, 0x69, 0x61, 0x6c, 0x69, 0x7a, 0x65, 0x64, 0x2e, 0x68, 0x70, 0x70, 0x00
	.type		__unnamed_2,@object
	.size		__unnamed_2,(__unnamed_1 - __unnamed_2)
__unnamed_2:
        /* <DEDUP_REMOVED lines=28> */
        /*0280*/ 	.byte	0x36, 0x3e, 0x3e, 0x3e, 0x3e, 0x3e, 0x5d, 0x00
	.type		__unnamed_1,@object
	.size		__unnamed_1,(.L_0 - __unnamed_1)
__unnamed_1:
        /* <DEDUP_REMOVED lines=182> */
.L_0:


//--------------------- .nv.shared._ZN7cutlass13device_kernelINS_4gemm6kernel13GemmUniversalIN4cute5tupleIJiiiiEEENS1_10collective13CollectiveMmaINS1_34MainloopSm90TmaGmmaWarpSpecializedILi3ENS5_IJNS4_1CILi2EEENSA_ILi1EEESC_EEENS1_35KernelTmaWarpSpecializedCooperativeEEENS5_IJNSA_ILi256EEESG_NSA_ILi64EEEEEENS_6half_tENS5_IJlSC_lEEESJ_SK_NS4_8TiledMMAINS4_8MMA_AtomIJNS4_4SM904GMMA26MMA_64x256x16_F32F16F16_SSILNSO_5MajorE0ELSQ_0ELNSO_7ScaleInE1ELSR_1EEEEEENS4_6LayoutISD_NS5_IJSC_NSA_ILi0EEESV_EEEEENS5_IJNS4_10UnderscoreESY_SY_EEEEENS4_13SM90_TMA_LOADENS4_14ComposedLayoutINS4_7SwizzleILi3ELi4ELi3EEENS4_18smem_ptr_flag_bitsILi16EEENSU_INS5_IJNSA_ILi8EEESH_EEENS5_IJSH_SC_EEEEEEEvNS4_8identityENS4_23SM90_TMA_LOAD_MULTICASTES1B_vS1C_EENS_8epilogue10collective18CollectiveEpilogueINS1F_22Sm90TmaWarpSpecializedILi4ELi2ELi16ELb1ELb0EEEJSI_NS5_IJNSA_ILi128EEENSA_ILi32EEEEEESJ_SK_SJ_SK_NS1F_6fusion15FusionCallbacksIS1J_NS1N_13LinCombEltActINS1F_6thread4ReLuESJ_fSJ_fLNS_15FloatRoundStyleE2EEESI_S1M_JEEES11_NS12_INS13_ILi2ELi4ELi3EEES16_NSU_INS5_IJS17_S1L_EEENS5_IJS1L_SC_EEEEEEENS4_17SM75_U32x4_LDSM_NENS4_14SM90_TMA_STOREES1Z_NS4_17SM90_U32x4_STSM_NENS4_9Copy_AtomIJS22_SJ_EEEvEEEvvEEEEvNT_6ParamsE --------------------------
	.section	.nv.shared._ZN7cutlass13device_kernelINS_4gemm6kernel13GemmUniversalIN4cute5tupleIJiiiiEEENS1_10collective13CollectiveMmaINS1_34MainloopSm90TmaGmmaWarpSpecializedILi3ENS5_IJNS4_1CILi2EEENSA_ILi1EEESC_EEENS1_35KernelTmaWarpSpecializedCooperativeEEENS5_IJNSA_ILi256EEESG_NSA_ILi64EEEEEENS_6half_tENS5_IJlSC_lEEESJ_SK_NS4_8TiledMMAINS4_8MMA_AtomIJNS4_4SM904GMMA26MMA_64x256x16_F32F16F16_SSILNSO_5MajorE0ELSQ_0ELNSO_7ScaleInE1ELSR_1EEEEEENS4_6LayoutISD_NS5_IJSC_NSA_ILi0EEESV_EEEEENS5_IJNS4_10UnderscoreESY_SY_EEEEENS4_13SM90_TMA_LOADENS4_14ComposedLayoutINS4_7SwizzleILi3ELi4ELi3EEENS4_18smem_ptr_flag_bitsILi16EEENSU_INS5_IJNSA_ILi8EEESH_EEENS5_IJSH_SC_EEEEEEEvNS4_8identityENS4_23SM90_TMA_LOAD_MULTICASTES1B_vS1C_EENS_8epilogue10collective18CollectiveEpilogueINS1F_22Sm90TmaWarpSpecializedILi4ELi2ELi16ELb1ELb0EEEJSI_NS5_IJNSA_ILi128EEENSA_ILi32EEEEEESJ_SK_SJ_SK_NS1F_6fusion15FusionCallbacksIS1J_NS1N_13LinCombEltActINS1F_6thread4ReLuESJ_fSJ_fLNS_15FloatRoundStyleE2EEESI_S1M_JEEES11_NS12_INS13_ILi2ELi4ELi3EEES16_NSU_INS5_IJS17_S1L_EEENS5_IJS1L_SC_EEEEEEENS4_17SM75_U32x4_LDSM_NENS4_14SM90_TMA_STOREES1Z_NS4_17SM90_U32x4_STSM_NENS4_9Copy_AtomIJS22_SJ_EEEvEEEvvEEEEvNT_6ParamsE,"aw",@nobits
	.sectionflags	@""
	.align	16
	.zero		1024


//--------------------- .nv.shared.reserved.0     --------------------------
	.section	.nv.shared.reserved.0,"aw",@nobits
	.weak		__nv_reservedSMEM_offset_0_alias
	.size		__nv_reservedSMEM_offset_0_alias, 0, 0
	.other		__nv_reservedSMEM_offset_0_alias,@"STO_CUDA_RESERVED_SHARED STV_DEFAULT"
__nv_reservedSMEM_offset_0_alias:
	.zero		0


//--------------------- .nv.global                --------------------------
	.section	.nv.global,"aw",@nobits
.nv.global:
	.type		_ZN39_INTERNAL_46baed2f_4_k_cu_1770f1d6_41484cute1_E,@object
	.size		_ZN39_INTERNAL_46baed2f_4_k_cu_1770f1d6_41484cute1_E,(_ZN39_INTERNAL_46baed2f_4_k_cu_1770f1d6_41484cuda3std3__45__cpo6cbeginE - _ZN39_INTERNAL_46baed2f_4_k_cu_1770f1d6_41484cute1_E)
_ZN39_INTERNAL_46baed2f_4_k_cu_1770f1d6_41484cute1_E:
	.zero		1
	.type		_ZN39_INTERNAL_46baed2f_4_k_cu_1770f1d6_41484cuda3std3__45__cpo6cbeginE,@object
	.size		_ZN39_INTERNAL_46baed2f_4_k_cu_1770f1d6_41484cuda3std3__45__cpo6cbeginE,(_ZN39_INTERNAL_46baed2f_4_k_cu_1770f1d6_41484cuda3std3__48in_placeE - _ZN39_INTERNAL_46baed2f_4_k_cu_1770f1d6_41484cuda3std3__45__cpo6cbeginE)
_ZN39_INTERNAL_46baed2f_4_k_cu_1770f1d6_41484cuda3std3__45__cpo6cbeginE:
	.zero		1
	.type		_ZN39_INTERNAL_46baed2f_4_k_cu_1770f1d6_41484cuda3std3__48in_placeE,@object
	.size		_ZN39_INTERNAL_46baed2f_4_k_cu_1770f1d6_41484cuda3std3__48in_placeE,(_ZN39_INTERNAL_46baed2f_4_k_cu_1770f1d6_41484cuda3std6ranges3__45__cpo9iter_moveE - _ZN39_INTERNAL_46baed2f_4_k_cu_1770f1d6_41484cuda3std3__48in_placeE)
_ZN39_INTERNAL_46baed2f_4_k_cu_1770f1d6_41484cuda3std3__48in_placeE:
	.zero		1
	.type		_ZN39_INTERNAL_46baed2f_4_k_cu_1770f1d6_41484cuda3std6ranges3__45__cpo9iter_moveE,@object
	.size		_ZN39_INTERNAL_46baed2f_4_k_cu_1770f1d6_41484cuda3std6ranges3__45__cpo9iter_moveE,(_ZN39_INTERNAL_46baed2f_4_k_cu_1770f1d6_41484cuda3std3__45__cpo5beginE - _ZN39_INTERNAL_46baed2f_4_k_cu_1770f1d6_41484cuda3std6ranges3__45__cpo9iter_moveE)
_ZN39_INTERNAL_46baed2f_4_k_cu_1770f1d6_41484cuda3std6ranges3__45__cpo9iter_moveE:
	.zero		1
	.type		_ZN39_INTERNAL_46baed2f_4_k_cu_1770f1d6_41484cuda3std3__45__cpo5beginE,@object
	.size		_ZN39_INTERNAL_46baed2f_4_k_cu_1770f1d6_41484cuda3std3__45__cpo5beginE,(_ZN39_INTERNAL_46baed2f_4_k_cu_1770f1d6_41484cuda3std3__441_GLOBAL__N__46baed2f_4_k_cu_1770f1d6_41486ignoreE - _ZN39_INTERNAL_46baed2f_4_k_cu_1770f1d6_41484cuda3std3__45__cpo5beginE)
_ZN39_INTERNAL_46baed2f_4_k_cu_1770f1d6_41484cuda3std3__45__cpo5beginE:
	.zero		1
	.type		_ZN39_INTERNAL_46baed2f_4_k_cu_1770f1d6_41484cuda3std3__441_GLOBAL__N__46baed2f_4_k_cu_1770f1d6_41486ignoreE,@object
	.size		_ZN39_INTERNAL_46baed2f_4_k_cu_1770f1d6_41484cuda3std3__441_GLOBAL__N__46baed2f_4_k_cu_1770f1d6_41486ignoreE,(_ZN39_INTERNAL_46baed2f_4_k_cu_1770f1d6_41484cute7productE - _ZN39_INTERNAL_46baed2f_4_k_cu_1770f1d6_41484cuda3std3__441_GLOBAL__N__46baed2f_4_k_cu_1770f1d6_41486ignoreE)
_ZN39_INTERNAL_46baed2f_4_k_cu_1770f1d6_41484cuda3std3__441_GLOBAL__N__46baed2f_4_k_cu_1770f1d6_41486ignoreE:
	.zero		1
	.type		_ZN39_INTERNAL_46baed2f_4_k_cu_1770f1d6_41484cute7productE,@object
	.size		_ZN39_INTERNAL_46baed2f_4_k_cu_1770f1d6_41484cute7productE,(_ZN39_INTERNAL_46baed2f_4_k_cu_1770f1d6_41484cuda3std3__45__cpo3endE - _ZN39_INTERNAL_46baed2f_4_k_cu_1770f1d6_41484cute7productE)
_ZN39_INTERNAL_46baed2f_4_k_cu_1770f1d6_41484cute7productE:
	.zero		1
	.type		_ZN39_INTERNAL_46baed2f_4_k_cu_1770f1d6_41484cuda3std3__45__cpo3endE,@object
	.size		_ZN39_INTERNAL_46baed2f_4_k_cu_1770f1d6_41484cuda3std3__45__cpo3endE,(_ZN39_INTERNAL_46baed2f_4_k_cu_1770f1d6_41484cuda3std3__419piecewise_constructE - _ZN39_INTERNAL_46baed2f_4_k_cu_1770f1d6_41484cuda3std3__45__cpo3endE)
_ZN39_INTERNAL_46baed2f_4_k_cu_1770f1d6_41484cuda3std3__45__cpo3endE:
	.zero		1
	.type		_ZN39_INTERNAL_46baed2f_4_k_cu_1770f1d6_41484cuda3std3__419piecewise_constructE,@object
	.size		_ZN39_INTERNAL_46baed2f_4_k_cu_1770f1d6_41484cuda3std3__419piecewise_constructE,(_ZN39_INTERNAL_46baed2f_4_k_cu_1770f1d6_41484cuda3std3__45__cpo4cendE - _ZN39_INTERNAL_46baed2f_4_k_cu_1770f1d6_41484cuda3std3__419piecewise_constructE)
_ZN39_INTERNAL_46baed2f_4_k_cu_1770f1d6_41484cuda3std3__419piecewise_constructE:
	.zero		1
	.type		_ZN39_INTERNAL_46baed2f_4_k_cu_1770f1d6_41484cuda3std3__45__cpo4cendE,@object
	.size		_ZN39_INTERNAL_46baed2f_4_k_cu_1770f1d6_41484cuda3std3__45__cpo4cendE,(_ZN39_INTERNAL_46baed2f_4_k_cu_1770f1d6_41484cuda3std6ranges3__45__cpo4swapE - _ZN39_INTERNAL_46baed2f_4_k_cu_1770f1d6_41484cuda3std3__45__cpo4cendE)
_ZN39_INTERNAL_46baed2f_4_k_cu_1770f1d6_41484cuda3std3__45__cpo4cendE:
	.zero		1
	.type		_ZN39_INTERNAL_46baed2f_4_k_cu_1770f1d6_41484cuda3std6ranges3__45__cpo4swapE,@object
	.size		_ZN39_INTERNAL_46baed2f_4_k_cu_1770f1d6_41484cuda3std6ranges3__45__cpo4swapE,(.L_9 - _ZN39_INTERNAL_46baed2f_4_k_cu_1770f1d6_41484cuda3std6ranges3__45__cpo4swapE)
_ZN39_INTERNAL_46baed2f_4_k_cu_1770f1d6_41484cuda3std6ranges3__45__cpo4swapE:
	.zero		1
.L_9:


//--------------------- .nv.constant0._ZN7cutlass13device_kernelINS_4gemm6kernel13GemmUniversalIN4cute5tupleIJiiiiEEENS1_10collective13CollectiveMmaINS1_34MainloopSm90TmaGmmaWarpSpecializedILi3ENS5_IJNS4_1CILi2EEENSA_ILi1EEESC_EEENS1_35KernelTmaWarpSpecializedCooperativeEEENS5_IJNSA_ILi256EEESG_NSA_ILi64EEEEEENS_6half_tENS5_IJlSC_lEEESJ_SK_NS4_8TiledMMAINS4_8MMA_AtomIJNS4_4SM904GMMA26MMA_64x256x16_F32F16F16_SSILNSO_5MajorE0ELSQ_0ELNSO_7ScaleInE1ELSR_1EEEEEENS4_6LayoutISD_NS5_IJSC_NSA_ILi0EEESV_EEEEENS5_IJNS4_10UnderscoreESY_SY_EEEEENS4_13SM90_TMA_LOADENS4_14ComposedLayoutINS4_7SwizzleILi3ELi4ELi3EEENS4_18smem_ptr_flag_bitsILi16EEENSU_INS5_IJNSA_ILi8EEESH_EEENS5_IJSH_SC_EEEEEEEvNS4_8identityENS4_23SM90_TMA_LOAD_MULTICASTES1B_vS1C_EENS_8epilogue10collective18CollectiveEpilogueINS1F_22Sm90TmaWarpSpecializedILi4ELi2ELi16ELb1ELb0EEEJSI_NS5_IJNSA_ILi128EEENSA_ILi32EEEEEESJ_SK_SJ_SK_NS1F_6fusion15FusionCallbacksIS1J_NS1N_13LinCombEltActINS1F_6thread4ReLuESJ_fSJ_fLNS_15FloatRoundStyleE2EEESI_S1M_JEEES11_NS12_INS13_ILi2ELi4ELi3EEES16_NSU_INS5_IJS17_S1L_EEENS5_IJS1L_SC_EEEEEEENS4_17SM75_U32x4_LDSM_NENS4_14SM90_TMA_STOREES1Z_NS4_17SM90_U32x4_STSM_NENS4_9Copy_AtomIJS22_SJ_EEEvEEEvvEEEEvNT_6ParamsE --------------------------
	.section	.nv.constant0._ZN7cutlass13device_kernelINS_4gemm6kernel13GemmUniversalIN4cute5tupleIJiiiiEEENS1_10collective13CollectiveMmaINS1_34MainloopSm90TmaGmmaWarpSpecializedILi3ENS5_IJNS4_1CILi2EEENSA_ILi1EEESC_EEENS1_35KernelTmaWarpSpecializedCooperativeEEENS5_IJNSA_ILi256EEESG_NSA_ILi64EEEEEENS_6half_tENS5_IJlSC_lEEESJ_SK_NS4_8TiledMMAINS4_8MMA_AtomIJNS4_4SM904GMMA26MMA_64x256x16_F32F16F16_SSILNSO_5MajorE0ELSQ_0ELNSO_7ScaleInE1ELSR_1EEEEEENS4_6LayoutISD_NS5_IJSC_NSA_ILi0EEESV_EEEEENS5_IJNS4_10UnderscoreESY_SY_EEEEENS4_13SM90_TMA_LOADENS4_14ComposedLayoutINS4_7SwizzleILi3ELi4ELi3EEENS4_18smem_ptr_flag_bitsILi16EEENSU_INS5_IJNSA_ILi8EEESH_EEENS5_IJSH_SC_EEEEEEEvNS4_8identityENS4_23SM90_TMA_LOAD_MULTICASTES1B_vS1C_EENS_8epilogue10collective18CollectiveEpilogueINS1F_22Sm90TmaWarpSpecializedILi4ELi2ELi16ELb1ELb0EEEJSI_NS5_IJNSA_ILi128EEENSA_ILi32EEEEEESJ_SK_SJ_SK_NS1F_6fusion15FusionCallbacksIS1J_NS1N_13LinCombEltActINS1F_6thread4ReLuESJ_fSJ_fLNS_15FloatRoundStyleE2EEESI_S1M_JEEES11_NS12_INS13_ILi2ELi4ELi3EEES16_NSU_INS5_IJS17_S1L_EEENS5_IJS1L_SC_EEEEEEENS4_17SM75_U32x4_LDSM_NENS4_14SM90_TMA_STOREES1Z_NS4_17SM90_U32x4_STSM_NENS4_9Copy_AtomIJS22_SJ_EEEvEEEvvEEEEvNT_6ParamsE,"a",@progbits
	.sectionflags	@""
	.align	4
.nv.constant0._ZN7cutlass13device_kernelINS_4gemm6kernel13GemmUniversalIN4cute5tupleIJiiiiEEENS1_10collective13CollectiveMmaINS1_34MainloopSm90TmaGmmaWarpSpecializedILi3ENS5_IJNS4_1CILi2EEENSA_ILi1EEESC_EEENS1_35KernelTmaWarpSpecializedCooperativeEEENS5_IJNSA_ILi256EEESG_NSA_ILi64EEEEEENS_6half_tENS5_IJlSC_lEEESJ_SK_NS4_8TiledMMAINS4_8MMA_AtomIJNS4_4SM904GMMA26MMA_64x256x16_F32F16F16_SSILNSO_5MajorE0ELSQ_0ELNSO_7ScaleInE1ELSR_1EEEEEENS4_6LayoutISD_NS5_IJSC_NSA_ILi0EEESV_EEEEENS5_IJNS4_10UnderscoreESY_SY_EEEEENS4_13SM90_TMA_LOADENS4_14ComposedLayoutINS4_7SwizzleILi3ELi4ELi3EEENS4_18smem_ptr_flag_bitsILi16EEENSU_INS5_IJNSA_ILi8EEESH_EEENS5_IJSH_SC_EEEEEEEvNS4_8identityENS4_23SM90_TMA_LOAD_MULTICASTES1B_vS1C_EENS_8epilogue10collective18CollectiveEpilogueINS1F_22Sm90TmaWarpSpecializedILi4ELi2ELi16ELb1ELb0EEEJSI_NS5_IJNSA_ILi128EEENSA_ILi32EEEEEESJ_SK_SJ_SK_NS1F_6fusion15FusionCallbacksIS1J_NS1N_13LinCombEltActINS1F_6thread4ReLuESJ_fSJ_fLNS_15FloatRoundStyleE2EEESI_S1M_JEEES11_NS12_INS13_ILi2ELi4ELi3EEES16_NSU_INS5_IJS17_S1L_EEENS5_IJS1L_SC_EEEEEEENS4_17SM75_U32x4_LDSM_NENS4_14SM90_TMA_STOREES1Z_NS4_17SM90_U32x4_STSM_NENS4_9Copy_AtomIJS22_SJ_EEEvEEEvvEEEEvNT_6ParamsE:
	.zero		2432


//--------------------- SYMBOLS --------------------------

	.type		.nv.reservedSmem.offset0,@object
	.size		.nv.reservedSmem.offset0,0x4
	.type		__assertfail,@function
